def attn_fwd(
    Q,
    K,
    V,
    Out,
    Lse,
    sm_scale,
    stride_qz,
    stride_qh,
    stride_qm,
    stride_qk,
    stride_kz,
    stride_kh,
    stride_kn,
    stride_kk,
    stride_vz,
    stride_vh,
    stride_vn,
    stride_vk,
    stride_oz,
    stride_oh,
    stride_om,
    stride_ok,
    seqlen_q,
    seqlen_k,
    BLOCK_M: tl.constexpr,
    BLOCK_N: tl.constexpr,
    HEAD_DIM: tl.constexpr,
    CAUSAL: tl.constexpr,
):
    start_m = tl.program_id(0)
    off_hz = tl.program_id(1)
    q_off = off_hz * stride_qh
    k_off = off_hz * stride_kh
    v_off = off_hz * stride_vh
    offs_m = start_m * BLOCK_M + tl.arange(0, BLOCK_M)
    offs_d = tl.arange(0, HEAD_DIM)
    offs_n = tl.arange(0, BLOCK_N)
    q_ptrs = Q + q_off + offs_m[:, None] * stride_qm + offs_d[None, :] * stride_qk
    k_ptrs = K + k_off + offs_d[:, None] * stride_kk + offs_n[None, :] * stride_kn
    v_ptrs = V + v_off + offs_n[:, None] * stride_vn + offs_d[None, :] * stride_vk
    m_i = tl.full([BLOCK_M], float("-inf"), dtype=tl.float32)
    l_i = tl.zeros([BLOCK_M], dtype=tl.float32) + 1.0
    acc = tl.zeros([BLOCK_M, HEAD_DIM], dtype=tl.float32)
    q = tl.load(q_ptrs)
    acc, l_i, m_i = _attn_fwd_inner(
        acc,
        l_i,
        m_i,
        q,
        k_ptrs,
        v_ptrs,
        sm_scale,
        stride_kn,
        stride_vn,
        start_m,
        seqlen_k,
        BLOCK_M,
        BLOCK_N,
        HEAD_DIM,
        CAUSAL,
    )
    acc = acc / l_i[:, None]
    lse = m_i + tl.math.log2(l_i) / 1.4426950408889634
    o_ptrs = (
        Out
        + off_hz * stride_oh
        + offs_m[:, None] * stride_om
        + offs_d[None, :] * stride_ok
    )
    tl.store(o_ptrs, acc.to(Out.dtype.element_ty))
    tl.store(Lse + off_hz * seqlen_q + offs_m, lse)

# config = {"BLOCK_M": 64, "BLOCK_N": 32, "HEAD_DIM": 256, "arch": "sm_80", "causal": true, "dtype": "bf16", "num_stages": 2, "num_warps": 4}
# arch = sm_80


// ===== COMPILED SASS (sm_80) =====

	.target	sm_80

	.elftype	@"ET_EXEC"


//--------------------- .note.nv.tkinfo           --------------------------
	.section	.note.nv.tkinfo,"",@"SHT_NOTE"
	.sectionflags	@"SHF_NOTE_NV_TKINFO"
	.tkinfo
        /*0018*/ 	.word	0x00000002
        /*0030*/ 	.string	""
        /*0030*/ 	.string	"ptxas"
        /*0030*/ 	.string	"Cuda compilation tools, release 13.0, V13.0.88"
        /*0030*/ 	.string	"Build cuda_13.0.r13.0/compiler.36424714_0"
        /*0030*/ 	.string	"-v  -suppress-debug-info  -lineinfo  -arch sm_80 "



//--------------------- .note.nv.cuinfo           --------------------------
	.section	.note.nv.cuinfo,"",@"SHT_NOTE"
	.sectionflags	@"SHF_NOTE_NV_CUINFO"
        /*0018*/ 	.short	0x0002
        /*001a*/ 	.short	0x0050
        /*001c*/ 	.short	0x0082
	.zero		2


//--------------------- .nv.info                  --------------------------
	.section	.nv.info,"",@"SHT_CUDA_INFO"
	.align	4


	//----- nvinfo : EIATTR_REGCOUNT
	.align		4
        /*0000*/ 	.byte	0x04, 0x2f
        /*0002*/ 	.short	(.L_2 - .L_1)
	.align		4
.L_1:
        /*0004*/ 	.word	index@(attn_fwd)
        /*0008*/ 	.word	0x000000ff


	//----- nvinfo : EIATTR_FRAME_SIZE
	.align		4
.L_2:
        /*000c*/ 	.byte	0x04, 0x11
        /*000e*/ 	.short	(.L_4 - .L_3)
	.align		4
.L_3:
        /*0010*/ 	.word	index@(attn_fwd)
        /*0014*/ 	.word	0x00000410


	//----- nvinfo : EIATTR_MIN_STACK_SIZE
	.align		4
.L_4:
        /*0018*/ 	.byte	0x04, 0x12
        /*001a*/ 	.short	(.L_6 - .L_5)
	.align		4
.L_5:
        /*001c*/ 	.word	index@(attn_fwd)
        /*0020*/ 	.word	0x00000410
.L_6:


//--------------------- .nv.info.attn_fwd         --------------------------
	.section	.nv.info.attn_fwd,"",@"SHT_CUDA_INFO"
	.sectionflags	@""
	.align	4


	//----- nvinfo : EIATTR_CUDA_API_VERSION
	.align		4
        /*0000*/ 	.byte	0x04, 0x37
        /*0002*/ 	.short	(.L_8 - .L_7)
.L_7:
        /*0004*/ 	.word	0x00000082


	//----- nvinfo : EIATTR_SW2861232_WAR
	.align		4
.L_8:
        /*0008*/ 	.byte	0x01, 0x35
	.zero		2


	//----- nvinfo : EIATTR_PARAM_CBANK
	.align		4
        /*000c*/ 	.byte	0x04, 0x0a
        /*000e*/ 	.short	(.L_10 - .L_9)
	.align		4
.L_9:
        /*0010*/ 	.word	index@(.nv.constant0.attn_fwd)
        /*0014*/ 	.short	0x0160
        /*0016*/ 	.short	0x0088


	//----- nvinfo : EIATTR_CBANK_PARAM_SIZE
	.align		4
.L_10:
        /*0018*/ 	.byte	0x03, 0x19
        /*001a*/ 	.short	0x0088


	//----- nvinfo : EIATTR_KPARAM_INFO
	.align		4
        /*001c*/ 	.byte	0x04, 0x17
        /*001e*/ 	.short	(.L_12 - .L_11)
.L_11:
        /*0020*/ 	.word	0x00000000
        /*0024*/ 	.short	0x0019
        /*0026*/ 	.short	0x0080
        /*0028*/ 	.byte	0x00, 0xf4, 0x21, 0x00


	//----- nvinfo : EIATTR_KPARAM_INFO
	.align		4
.L_12:
        /*002c*/ 	.byte	0x04, 0x17
        /*002e*/ 	.short	(.L_14 - .L_13)
.L_13:
        /*0030*/ 	.word	0x00000000
        /*0034*/ 	.short	0x0018
        /*0036*/ 	.short	0x0078
        /*0038*/ 	.byte	0x00, 0xf4, 0x21, 0x00


	//----- nvinfo : EIATTR_KPARAM_INFO
	.align		4
.L_14:
        /*003c*/ 	.byte	0x04, 0x17
        /*003e*/ 	.short	(.L_16 - .L_15)
.L_15:
        /*0040*/ 	.word	0x00000000
        /*0044*/ 	.short	0x0017
        /*0046*/ 	.short	0x0070
        /*0048*/ 	.byte	0x00, 0xf0, 0x11, 0x00


	//----- nvinfo : EIATTR_KPARAM_INFO
	.align		4
.L_16:
        /*004c*/ 	.byte	0x04, 0x17
        /*004e*/ 	.short	(.L_18 - .L_17)
.L_17:
        /*0050*/ 	.word	0x00000000
        /*0054*/ 	.short	0x0016
        /*0056*/ 	.short	0x006c
        /*0058*/ 	.byte	0x00, 0xf0, 0x11, 0x00


	//----- nvinfo : EIATTR_KPARAM_INFO
	.align		4
.L_18:
        /*005c*/ 	.byte	0x04, 0x17
        /*005e*/ 	.short	(.L_20 - .L_19)
.L_19:
        /*0060*/ 	.word	0x00000000
        /*0064*/ 	.short	0x0015
        /*0066*/ 	.short	0x0068
        /*0068*/ 	.byte	0x00, 0xf0, 0x11, 0x00


	//----- nvinfo : EIATTR_KPARAM_INFO
	.align		4
.L_20:
        /*006c*/ 	.byte	0x04, 0x17
        /*006e*/ 	.short	(.L_22 - .L_21)
.L_21:
        /*0070*/ 	.word	0x00000000
        /*0074*/ 	.short	0x0014
        /*0076*/ 	.short	0x0064
        /*0078*/ 	.byte	0x00, 0xf0, 0x11, 0x00


	//----- nvinfo : EIATTR_KPARAM_INFO
	.align		4
.L_22:
        /*007c*/ 	.byte	0x04, 0x17
        /*007e*/ 	.short	(.L_24 - .L_23)
.L_23:
        /*0080*/ 	.word	0x00000000
        /*0084*/ 	.short	0x0013
        /*0086*/ 	.short	0x0060
        /*0088*/ 	.byte	0x00, 0xf0, 0x11, 0x00


	//----- nvinfo : EIATTR_KPARAM_INFO
	.align		4
.L_24:
        /*008c*/ 	.byte	0x04, 0x17
        /*008e*/ 	.short	(.L_26 - .L_25)
.L_25:
        /*0090*/ 	.word	0x00000000
        /*0094*/ 	.short	0x0012
        /*0096*/ 	.short	0x005c
        /*0098*/ 	.byte	0x00, 0xf0, 0x11, 0x00


	//----- nvinfo : EIATTR_KPARAM_INFO
	.align		4
.L_26:
        /*009c*/ 	.byte	0x04, 0x17
        /*009e*/ 	.short	(.L_28 - .L_27)
.L_27:
        /*00a0*/ 	.word	0x00000000
        /*00a4*/ 	.short	0x0011
        /*00a6*/ 	.short	0x0058
        /*00a8*/ 	.byte	0x00, 0xf0, 0x11, 0x00


	//----- nvinfo : EIATTR_KPARAM_INFO
	.align		4
.L_28:
        /*00ac*/ 	.byte	0x04, 0x17
        /*00ae*/ 	.short	(.L_30 - .L_29)
.L_29:
        /*00b0*/ 	.word	0x00000000
        /*00b4*/ 	.short	0x0010
        /*00b6*/ 	.short	0x0054
        /*00b8*/ 	.byte	0x00, 0xf0, 0x11, 0x00


	//----- nvinfo : EIATTR_KPARAM_INFO
	.align		4
.L_30:
        /*00bc*/ 	.byte	0x04, 0x17
        /*00be*/ 	.short	(.L_32 - .L_31)
.L_31:
        /*00c0*/ 	.word	0x00000000
        /*00c4*/ 	.short	0x000f
        /*00c6*/ 	.short	0x0050
        /*00c8*/ 	.byte	0x00, 0xf0, 0x11, 0x00


	//----- nvinfo : EIATTR_KPARAM_INFO
	.align		4
.L_32:
        /*00cc*/ 	.byte	0x04, 0x17
        /*00ce*/ 	.short	(.L_34 - .L_33)
.L_33:
        /*00d0*/ 	.word	0x00000000
        /*00d4*/ 	.short	0x000e
        /*00d6*/ 	.short	0x004c
        /*00d8*/ 	.byte	0x00, 0xf0, 0x11, 0x00


	//----- nvinfo : EIATTR_KPARAM_INFO
	.align		4
.L_34:
        /*00dc*/ 	.byte	0x04, 0x17
        /*00de*/ 	.short	(.L_36 - .L_35)
.L_35:
        /*00e0*/ 	.word	0x00000000
        /*00e4*/ 	.short	0x000d
        /*00e6*/ 	.short	0x0048
        /*00e8*/ 	.byte	0x00, 0xf0, 0x11, 0x00


	//----- nvinfo : EIATTR_KPARAM_INFO
	.align		4
.L_36:
        /*00ec*/ 	.byte	0x04, 0x17
        /*00ee*/ 	.short	(.L_38 - .L_37)
.L_37:
        /*00f0*/ 	.word	0x00000000
        /*00f4*/ 	.short	0x000c
        /*00f6*/ 	.short	0x0044
        /*00f8*/ 	.byte	0x00, 0xf0, 0x11, 0x00


	//----- nvinfo : EIATTR_KPARAM_INFO
	.align		4
.L_38:
        /*00fc*/ 	.byte	0x04, 0x17
        /*00fe*/ 	.short	(.L_40 - .L_39)
.L_39:
        /*0100*/ 	.word	0x00000000
        /*0104*/ 	.short	0x000b
        /*0106*/ 	.short	0x0040
        /*0108*/ 	.byte	0x00, 0xf0, 0x11, 0x00


	//----- nvinfo : EIATTR_KPARAM_INFO
	.align		4
.L_40:
        /*010c*/ 	.byte	0x04, 0x17
        /*010e*/ 	.short	(.L_42 - .L_41)
.L_41:
        /*0110*/ 	.word	0x00000000
        /*0114*/ 	.short	0x000a
        /*0116*/ 	.short	0x003c
        /*0118*/ 	.byte	0x00, 0xf0, 0x11, 0x00


	//----- nvinfo : EIATTR_KPARAM_INFO
	.align		4
.L_42:
        /*011c*/ 	.byte	0x04, 0x17
        /*011e*/ 	.short	(.L_44 - .L_43)
.L_43:
        /*0120*/ 	.word	0x00000000
        /*0124*/ 	.short	0x0009
        /*0126*/ 	.short	0x0038
        /*0128*/ 	.byte	0x00, 0xf0, 0x11, 0x00


	//----- nvinfo : EIATTR_KPARAM_INFO
	.align		4
.L_44:
        /*012c*/ 	.byte	0x04, 0x17
        /*012e*/ 	.short	(.L_46 - .L_45)
.L_45:
        /*0130*/ 	.word	0x00000000
        /*0134*/ 	.short	0x0008
        /*0136*/ 	.short	0x0034
        /*0138*/ 	.byte	0x00, 0xf0, 0x11, 0x00


	//----- nvinfo : EIATTR_KPARAM_INFO
	.align		4
.L_46:
        /*013c*/ 	.byte	0x04, 0x17
        /*013e*/ 	.short	(.L_48 - .L_47)
.L_47:
        /*0140*/ 	.word	0x00000000
        /*0144*/ 	.short	0x0007
        /*0146*/ 	.short	0x0030
        /*0148*/ 	.byte	0x00, 0xf0, 0x11, 0x00


	//----- nvinfo : EIATTR_KPARAM_INFO
	.align		4
.L_48:
        /*014c*/ 	.byte	0x04, 0x17
        /*014e*/ 	.short	(.L_50 - .L_49)
.L_49:
        /*0150*/ 	.word	0x00000000
        /*0154*/ 	.short	0x0006
        /*0156*/ 	.short	0x002c
        /*0158*/ 	.byte	0x00, 0xf0, 0x11, 0x00


	//----- nvinfo : EIATTR_KPARAM_INFO
	.align		4
.L_50:
        /*015c*/ 	.byte	0x04, 0x17
        /*015e*/ 	.short	(.L_52 - .L_51)
.L_51:
        /*0160*/ 	.word	0x00000000
        /*0164*/ 	.short	0x0005
        /*0166*/ 	.short	0x0028
        /*0168*/ 	.byte	0x00, 0xf0, 0x11, 0x00


	//----- nvinfo : EIATTR_KPARAM_INFO
	.align		4
.L_52:
        /*016c*/ 	.byte	0x04, 0x17
        /*016e*/ 	.short	(.L_54 - .L_53)
.L_53:
        /*0170*/ 	.word	0x00000000
        /*0174*/ 	.short	0x0004
        /*0176*/ 	.short	0x0020
        /*0178*/ 	.byte	0x00, 0xf4, 0x21, 0x00


	//----- nvinfo : EIATTR_KPARAM_INFO
	.align		4
.L_54:
        /*017c*/ 	.byte	0x04, 0x17
        /*017e*/ 	.short	(.L_56 - .L_55)
.L_55:
        /*0180*/ 	.word	0x00000000
        /*0184*/ 	.short	0x0003
        /*0186*/ 	.short	0x0018
        /*0188*/ 	.byte	0x00, 0xf4, 0x21, 0x00


	//----- nvinfo : EIATTR_KPARAM_INFO
	.align		4
.L_56:
        /*018c*/ 	.byte	0x04, 0x17
        /*018e*/ 	.short	(.L_58 - .L_57)
.L_57:
        /*0190*/ 	.word	0x00000000
        /*0194*/ 	.short	0x0002
        /*0196*/ 	.short	0x0010
        /*0198*/ 	.byte	0x00, 0xf4, 0x21, 0x00


	//----- nvinfo : EIATTR_KPARAM_INFO
	.align		4
.L_58:
        /*019c*/ 	.byte	0x04, 0x17
        /*019e*/ 	.short	(.L_60 - .L_59)
.L_59:
        /*01a0*/ 	.word	0x00000000
        /*01a4*/ 	.short	0x0001
        /*01a6*/ 	.short	0x0008
        /*01a8*/ 	.byte	0x00, 0xf4, 0x21, 0x00


	//----- nvinfo : EIATTR_KPARAM_INFO
	.align		4
.L_60:
        /*01ac*/ 	.byte	0x04, 0x17
        /*01ae*/ 	.short	(.L_62 - .L_61)
.L_61:
        /*01b0*/ 	.word	0x00000000
        /*01b4*/ 	.short	0x0000
        /*01b6*/ 	.short	0x0000
        /*01b8*/ 	.byte	0x00, 0xf4, 0x21, 0x00


	//----- nvinfo : EIATTR_MAXREG_COUNT
	.align		4
.L_62:
        /*01bc*/ 	.byte	0x03, 0x1b
        /*01be*/ 	.short	0x00ff


	//----- nvinfo : EIATTR_NUM_BARRIERS
	.align		4
        /*01c0*/ 	.byte	0x02, 0x4c
        /*01c2*/ 	.byte	0x01
	.zero		1


	//----- nvinfo : EIATTR_ANNOTATIONS
	.align		4
        /*01c4*/ 	.byte	0x04, 0x55
        /*01c6*/ 	.short	(.L_64 - .L_63)


	//   ....[0]....
.L_63:
        /*01c8*/ 	.word	0x00000001
        /*01cc*/ 	.byte	0xe0, 0x32, 0x00, 0x00, 0x01, 0x00, 0x00, 0x00, 0x20, 0x33, 0x00, 0x00, 0x01, 0x00, 0x00, 0x00
        /* <DEDUP_REMOVED lines=124> */
        /*099c*/ 	.byte	0x00, 0x96, 0x00, 0x00, 0x01, 0x00, 0x00, 0x00, 0x60, 0x96, 0x00, 0x00


	//----- nvinfo : EIATTR_MERCURY_ISA_VERSION
	.align		4
.L_64:
        /*09a8*/ 	.byte	0x03, 0x5f
        /*09aa*/ 	.short	0x0000


	//----- nvinfo : EIATTR_COOP_GROUP_MASK_REGIDS
	.align		4
        /*09ac*/ 	.byte	0x04, 0x29
        /*09ae*/ 	.short	(.L_66 - .L_65)


	//   ....[0]....
.L_65:
        /*09b0*/ 	.word	0xffffffff


	//   ....[1]....
        /*09b4*/ 	.word	0xffffffff


	//   ....[2]....
        /*09b8*/ 	.word	0xffffffff


	//   ....[3]....
        /*09bc*/ 	.word	0xffffffff


	//   ....[4]....
        /*09c0*/ 	.word	0xffffffff


	//   ....[5]....
        /*09c4*/ 	.word	0xffffffff


	//   ....[6]....
        /*09c8*/ 	.word	0xffffffff


	//   ....[7]....
        /*09cc*/ 	.word	0xffffffff


	//   ....[8]....
        /*09d0*/ 	.word	0xffffffff


	//   ....[9]....
        /*09d4*/ 	.word	0xffffffff


	//   ....[10]....
        /*09d8*/ 	.word	0xffffffff


	//   ....[11]....
        /*09dc*/ 	.word	0xffffffff


	//   ....[12]....
        /*09e0*/ 	.word	0xffffffff


	//   ....[13]....
        /*09e4*/ 	.word	0xffffffff


	//   ....[14]....
        /*09e8*/ 	.word	0xffffffff


	//   ....[15]....
        /*09ec*/ 	.word	0xffffffff


	//   ....[16]....
        /*09f0*/ 	.word	0xffffffff


	//   ....[17]....
        /*09f4*/ 	.word	0xffffffff


	//   ....[18]....
        /*09f8*/ 	.word	0xffffffff


	//   ....[19]....
        /*09fc*/ 	.word	0xffffffff


	//   ....[20]....
        /*0a00*/ 	.word	0xffffffff


	//   ....[21]....
        /*0a04*/ 	.word	0xffffffff


	//   ....[22]....
        /*0a08*/ 	.word	0xffffffff


	//   ....[23]....
        /*0a0c*/ 	.word	0xffffffff


	//   ....[24]....
        /*0a10*/ 	.word	0xffffffff


	//   ....[25]....
        /*0a14*/ 	.word	0xffffffff


	//   ....[26]....
        /*0a18*/ 	.word	0xffffffff


	//   ....[27]....
        /*0a1c*/ 	.word	0xffffffff


	//   ....[28]....
        /*0a20*/ 	.word	0xffffffff


	//   ....[29]....
        /*0a24*/ 	.word	0xffffffff


	//   ....[30]....
        /*0a28*/ 	.word	0xffffffff


	//   ....[31]....
        /*0a2c*/ 	.word	0xffffffff


	//   ....[32]....
        /*0a30*/ 	.word	0xffffffff


	//   ....[33]....
        /*0a34*/ 	.word	0xffffffff


	//   ....[34]....
        /*0a38*/ 	.word	0xffffffff


	//   ....[35]....
        /*0a3c*/ 	.word	0xffffffff


	//   ....[36]....
        /*0a40*/ 	.word	0xffffffff


	//   ....[37]....
        /*0a44*/ 	.word	0xffffffff


	//   ....[38]....
        /*0a48*/ 	.word	0xffffffff


	//   ....[39]....
        /*0a4c*/ 	.word	0xffffffff


	//----- nvinfo : EIATTR_COOP_GROUP_INSTR_OFFSETS
	.align		4
.L_66:
        /*0a50*/ 	.byte	0x04, 0x28
        /*0a52*/ 	.short	(.L_68 - .L_67)


	//   ....[0]....
.L_67:
        /*0a54*/ 	.word	0x000074e0


	//   ....[1]....
        /*0a58*/ 	.word	0x000074f0


	//   ....[2]....
        /*0a5c*/ 	.word	0x00007500


	//   ....[3]....
        /*0a60*/ 	.word	0x00007510


	//   ....[4]....
        /*0a64*/ 	.word	0x00007520


	//   ....[5]....
        /*0a68*/ 	.word	0x00007530


	//   ....[6]....
        /*0a6c*/ 	.word	0x00007560


	//   ....[7]....
        /*0a70*/ 	.word	0x00007580


	//   ....[8]....
        /*0a74*/ 	.word	0x000075e0


	//   ....[9]....
        /*0a78*/ 	.word	0x000075f0


	//   ....[10]....
        /*0a7c*/ 	.word	0x00007600


	//   ....[11]....
        /*0a80*/ 	.word	0x00007610


	//   ....[12]....
        /*0a84*/ 	.word	0x00007620


	//   ....[13]....
        /*0a88*/ 	.word	0x00007630


	//   ....[14]....
        /*0a8c*/ 	.word	0x00007670


	//   ....[15]....
        /*0a90*/ 	.word	0x00007690


	//   ....[16]....
        /*0a94*/ 	.word	0x00007c40


	//   ....[17]....
        /*0a98*/ 	.word	0x00007c50


	//   ....[18]....
        /*0a9c*/ 	.word	0x00007c80


	//   ....[19]....
        /*0aa0*/ 	.word	0x00007c90


	//   ....[20]....
        /*0aa4*/ 	.word	0x00007f80


	//   ....[21]....
        /*0aa8*/ 	.word	0x00008030


	//   ....[22]....
        /*0aac*/ 	.word	0x000080d0


	//   ....[23]....
        /*0ab0*/ 	.word	0x00008100


	//   ....[24]....
        /*0ab4*/ 	.word	0x00008160


	//   ....[25]....
        /*0ab8*/ 	.word	0x00008210


	//   ....[26]....
        /*0abc*/ 	.word	0x00008230


	//   ....[27]....
        /*0ac0*/ 	.word	0x00008290


	//   ....[28]....
        /*0ac4*/ 	.word	0x000082c0


	//   ....[29]....
        /*0ac8*/ 	.word	0x000082f0


	//   ....[30]....
        /*0acc*/ 	.word	0x00008390


	//   ....[31]....
        /*0ad0*/ 	.word	0x000083c0


	//   ....[32]....
        /*0ad4*/ 	.word	0x00008420


	//   ....[33]....
        /*0ad8*/ 	.word	0x00008440


	//   ....[34]....
        /*0adc*/ 	.word	0x000084a0


	//   ....[35]....
        /*0ae0*/ 	.word	0x000084d0


	//   ....[36]....
        /*0ae4*/ 	.word	0x00008940


	//   ....[37]....
        /*0ae8*/ 	.word	0x00008950


	//   ....[38]....
        /*0aec*/ 	.word	0x00008980


	//   ....[39]....
        /*0af0*/ 	.word	0x00008990


	//----- nvinfo : EIATTR_EXIT_INSTR_OFFSETS
	.align		4
.L_68:
        /*0af4*/ 	.byte	0x04, 0x1c
        /*0af6*/ 	.short	(.L_70 - .L_69)


	//   ....[0]....
.L_69:
        /*0af8*/ 	.word	0x00010130


	//   ....[1]....
        /*0afc*/ 	.word	0x000101e0


	//----- nvinfo : EIATTR_REQNTID
	.align		4
.L_70:
        /*0b00*/ 	.byte	0x04, 0x10
        /*0b02*/ 	.short	(.L_72 - .L_71)
.L_71:
        /*0b04*/ 	.word	0x00000080
        /*0b08*/ 	.word	0x00000001
        /*0b0c*/ 	.word	0x00000001


	//----- nvinfo : EIATTR_CRS_STACK_SIZE
	.align		4
.L_72:
        /*0b10*/ 	.byte	0x04, 0x1e
        /*0b12*/ 	.short	(.L_74 - .L_73)
.L_73:
        /*0b14*/ 	.word	0x00000000
.L_74:


//--------------------- .nv.callgraph             --------------------------
	.section	.nv.callgraph,"",@"SHT_CUDA_CALLGRAPH"
	.align	4
	.sectionentsize	8
	.align		4
        /*0000*/ 	.word	0x00000000
	.align		4
        /*0004*/ 	.word	0xffffffff
	.align		4
        /*0008*/ 	.word	0x00000000
	.align		4
        /*000c*/ 	.word	0xfffffffe
	.align		4
        /*0010*/ 	.word	0x00000000
	.align		4
        /*0014*/ 	.word	0xfffffffd
	.align		4
        /*0018*/ 	.word	0x00000000
	.align		4
        /*001c*/ 	.word	0xfffffffc


//--------------------- .nv.rel.action            --------------------------
	.section	.nv.rel.action,"",@"SHT_CUDA_RELOCINFO"
	.align	8
	.sectionentsize	8
        /*0000*/ 	.byte	0x73, 0x00, 0x00, 0x00, 0x00, 0x00, 0x00, 0x00, 0x00, 0x00, 0x00, 0x11, 0x25, 0x00, 0x05, 0x36


//--------------------- .nv.constant4             --------------------------
	.section	.nv.constant4,"a",@progbits
	.align	8
	.align		8
.nv.constant4:
        /*0000*/ 	.dword	_$_str


//--------------------- .nv.constant0.attn_fwd    --------------------------
	.section	.nv.constant0.attn_fwd,"a",@progbits
	.sectionflags	@""
	.align	4
.nv.constant0.attn_fwd:
	.zero		488


//--------------------- .text.attn_fwd            --------------------------
	.section	.text.attn_fwd,"ax",@progbits
	.sectioninfo	@"SHI_REGISTERS=255"
	.align	128
        .global         attn_fwd
        .type           attn_fwd,@function
        .size           attn_fwd,(.L_x_21 - attn_fwd)
        .other          attn_fwd,@"STO_CUDA_ENTRY STV_DEFAULT"
attn_fwd:
.text.attn_fwd:
[----:B------:R-:W-:Y:S02]  /*0000*/  IMAD.MOV.U32 R1, RZ, RZ, c[0x0][0x28] ;  /* 0x00000a00ff017624 */ /* 0x000fe400078e00ff */
[----:B------:R-:W0:Y:S01]  /*0010*/  S2R R33, SR_CTAID.X ;  /* 0x0000000000217919 */ /* 0x000e220000002500 */
[----:B------:R-:W-:Y:S01]  /*0020*/  MOV R12, c[0x0][0x198] ;  /* 0x00006600000c7a02 */ /* 0x000fe20000000f00 */
[----:B------:R-:W-:Y:S01]  /*0030*/  ULDC.64 UR6, c[0x0][0x118] ;  /* 0x0000460000067ab9 */ /* 0x000fe20000000a00 */
[----:B------:R-:W-:Y:S01]  /*0040*/  IADD3 R1, R1, -0x410, RZ ;  /* 0xfffffbf001017810 */ /* 0x000fe20007ffe0ff */
[----:B------:R-:W1:Y:S04]  /*0050*/  S2R R168, SR_TID.X ;  /* 0x0000000000a87919 */ /* 0x000e680000002100 */
[----:B------:R-:W2:Y:S01]  /*0060*/  S2R R170, SR_CTAID.Y ;  /* 0x0000000000aa7919 */ /* 0x000ea20000002600 */
[----:B0-----:R-:W-:Y:S01]  /*0070*/  IMAD.SHL.U32 R33, R33, 0x40, RZ ;  /* 0x0000004021217824 */ /* 0x001fe200078e00ff */
[----:B-1----:R-:W-:-:S04]  /*0080*/  SHF.R.U32.HI R2, RZ, 0x6, R168 ;  /* 0x00000006ff027819 */ /* 0x002fc800000116a8 */
[----:B------:R-:W-:Y:S01]  /*0090*/  LOP3.LUT R3, R33, 0x3f, R168, 0xf8, !PT ;  /* 0x0000003f21037812 */ /* 0x000fe200078ef8a8 */
[----:B--2---:R-:W-:Y:S01]  /*00a0*/  IMAD R0, R170, c[0x0][0x190], RZ ;  /* 0x00006400aa007a24 */ /* 0x004fe200078e02ff */
[----:B------:R-:W-:-:S03]  /*00b0*/  SGXT.U32 R4, R2, 0x1 ;  /* 0x000000010204781a */ /* 0x000fc60000000000 */
[----:B------:R-:W-:Y:S02]  /*00c0*/  IMAD R3, R3, c[0x0][0x194], RZ ;  /* 0x0000650003037a24 */ /* 0x000fe400078e02ff */
[----:B------:R-:W-:Y:S02]  /*00d0*/  IMAD.SHL.U32 R2, R0, 0x2, RZ ;  /* 0x0000000200027824 */ /* 0x000fe400078e00ff */
[----:B------:R-:W-:Y:S02]  /*00e0*/  IMAD.SHL.U32 R5, R3, 0x2, RZ ;  /* 0x0000000203057824 */ /* 0x000fe400078e00ff */
[----:B------:R-:W-:Y:S02]  /*00f0*/  IMAD R7, R4, c[0x0][0x198], RZ ;  /* 0x0000660004077a24 */ /* 0x000fe400078e02ff */
[----:B------:R-:W-:Y:S01]  /*0100*/  IMAD.HI R0, R0, 0x2, RZ ;  /* 0x0000000200007827 */ /* 0x000fe200078e02ff */
[----:B------:R-:W-:Y:S02]  /*0110*/  IADD3 R2, P0, P1, R5, c[0x0][0x160], R2 ;  /* 0x0000580005027a10 */ /* 0x000fe4000791e002 */
[----:B------:R-:W-:Y:S01]  /*0120*/  LEA R5, R12, R7, 0x1 ;  /* 0x000000070c057211 */ /* 0x000fe200078e08ff */
[----:B------:R-:W-:-:S04]  /*0130*/  IMAD.HI R3, R3, 0x2, RZ ;  /* 0x0000000203037827 */ /* 0x000fc800078e02ff */
[C---:B------:R-:W-:Y:S01]  /*0140*/  IMAD R11, R12.reuse, 0x2, R5 ;  /* 0x000000020c0b7824 */ /* 0x040fe200078e0205 */
[----:B------:R-:W-:Y:S02]  /*0150*/  IADD3.X R0, R3, c[0x0][0x164], R0, P0, P1 ;  /* 0x0000590003007a10 */ /* 0x000fe400007e2400 */
[-C--:B------:R-:W-:Y:S01]  /*0160*/  LEA R6, P0, R7, R2.reuse, 0x1 ;  /* 0x0000000207067211 */ /* 0x080fe200078008ff */
[C---:B------:R-:W-:Y:S01]  /*0170*/  IMAD R13, R12.reuse, 0x2, R11 ;  /* 0x000000020c0d7824 */ /* 0x040fe200078e020b */
[----:B------:R-:W-:Y:S02]  /*0180*/  LEA R8, P1, R5, R2, 0x1 ;  /* 0x0000000205087211 */ /* 0x000fe400078208ff */
[----:B------:R-:W-:Y:S02]  /*0190*/  LEA.HI.X.SX32 R7, R7, R0, 0x1, P0 ;  /* 0x0000000007077211 */ /* 0x000fe400000f0eff */
[C---:B------:R-:W-:Y:S02]  /*01a0*/  LEA R10, P0, R11.reuse, R2, 0x1 ;  /* 0x000000020b0a7211 */ /* 0x040fe400078008ff */
[----:B------:R-:W-:Y:S01]  /*01b0*/  LEA R17, R12, R13, 0x1 ;  /* 0x0000000d0c117211 */ /* 0x000fe200078e08ff */
[----:B------:R0:W2:Y:S01]  /*01c0*/  LDG.E.U16 R3, [R6.64] ;  /* 0x0000000606037981 */ /* 0x0000a2000c1e1500 */
[----:B------:R-:W-:-:S02]  /*01d0*/  LEA.HI.X.SX32 R11, R11, R0, 0x1, P0 ;  /* 0x000000000b0b7211 */ /* 0x000fc400000f0eff */
[----:B------:R-:W-:Y:S01]  /*01e0*/  LEA R14, P0, R13, R2, 0x1 ;  /* 0x000000020d0e7211 */ /* 0x000fe200078008ff */
[C---:B------:R-:W-:Y:S01]  /*01f0*/  IMAD R19, R12.reuse, 0x2, R17 ;  /* 0x000000020c137824 */ /* 0x040fe200078e0211 */
[-C--:B------:R-:W-:Y:S02]  /*0200*/  LEA.HI.X.SX32 R9, R5, R0.reuse, 0x1, P1 ;  /* 0x0000000005097211 */ /* 0x080fe400008f0eff */
[----:B------:R-:W-:Y:S01]  /*0210*/  LEA.HI.X.SX32 R15, R13, R0, 0x1, P0 ;  /* 0x000000000d0f7211 */ /* 0x000fe200000f0eff */
[----:B------:R-:W-:Y:S01]  /*0220*/  IMAD R13, R12, 0x2, R19 ;  /* 0x000000020c0d7824 */ /* 0x000fe200078e0213 */
[C---:B------:R-:W-:Y:S01]  /*0230*/  LEA R18, P0, R19.reuse, R2, 0x1 ;  /* 0x0000000213127211 */ /* 0x040fe200078008ff */
[----:B------:R1:W3:Y:S03]  /*0240*/  LDG.E.U16 R4, [R8.64] ;  /* 0x0000000608047981 */ /* 0x0002e6000c1e1500 */
[----:B------:R-:W-:Y:S01]  /*0250*/  LEA.HI.X.SX32 R19, R19, R0, 0x1, P0 ;  /* 0x0000000013137211 */ /* 0x000fe200000f0eff */
[----:B------:R4:W5:Y:S01]  /*0260*/  LDG.E.U16 R5, [R10.64] ;  /* 0x000000060a057981 */ /* 0x000962000c1e1500 */
[----:B------:R-:W-:-:S02]  /*0270*/  LEA R20, P0, R13, R2, 0x1 ;  /* 0x000000020d147211 */ /* 0x000fc400078008ff */
[----:B------:R-:W-:Y:S01]  /*0280*/  LEA R16, P1, R17, R2, 0x1 ;  /* 0x0000000211107211 */ /* 0x000fe200078208ff */
[----:B0-----:R0:W2:Y:S01]  /*0290*/  LDG.E.U16 R6, [R14.64] ;  /* 0x000000060e067981 */ /* 0x0010a2000c1e1500 */
[C---:B-1----:R-:W-:Y:S02]  /*02a0*/  LEA R9, R12.reuse, R13, 0x1 ;  /* 0x0000000d0c097211 */ /* 0x042fe400078e08ff */
[----:B------:R-:W-:Y:S01]  /*02b0*/  LEA.HI.X.SX32 R21, R13, R0, 0x1, P0 ;  /* 0x000000000d157211 */ /* 0x000fe200000f0eff */
[----:B------:R1:W2:Y:S02]  /*02c0*/  LDG.E.U16 R8, [R18.64] ;  /* 0x0000000612087981 */ /* 0x0002a4000c1e1500 */
[----:B------:R-:W-:Y:S01]  /*02d0*/  IMAD R13, R12, 0x2, R9 ;  /* 0x000000020c0d7824 */ /* 0x000fe200078e0209 */
[----:B------:R-:W-:-:S03]  /*02e0*/  LEA R22, P0, R9, R2, 0x1 ;  /* 0x0000000209167211 */ /* 0x000fc600078008ff */
[C---:B----4-:R-:W-:Y:S01]  /*02f0*/  IMAD R11, R12.reuse, 0x2, R13 ;  /* 0x000000020c0b7824 */ /* 0x050fe200078e020d */
[-C--:B------:R-:W-:Y:S02]  /*0300*/  LEA.HI.X.SX32 R23, R9, R0.reuse, 0x1, P0 ;  /* 0x0000000009177211 */ /* 0x080fe400000f0eff */
[----:B------:R-:W-:Y:S01]  /*0310*/  LEA.HI.X.SX32 R17, R17, R0, 0x1, P1 ;  /* 0x0000000011117211 */ /* 0x000fe200008f0eff */
[----:B------:R4:W2:Y:S01]  /*0320*/  LDG.E.U16 R9, [R20.64] ;  /* 0x0000000614097981 */ /* 0x0008a2000c1e1500 */
[C---:B------:R-:W-:Y:S02]  /*0330*/  LEA R26, P0, R11.reuse, R2, 0x1 ;  /* 0x000000020b1a7211 */ /* 0x040fe400078008ff */
[----:B0-----:R-:W-:Y:S01]  /*0340*/  LEA R15, R12, R11, 0x1 ;  /* 0x0000000b0c0f7211 */ /* 0x001fe200078e08ff */
[----:B------:R0:W2:Y:S01]  /*0350*/  LDG.E.U16 R7, [R16.64] ;  /* 0x0000000610077981 */ /* 0x0000a2000c1e1500 */
[----:B------:R-:W-:Y:S02]  /*0360*/  LEA.HI.X.SX32 R27, R11, R0, 0x1, P0 ;  /* 0x000000000b1b7211 */ /* 0x000fe400000f0eff */
[-C--:B-1----:R-:W-:Y:S01]  /*0370*/  LEA R18, P0, R15, R2.reuse, 0x1 ;  /* 0x000000020f127211 */ /* 0x082fe200078008ff */
[----:B------:R1:W2:Y:S01]  /*0380*/  LDG.E.U16 R10, [R22.64] ;  /* 0x00000006160a7981 */ /* 0x0002a2000c1e1500 */
[----:B------:R-:W-:-:S02]  /*0390*/  LEA R24, P1, R13, R2, 0x1 ;  /* 0x000000020d187211 */ /* 0x000fc400078208ff */
[-C--:B------:R-:W-:Y:S01]  /*03a0*/  LEA.HI.X.SX32 R19, R15, R0.reuse, 0x1, P0 ;  /* 0x000000000f137211 */ /* 0x080fe200000f0eff */
[----:B------:R1:W2:Y:S01]  /*03b0*/  LDG.E.U16 R11, [R26.64] ;  /* 0x000000061a0b7981 */ /* 0x0002a2000c1e1500 */
[C---:B0-----:R-:W-:Y:S01]  /*03c0*/  IMAD R17, R12.reuse, 0x2, R15 ;  /* 0x000000020c117824 */ /* 0x041fe200078e020f */
[----:B------:R-:W-:Y:S02]  /*03d0*/  LEA.HI.X.SX32 R25, R13, R0, 0x1, P1 ;  /* 0x000000000d197211 */ /* 0x000fe400008f0eff */
[----:B------:R0:W2:Y:S01]  /*03e0*/  LDG.E.U16 R14, [R18.64] ;  /* 0x00000006120e7981 */ /* 0x0000a2000c1e1500 */
[C---:B------:R-:W-:Y:S01]  /*03f0*/  IMAD R15, R12.reuse, 0x2, R17 ;  /* 0x000000020c0f7824 */ /* 0x040fe200078e0211 */
[----:B----4-:R-:W-:Y:S02]  /*0400*/  LEA R20, P0, R17, R2, 0x1 ;  /* 0x0000000211147211 */ /* 0x010fe400078008ff */
[----:B------:R4:W2:Y:S02]  /*0410*/  LDG.E.U16 R13, [R24.64] ;  /* 0x00000006180d7981 */ /* 0x0008a4000c1e1500 */
[----:B------:R-:W-:-:S02]  /*0420*/  LEA R31, R12, R15, 0x1 ;  /* 0x0000000f0c1f7211 */ /* 0x000fc400078e08ff */
[----:B------:R-:W-:-:S03]  /*0430*/  LEA.HI.X.SX32 R21, R17, R0, 0x1, P0 ;  /* 0x0000000011157211 */ /* 0x000fc600000f0eff */
[----:B----4-:R-:W-:Y:S01]  /*0440*/  IMAD R25, R12, 0x2, R31 ;  /* 0x000000020c197824 */ /* 0x010fe200078e021f */
[----:B-1----:R-:W-:-:S03]  /*0450*/  LEA R22, P0, R31, R2, 0x1 ;  /* 0x000000021f167211 */ /* 0x002fc600078008ff */
[C---:B------:R-:W-:Y:S01]  /*0460*/  IMAD R27, R12.reuse, 0x2, R25 ;  /* 0x000000020c1b7824 */ /* 0x040fe200078e0219 */
[----:B------:R-:W-:Y:S02]  /*0470*/  LEA R28, P1, R15, R2, 0x1 ;  /* 0x000000020f1c7211 */ /* 0x000fe400078208ff */
[-C--:B------:R-:W-:Y:S02]  /*0480*/  LEA.HI.X.SX32 R23, R31, R0.reuse, 0x1, P0 ;  /* 0x000000001f177211 */ /* 0x080fe400000f0eff */
[C---:B------:R-:W-:Y:S02]  /*0490*/  LEA R31, R12.reuse, R27, 0x1 ;  /* 0x0000001b0c1f7211 */ /* 0x040fe400078e08ff */
[----:B------:R-:W-:Y:S01]  /*04a0*/  LEA.HI.X.SX32 R29, R15, R0, 0x1, P1 ;  /* 0x000000000f1d7211 */ /* 0x000fe200008f0eff */
[----:B------:R1:W4:Y:S01]  /*04b0*/  LDG.E.U16 R16, [R22.64] ;  /* 0x0000000616107981 */ /* 0x000322000c1e1500 */
[----:B------:R-:W-:Y:S01]  /*04c0*/  LEA R24, P0, R25, R2, 0x1 ;  /* 0x0000000219187211 */ /* 0x000fe200078008ff */
[----:B------:R-:W-:-:S02]  /*04d0*/  IMAD R35, R12, 0x2, R31 ;  /* 0x000000020c237824 */ /* 0x000fc400078e021f */
[----:B------:R1:W2:Y:S01]  /*04e0*/  LDG.E.U16 R17, [R28.64] ;  /* 0x000000061c117981 */ /* 0x0002a2000c1e1500 */
[----:B------:R-:W-:Y:S02]  /*04f0*/  LEA.HI.X.SX32 R25, R25, R0, 0x1, P0 ;  /* 0x0000000019197211 */ /* 0x000fe400000f0eff */
[C---:B------:R-:W-:Y:S01]  /*0500*/  LEA R26, P0, R27.reuse, R2, 0x1 ;  /* 0x000000021b1a7211 */ /* 0x040fe200078008ff */
[----:B------:R1:W2:Y:S03]  /*0510*/  LDG.E.U16 R15, [R20.64] ;  /* 0x00000006140f7981 */ /* 0x0002a6000c1e1500 */
[----:B------:R-:W-:Y:S01]  /*0520*/  LEA.HI.X.SX32 R27, R27, R0, 0x1, P0 ;  /* 0x000000001b1b7211 */ /* 0x000fe200000f0eff */
[----:B0-----:R0:W2:Y:S01]  /*0530*/  LDG.E.U16 R18, [R24.64] ;  /* 0x0000000618127981 */ /* 0x0010a2000c1e1500 */
[----:B-1----:R-:W-:Y:S01]  /*0540*/  IMAD R29, R12, 0x2, R35 ;  /* 0x000000020c1d7824 */ /* 0x002fe200078e0223 */
[----:B------:R-:W-:-:S02]  /*0550*/  LEA R34, P0, R35, R2, 0x1 ;  /* 0x0000000223227211 */ /* 0x000fc400078008ff */
[----:B------:R1:W2:Y:S02]  /*0560*/  LDG.E.U16 R19, [R26.64] ;  /* 0x000000061a137981 */ /* 0x0002a4000c1e1500 */
[C---:B------:R-:W-:Y:S02]  /*0570*/  LEA R23, R12.reuse, R29, 0x1 ;  /* 0x0000001d0c177211 */ /* 0x040fe400078e08ff */
[----:B------:R-:W-:Y:S02]  /*0580*/  LEA.HI.X.SX32 R35, R35, R0, 0x1, P0 ;  /* 0x0000000023237211 */ /* 0x000fe400000f0eff */
[-C--:B------:R-:W-:Y:S01]  /*0590*/  LEA R28, P0, R29, R2.reuse, 0x1 ;  /* 0x000000021d1c7211 */ /* 0x080fe200078008ff */
[C---:B------:R-:W-:Y:S01]  /*05a0*/  IMAD R39, R12.reuse, 0x2, R23 ;  /* 0x000000020c277824 */ /* 0x040fe200078e0217 */
[----:B------:R-:W-:Y:S01]  /*05b0*/  LEA R30, P1, R31, R2, 0x1 ;  /* 0x000000021f1e7211 */ /* 0x000fe200078208ff */
[----:B------:R1:W2:Y:S01]  /*05c0*/  LDG.E.U16 R20, [R34.64] ;  /* 0x0000000622147981 */ /* 0x0002a2000c1e1500 */
[----:B------:R-:W-:Y:S01]  /*05d0*/  LEA.HI.X.SX32 R29, R29, R0, 0x1, P0 ;  /* 0x000000001d1d7211 */ /* 0x000fe200000f0eff */
[----:B0-----:R-:W-:Y:S01]  /*05e0*/  IMAD R25, R12, 0x2, R39 ;  /* 0x000000020c197824 */ /* 0x001fe200078e0227 */
[----:B------:R-:W-:-:S02]  /*05f0*/  LEA R36, P0, R23, R2, 0x1 ;  /* 0x0000000217247211 */ /* 0x000fc400078008ff */
[-C--:B------:R-:W-:Y:S01]  /*0600*/  LEA.HI.X.SX32 R31, R31, R0.reuse, 0x1, P1 ;  /* 0x000000001f1f7211 */ /* 0x080fe200008f0eff */
[----:B------:R0:W2:Y:S01]  /*0610*/  LDG.E.U16 R22, [R28.64] ;  /* 0x000000061c167981 */ /* 0x0000a2000c1e1500 */
[----:B------:R-:W-:Y:S02]  /*0620*/  LEA.HI.X.SX32 R37, R23, R0, 0x1, P0 ;  /* 0x0000000017257211 */ /* 0x000fe400000f0eff */
[C---:B------:R-:W-:Y:S01]  /*0630*/  LEA R40, P0, R25.reuse, R2, 0x1 ;  /* 0x0000000219287211 */ /* 0x040fe200078008ff */
[----:B------:R0:W2:Y:S01]  /*0640*/  LDG.E.U16 R21, [R30.64] ;  /* 0x000000061e157981 */ /* 0x0000a2000c1e1500 */
[C---:B-1----:R-:W-:Y:S02]  /*0650*/  LEA R27, R12.reuse, R25, 0x1 ;  /* 0x000000190c1b7211 */ /* 0x042fe400078e08ff */
[----:B------:R-:W-:Y:S01]  /*0660*/  LEA.HI.X.SX32 R41, R25, R0, 0x1, P0 ;  /* 0x0000000019297211 */ /* 0x000fe200000f0eff */
[----:B------:R1:W2:Y:S02]  /*0670*/  LDG.E.U16 R23, [R36.64] ;  /* 0x0000000624177981 */ /* 0x0002a4000c1e1500 */
[----:B------:R-:W-:Y:S01]  /*0680*/  IMAD R35, R12, 0x2, R27 ;  /* 0x000000020c237824 */ /* 0x000fe200078e021b */
[-C--:B------:R-:W-:Y:S01]  /*0690*/  LEA R38, P1, R39, R2.reuse, 0x1 ;  /* 0x0000000227267211 */ /* 0x080fe200078208ff */
[----:B------:R1:W2:Y:S01]  /*06a0*/  LDG.E.U16 R24, [R40.64] ;  /* 0x0000000628187981 */ /* 0x0002a2000c1e1500 */
[----:B0-----:R-:W-:-:S04]  /*06b0*/  LEA R30, P0, R27, R2, 0x1 ;  /* 0x000000021b1e7211 */ /* 0x001fc800078008ff */
[-C--:B------:R-:W-:Y:S01]  /*06c0*/  LEA.HI.X.SX32 R31, R27, R0.reuse, 0x1, P0 ;  /* 0x000000001b1f7211 */ /* 0x080fe200000f0eff */
[C---:B------:R-:W-:Y:S01]  /*06d0*/  IMAD R27, R12.reuse, 0x2, R35 ;  /* 0x000000020c1b7824 */ /* 0x040fe200078e0223 */
[----:B------:R-:W-:Y:S02]  /*06e0*/  LEA.HI.X.SX32 R39, R39, R0, 0x1, P1 ;  /* 0x0000000027277211 */ /* 0x000fe400008f0eff */
[----:B------:R-:W-:Y:S01]  /*06f0*/  LEA R34, P0, R35, R2, 0x1 ;  /* 0x0000000223227211 */ /* 0x000fe200078008ff */
[----:B------:R0:W2:Y:S01]  /*0700*/  LDG.E.U16 R26, [R30.64] ;  /* 0x000000061e1a7981 */ /* 0x0000a2000c1e1500 */
[----:B------:R-:W-:-:S03]  /*0710*/  LEA R29, R12, R27, 0x1 ;  /* 0x0000001b0c1d7211 */ /* 0x000fc600078e08ff */
[----:B------:R0:W2:Y:S01]  /*0720*/  LDG.E.U16 R25, [R38.64] ;  /* 0x0000000626197981 */ /* 0x0000a2000c1e1500 */
[----:B------:R-:W-:Y:S02]  /*0730*/  LEA.HI.X.SX32 R35, R35, R0, 0x1, P0 ;  /* 0x0000000023237211 */ /* 0x000fe400000f0eff */
[----:B-1----:R-:W-:Y:S01]  /*0740*/  LEA R36, P0, R29, R2, 0x1 ;  /* 0x000000021d247211 */ /* 0x002fe200078008ff */
[----:B0-----:R-:W-:-:S04]  /*0750*/  IMAD R39, R12, 0x2, R29 ;  /* 0x000000020c277824 */ /* 0x001fc800078e021d */
[C---:B------:R-:W-:Y:S01]  /*0760*/  IMAD R41, R12.reuse, 0x2, R39 ;  /* 0x000000020c297824 */ /* 0x040fe200078e0227 */
[----:B------:R-:W-:Y:S02]  /*0770*/  LEA R42, P1, R27, R2, 0x1 ;  /* 0x000000021b2a7211 */ /* 0x000fe400078208ff */
[-C--:B------:R-:W-:Y:S02]  /*0780*/  LEA.HI.X.SX32 R37, R29, R0.reuse, 0x1, P0 ;  /* 0x000000001d257211 */ /* 0x080fe400000f0eff */
[C---:B------:R-:W-:Y:S02]  /*0790*/  LEA R45, R12.reuse, R41, 0x1 ;  /* 0x000000290c2d7211 */ /* 0x040fe400078e08ff */
[----:B------:R-:W-:Y:S01]  /*07a0*/  LEA.HI.X.SX32 R43, R27, R0, 0x1, P1 ;  /* 0x000000001b2b7211 */ /* 0x000fe200008f0eff */
[----:B------:R0:W2:Y:S01]  /*07b0*/  LDG.E.U16 R28, [R36.64] ;  /* 0x00000006241c7981 */ /* 0x0000a2000c1e1500 */
[----:B------:R-:W-:Y:S01]  /*07c0*/  LEA R38, P0, R39, R2, 0x1 ;  /* 0x0000000227267211 */ /* 0x000fe200078008ff */
[----:B------:R-:W-:-:S02]  /*07d0*/  IMAD R47, R12, 0x2, R45 ;  /* 0x000000020c2f7824 */ /* 0x000fc400078e022d */
[----:B------:R1:W2:Y:S01]  /*07e0*/  LDG.E.U16 R29, [R42.64] ;  /* 0x000000062a1d7981 */ /* 0x0002a2000c1e1500 */
[----:B------:R-:W-:Y:S02]  /*07f0*/  LEA.HI.X.SX32 R39, R39, R0, 0x1, P0 ;  /* 0x0000000027277211 */ /* 0x000fe400000f0eff */
[C---:B------:R-:W-:Y:S01]  /*0800*/  LEA R40, P0, R41.reuse, R2, 0x1 ;  /* 0x0000000229287211 */ /* 0x040fe200078008ff */
[----:B------:R0:W2:Y:S03]  /*0810*/  LDG.E.U16 R27, [R34.64] ;  /* 0x00000006221b7981 */ /* 0x0000a6000c1e1500 */
[----:B------:R-:W-:Y:S01]  /*0820*/  LEA.HI.X.SX32 R41, R41, R0, 0x1, P0 ;  /* 0x0000000029297211 */ /* 0x000fe200000f0eff */
[----:B------:R0:W2:Y:S01]  /*0830*/  LDG.E.U16 R30, [R38.64] ;  /* 0x00000006261e7981 */ /* 0x0000a2000c1e1500 */
[----:B-1----:R-:W-:Y:S01]  /*0840*/  IMAD R43, R12, 0x2, R47 ;  /* 0x000000020c2b7824 */ /* 0x002fe200078e022f */
[----:B------:R-:W-:-:S02]  /*0850*/  LEA R46, P0, R47, R2, 0x1 ;  /* 0x000000022f2e7211 */ /* 0x000fc400078008ff */
[----:B------:R1:W2:Y:S02]  /*0860*/  LDG.E.U16 R31, [R40.64] ;  /* 0x00000006281f7981 */ /* 0x0002a4000c1e1500 */
[C---:B0-----:R-:W-:Y:S02]  /*0870*/  LEA R37, R12.reuse, R43, 0x1 ;  /* 0x0000002b0c257211 */ /* 0x041fe400078e08ff */
[----:B------:R-:W-:Y:S02]  /*0880*/  LEA.HI.X.SX32 R47, R47, R0, 0x1, P0 ;  /* 0x000000002f2f7211 */ /* 0x000fe400000f0eff */
[-C--:B------:R-:W-:Y:S01]  /*0890*/  LEA R42, P0, R43, R2.reuse, 0x1 ;  /* 0x000000022b2a7211 */ /* 0x080fe200078008ff */
[C---:B------:R-:W-:Y:S01]  /*08a0*/  IMAD R51, R12.reuse, 0x2, R37 ;  /* 0x000000020c337824 */ /* 0x040fe200078e0225 */
[----:B------:R-:W-:Y:S01]  /*08b0*/  LEA R44, P1, R45, R2, 0x1 ;  /* 0x000000022d2c7211 */ /* 0x000fe200078208ff */
[----:B------:R0:W2:Y:S01]  /*08c0*/  LDG.E.U16 R32, [R46.64] ;  /* 0x000000062e207981 */ /* 0x0000a2000c1e1500 */
[----:B------:R-:W-:Y:S01]  /*08d0*/  LEA.HI.X.SX32 R43, R43, R0, 0x1, P0 ;  /* 0x000000002b2b7211 */ /* 0x000fe200000f0eff */
[----:B------:R-:W-:Y:S01]  /*08e0*/  IMAD R39, R12, 0x2, R51 ;  /* 0x000000020c277824 */ /* 0x000fe200078e0233 */
[----:B------:R-:W-:-:S03]  /*08f0*/  LEA R48, P0, R37, R2, 0x1 ;  /* 0x0000000225307211 */ /* 0x000fc600078008ff */
[----:B------:R0:W2:Y:S01]  /*0900*/  LDG.E.U16 R34, [R42.64] ;  /* 0x000000062a227981 */ /* 0x0000a2000c1e1500 */
[-C--:B------:R-:W-:Y:S02]  /*0910*/  LEA.HI.X.SX32 R49, R37, R0.reuse, 0x1, P0 ;  /* 0x0000000025317211 */ /* 0x080fe400000f0eff */
[C---:B------:R-:W-:Y:S02]  /*0920*/  LEA R37, R12.reuse, R39, 0x1 ;  /* 0x000000270c257211 */ /* 0x040fe400078e08ff */
[----:B------:R-:W-:Y:S01]  /*0930*/  LEA.HI.X.SX32 R45, R45, R0, 0x1, P1 ;  /* 0x000000002d2d7211 */ /* 0x000fe200008f0eff */
[----:B------:R0:W2:Y:S02]  /*0940*/  LDG.E.U16 R36, [R48.64] ;  /* 0x0000000630247981 */ /* 0x0000a4000c1e1500 */
[C---:B-1----:R-:W-:Y:S01]  /*0950*/  IMAD R41, R12.reuse, 0x2, R37 ;  /* 0x000000020c297824 */ /* 0x042fe200078e0225 */
[----:B------:R-:W-:Y:S01]  /*0960*/  LEA R52, P0, R39, R2, 0x1 ;  /* 0x0000000227347211 */ /* 0x000fe200078008ff */
[----:B------:R1:W2:Y:S02]  /*0970*/  LDG.E.U16 R35, [R44.64] ;  /* 0x000000062c237981 */ /* 0x0002a4000c1e1500 */
[----:B------:R-:W-:-:S05]  /*0980*/  IMAD R55, R12, 0x2, R41 ;  /* 0x000000020c377824 */ /* 0x000fca00078e0229 */
[----:B0-----:R-:W-:Y:S02]  /*0990*/  LEA R43, R12, R55, 0x1 ;  /* 0x000000370c2b7211 */ /* 0x001fe400078e08ff */
[----:B------:R-:W-:-:S03]  /*09a0*/  LEA.HI.X.SX32 R53, R39, R0, 0x1, P0 ;  /* 0x0000000027357211 */ /* 0x000fc600000f0eff */
[----:B------:R-:W-:Y:S01]  /*09b0*/  IMAD R57, R12, 0x2, R43 ;  /* 0x000000020c397824 */ /* 0x000fe200078e022b */
[----:B-1----:R-:W-:-:S03]  /*09c0*/  LEA R44, P0, R37, R2, 0x1 ;  /* 0x00000002252c7211 */ /* 0x002fc600078008ff */
[----:B------:R-:W-:Y:S01]  /*09d0*/  IMAD R59, R12, 0x2, R57 ;  /* 0x000000020c3b7824 */ /* 0x000fe200078e0239 */
[----:B------:R-:W-:-:S04]  /*09e0*/  LEA.HI.X.SX32 R45, R37, R0, 0x1, P0 ;  /* 0x00000000252d7211 */ /* 0x000fc800000f0eff */
[C---:B------:R-:W-:Y:S01]  /*09f0*/  LEA R61, R12.reuse, R59, 0x1 ;  /* 0x0000003b0c3d7211 */ /* 0x040fe200078e08ff */
[----:B------:R0:W2:Y:S01]  /*0a00*/  LDG.E.U16 R38, [R44.64] ;  /* 0x000000062c267981 */ /* 0x0000a2000c1e1500 */
[-C--:B------:R-:W-:Y:S02]  /*0a10*/  LEA R46, P0, R41, R2.reuse, 0x1 ;  /* 0x00000002292e7211 */ /* 0x080fe400078008ff */
[----:B------:R-:W-:Y:S01]  /*0a20*/  LEA R50, P1, R51, R2, 0x1 ;  /* 0x0000000233327211 */ /* 0x000fe200078208ff */
[----:B------:R1:W2:Y:S01]  /*0a30*/  LDG.E.U16 R37, [R52.64] ;  /* 0x0000000634257981 */ /* 0x0002a2000c1e1500 */
[----:B------:R-:W-:Y:S01]  /*0a40*/  LEA.HI.X.SX32 R47, R41, R0, 0x1, P0 ;  /* 0x00000000292f7211 */ /* 0x000fe200000f0eff */
[----:B0-----:R-:W-:Y:S01]  /*0a50*/  IMAD R45, R12, 0x2, R61 ;  /* 0x000000020c2d7824 */ /* 0x001fe200078e023d */
[----:B------:R-:W-:-:S03]  /*0a60*/  LEA R48, P0, R43, R2, 0x1 ;  /* 0x000000022b307211 */ /* 0x000fc600078008ff */
[----:B------:R0:W2:Y:S01]  /*0a70*/  LDG.E.U16 R40, [R46.64] ;  /* 0x000000062e287981 */ /* 0x0000a2000c1e1500 */
[----:B------:R-:W-:Y:S01]  /*0a80*/  IMAD R63, R12, 0x2, R45 ;  /* 0x000000020c3f7824 */ /* 0x000fe200078e022d */
[-C--:B------:R-:W-:Y:S02]  /*0a90*/  LEA.HI.X.SX32 R51, R51, R0.reuse, 0x1, P1 ;  /* 0x0000000033337211 */ /* 0x080fe400008f0eff */
[----:B------:R-:W-:-:S03]  /*0aa0*/  LEA.HI.X.SX32 R49, R43, R0, 0x1, P0 ;  /* 0x000000002b317211 */ /* 0x000fc600000f0eff */
[----:B------:R1:W2:Y:S01]  /*0ab0*/  LDG.E.U16 R39, [R50.64] ;  /* 0x0000000632277981 */ /* 0x0002a2000c1e1500 */
[----:B0-----:R-:W-:-:S03]  /*0ac0*/  LEA R47, R12, R63, 0x1 ;  /* 0x0000003f0c2f7211 */ /* 0x001fc600078e08ff */
[----:B------:R0:W2:Y:S02]  /*0ad0*/  LDG.E.U16 R42, [R48.64] ;  /* 0x00000006302a7981 */ /* 0x0000a4000c1e1500 */
[----:B------:R-:W-:Y:S01]  /*0ae0*/  IMAD R65, R12, 0x2, R47 ;  /* 0x000000020c417824 */ /* 0x000fe200078e022f */
[----:B-1----:R-:W-:-:S03]  /*0af0*/  LEA R50, P0, R57, R2, 0x1 ;  /* 0x0000000239327211 */ /* 0x002fc600078008ff */
[C---:B0-----:R-:W-:Y:S01]  /*0b00*/  IMAD R49, R12.reuse, 0x2, R65 ;  /* 0x000000020c317824 */ /* 0x041fe200078e0241 */
[----:B------:R-:W-:Y:S02]  /*0b10*/  LEA.HI.X.SX32 R51, R57, R0, 0x1, P0 ;  /* 0x0000000039337211 */ /* 0x000fe400000f0eff */
[C---:B------:R-:W-:Y:S02]  /*0b20*/  LEA R52, P0, R59.reuse, R2, 0x1 ;  /* 0x000000023b347211 */ /* 0x040fe400078008ff */
[----:B------:R-:W-:Y:S01]  /*0b30*/  LEA R67, R12, R49, 0x1 ;  /* 0x000000310c437211 */ /* 0x000fe200078e08ff */
[----:B------:R0:W2:Y:S01]  /*0b40*/  LDG.E.U16 R43, [R50.64] ;  /* 0x00000006322b7981 */ /* 0x0000a2000c1e1500 */
[----:B------:R-:W-:-:S03]  /*0b50*/  LEA.HI.X.SX32 R53, R59, R0, 0x1, P0 ;  /* 0x000000003b357211 */ /* 0x000fc600000f0eff */
[----:B------:R-:W-:Y:S02]  /*0b60*/  IMAD R69, R12, 0x2, R67 ;  /* 0x000000020c457824 */ /* 0x000fe400078e0243 */
[----:B------:R1:W2:Y:S01]  /*0b70*/  LDG.E.U16 R44, [R52.64] ;  /* 0x00000006342c7981 */ /* 0x0002a2000c1e1500 */
[----:B------:R-:W-:-:S04]  /*0b80*/  LEA R54, P1, R55, R2, 0x1 ;  /* 0x0000000237367211 */ /* 0x000fc800078208ff */
[----:B------:R-:W-:Y:S01]  /*0b90*/  LEA.HI.X.SX32 R55, R55, R0, 0x1, P1 ;  /* 0x0000000037377211 */ /* 0x000fe200008f0eff */
[----:B-1----:R-:W-:-:S04]  /*0ba0*/  IMAD R53, R12, 0x2, R69 ;  /* 0x000000020c357824 */ /* 0x002fc800078e0245 */
[----:B------:R1:W2:Y:S01]  /*0bb0*/  LDG.E.U16 R41, [R54.64] ;  /* 0x0000000636297981 */ /* 0x0002a2000c1e1500 */
[----:B------:R-:W-:-:S05]  /*0bc0*/  LEA R71, R12, R53, 0x1 ;  /* 0x000000350c477211 */ /* 0x000fca00078e08ff */
[----:B------:R-:W-:Y:S01]  /*0bd0*/  IMAD R73, R12, 0x2, R71 ;  /* 0x000000020c497824 */ /* 0x000fe200078e0247 */
[----:B-1----:R-:W-:-:S03]  /*0be0*/  LEA R54, P0, R45, R2, 0x1 ;  /* 0x000000022d367211 */ /* 0x002fc600078008ff */
[C---:B------:R-:W-:Y:S01]  /*0bf0*/  IMAD R75, R12.reuse, 0x2, R73 ;  /* 0x000000020c4b7824 */ /* 0x040fe200078e0249 */
[----:B------:R-:W-:Y:S02]  /*0c00*/  LEA.HI.X.SX32 R55, R45, R0, 0x1, P0 ;  /* 0x000000002d377211 */ /* 0x000fe400000f0eff */
[-C--:B------:R-:W-:Y:S02]  /*0c10*/  LEA R56, P1, R61, R2.reuse, 0x1 ;  /* 0x000000023d387211 */ /* 0x080fe400078208ff */
[----:B------:R-:W-:Y:S01]  /*0c20*/  LEA R58, P0, R63, R2, 0x1 ;  /* 0x000000023f3a7211 */ /* 0x000fe200078008ff */
[----:B------:R1:W2:Y:S01]  /*0c30*/  LDG.E.U16 R46, [R54.64] ;  /* 0x00000006362e7981 */ /* 0x0002a2000c1e1500 */
[----:B------:R-:W-:Y:S02]  /*0c40*/  LEA R77, R12, R75, 0x1 ;  /* 0x0000004b0c4d7211 */ /* 0x000fe400078e08ff */
[-C--:B------:R-:W-:Y:S02]  /*0c50*/  LEA.HI.X.SX32 R57, R61, R0.reuse, 0x1, P1 ;  /* 0x000000003d397211 */ /* 0x080fe400008f0eff */
[----:B------:R-:W-:-:S02]  /*0c60*/  LEA.HI.X.SX32 R59, R63, R0, 0x1, P0 ;  /* 0x000000003f3b7211 */ /* 0x000fc400000f0eff */
[C---:B------:R-:W-:Y:S01]  /*0c70*/  LEA R60, P0, R47.reuse, R2, 0x1 ;  /* 0x000000022f3c7211 */ /* 0x040fe200078008ff */
[C---:B------:R-:W-:Y:S01]  /*0c80*/  IMAD R79, R12.reuse, 0x2, R77 ;  /* 0x000000020c4f7824 */ /* 0x040fe200078e024d */
[----:B------:R0:W2:Y:S02]  /*0c90*/  LDG.E.U16 R45, [R56.64] ;  /* 0x00000006382d7981 */ /* 0x0000a4000c1e1500 */
[----:B------:R-:W-:Y:S01]  /*0ca0*/  LEA.HI.X.SX32 R61, R47, R0, 0x1, P0 ;  /* 0x000000002f3d7211 */ /* 0x000fe200000f0eff */
[----:B------:R-:W-:Y:S01]  /*0cb0*/  IMAD R81, R12, 0x2, R79 ;  /* 0x000000020c517824 */ /* 0x000fe200078e024f */
[----:B------:R1:W2:Y:S01]  /*0cc0*/  LDG.E.U16 R47, [R58.64] ;  /* 0x000000063a2f7981 */ /* 0x0002a2000c1e1500 */
[----:B0-----:R-:W-:-:S03]  /*0cd0*/  LEA R56, P0, R49, R2, 0x1 ;  /* 0x0000000231387211 */ /* 0x001fc600078008ff */
[----:B------:R0:W2:Y:S01]  /*0ce0*/  LDG.E.U16 R48, [R60.64] ;  /* 0x000000063c307981 */ /* 0x0000a2000c1e1500 */
[----:B------:R-:W-:Y:S02]  /*0cf0*/  LEA.HI.X.SX32 R57, R49, R0, 0x1, P0 ;  /* 0x0000000031397211 */ /* 0x000fe400000f0eff */
[C---:B-1----:R-:W-:Y:S02]  /*0d00*/  LEA R54, P0, R67.reuse, R2, 0x1 ;  /* 0x0000000243367211 */ /* 0x042fe400078008ff */
[C---:B------:R-:W-:Y:S01]  /*0d10*/  LEA R83, R12.reuse, R81, 0x1 ;  /* 0x000000510c537211 */ /* 0x040fe200078e08ff */
[----:B------:R1:W2:Y:S01]  /*0d20*/  LDG.E.U16 R49, [R56.64] ;  /* 0x0000000638317981 */ /* 0x0002a2000c1e1500 */
[----:B------:R-:W-:Y:S02]  /*0d30*/  LEA.HI.X.SX32 R55, R67, R0, 0x1, P0 ;  /* 0x0000000043377211 */ /* 0x000fe400000f0eff */
[-C--:B------:R-:W-:Y:S02]  /*0d40*/  LEA R62, P1, R65, R2.reuse, 0x1 ;  /* 0x00000002413e7211 */ /* 0x080fe400078208ff */
[----:B------:R-:W-:Y:S01]  /*0d50*/  LEA R58, P0, R69, R2, 0x1 ;  /* 0x00000002453a7211 */ /* 0x000fe200078008ff */
[C---:B------:R-:W-:Y:S01]  /*0d60*/  IMAD R85, R12.reuse, 0x2, R83 ;  /* 0x000000020c557824 */ /* 0x040fe200078e0253 */
[-C--:B------:R-:W-:Y:S01]  /*0d70*/  LEA.HI.X.SX32 R63, R65, R0.reuse, 0x1, P1 ;  /* 0x00000000413f7211 */ /* 0x080fe200008f0eff */
[----:B------:R1:W2:Y:S01]  /*0d80*/  LDG.E.U16 R50, [R54.64] ;  /* 0x0000000636327981 */ /* 0x0002a2000c1e1500 */
[----:B------:R-:W-:Y:S01]  /*0d90*/  LEA.HI.X.SX32 R59, R69, R0, 0x1, P0 ;  /* 0x00000000453b7211 */ /* 0x000fe200000f0eff */
[----:B------:R-:W-:Y:S01]  /*0da0*/  IMAD R87, R12, 0x2, R85 ;  /* 0x000000020c577824 */ /* 0x000fe200078e0255 */
[-C--:B0-----:R-:W-:Y:S01]  /*0db0*/  LEA R60, P0, R71, R2.reuse, 0x1 ;  /* 0x00000002473c7211 */ /* 0x081fe200078008ff */
[----:B------:R0:W2:Y:S01]  /*0dc0*/  LDG.E.U16 R51, [R62.64] ;  /* 0x000000063e337981 */ /* 0x0000a2000c1e1500 */
[----:B------:R-:W-:-:S02]  /*0dd0*/  LEA R64, P1, R53, R2, 0x1 ;  /* 0x0000000235407211 */ /* 0x000fc400078208ff */
[-C--:B------:R-:W-:Y:S01]  /*0de0*/  LEA.HI.X.SX32 R61, R71, R0.reuse, 0x1, P0 ;  /* 0x00000000473d7211 */ /* 0x080fe200000f0eff */
[----:B------:R3:W2:Y:S01]  /*0df0*/  LDG.E.U16 R52, [R58.64] ;  /* 0x000000063a347981 */ /* 0x0006a2000c1e1500 */
[C---:B------:R-:W-:Y:S02]  /*0e00*/  LEA R89, R12.reuse, R87, 0x1 ;  /* 0x000000570c597211 */ /* 0x040fe400078e08ff */
[----:B------:R-:W-:Y:S01]  /*0e10*/  LEA.HI.X.SX32 R65, R53, R0, 0x1, P1 ;  /* 0x0000000035417211 */ /* 0x000fe200008f0eff */
[----:B-1----:R1:W2:Y:S01]  /*0e20*/  LDG.E.U16 R54, [R60.64] ;  /* 0x000000063c367981 */ /* 0x0022a2000c1e1500 */
[-C--:B0-----:R-:W-:Y:S01]  /*0e30*/  LEA R62, P0, R73, R2.reuse, 0x1 ;  /* 0x00000002493e7211 */ /* 0x081fe200078008ff */
[----:B------:R-:W-:Y:S01]  /*0e40*/  IMAD R91, R12, 0x2, R89 ;  /* 0x000000020c5b7824 */ /* 0x000fe200078e0259 */
[----:B------:R-:W-:Y:S01]  /*0e50*/  LEA R68, P1, R77, R2, 0x1 ;  /* 0x000000024d447211 */ /* 0x000fe200078208ff */
[----:B------:R0:W2:Y:S01]  /*0e60*/  LDG.E.U16 R53, [R64.64] ;  /* 0x0000000640357981 */ /* 0x0000a2000c1e1500 */
[----:B------:R-:W-:-:S02]  /*0e70*/  LEA.HI.X.SX32 R63, R73, R0, 0x1, P0 ;  /* 0x00000000493f7211 */ /* 0x000fc400000f0eff */
[----:B------:R-:W-:Y:S02]  /*0e80*/  LEA R66, P0, R75, R2, 0x1 ;  /* 0x000000024b427211 */ /* 0x000fe400078008ff */
[-C--:B------:R-:W-:Y:S01]  /*0e90*/  LEA.HI.X.SX32 R69, R77, R0.reuse, 0x1, P1 ;  /* 0x000000004d457211 */ /* 0x080fe200008f0eff */
[----:B------:R-:W-:Y:S01]  /*0ea0*/  IMAD R77, R12, 0x2, R91 ;  /* 0x000000020c4d7824 */ /* 0x000fe200078e025b */
[----:B------:R-:W-:Y:S01]  /*0eb0*/  LEA.HI.X.SX32 R67, R75, R0, 0x1, P0 ;  /* 0x000000004b437211 */ /* 0x000fe200000f0eff */
[----:B------:R1:W2:Y:S01]  /*0ec0*/  LDG.E.U16 R55, [R62.64] ;  /* 0x000000063e377981 */ /* 0x0002a2000c1e1500 */
[-C--:B0-----:R-:W-:Y:S02]  /*0ed0*/  LEA R64, P0, R79, R2.reuse, 0x1 ;  /* 0x000000024f407211 */ /* 0x081fe400078008ff */
[----:B------:R-:W-:Y:S01]  /*0ee0*/  LEA R74, P1, R85, R2, 0x1 ;  /* 0x00000002554a7211 */ /* 0x000fe200078208ff */
[----:B------:R0:W2:Y:S01]  /*0ef0*/  LDG.E.U16 R56, [R66.64] ;  /* 0x0000000642387981 */ /* 0x0000a2000c1e1500 */
[----:B------:R-:W-:-:S02]  /*0f00*/  LEA.HI.X.SX32 R65, R79, R0, 0x1, P0 ;  /* 0x000000004f417211 */ /* 0x000fc400000f0eff */
[C---:B------:R-:W-:Y:S01]  /*0f10*/  LEA R70, P0, R81.reuse, R2, 0x1 ;  /* 0x0000000251467211 */ /* 0x040fe200078008ff */
[----:B------:R0:W2:Y:S01]  /*0f20*/  LDG.E.U16 R57, [R68.64] ;  /* 0x0000000644397981 */ /* 0x0000a2000c1e1500 */
[C---:B------:R-:W-:Y:S02]  /*0f30*/  LEA R79, R12.reuse, R77, 0x1 ;  /* 0x0000004d0c4f7211 */ /* 0x040fe400078e08ff */
[----:B------:R-:W-:Y:S01]  /*0f40*/  LEA.HI.X.SX32 R71, R81, R0, 0x1, P0 ;  /* 0x0000000051477211 */ /* 0x000fe200000f0eff */
[----:B---3--:R3:W2:Y:S02]  /*0f50*/  LDG.E.U16 R58, [R64.64] ;  /* 0x00000006403a7981 */ /* 0x0086a4000c1e1500 */
[C---:B------:R-:W-:Y:S01]  /*0f60*/  IMAD R81, R12.reuse, 0x2, R79 ;  /* 0x000000020c517824 */ /* 0x040fe200078e024f */
[C---:B------:R-:W-:Y:S01]  /*0f70*/  LEA R72, P0, R83.reuse, R2, 0x1 ;  /* 0x0000000253487211 */ /* 0x040fe200078008ff */
[----:B------:R0:W2:Y:S02]  /*0f80*/  LDG.E.U16 R59, [R70.64] ;  /* 0x00000006463b7981 */ /* 0x0000a4000c1e1500 */
[----:B------:R-:W-:Y:S01]  /*0f90*/  IMAD R93, R12, 0x2, R81 ;  /* 0x000000020c5d7824 */ /* 0x000fe200078e0251 */
[----:B------:R-:W-:-:S04]  /*0fa0*/  LEA.HI.X.SX32 R73, R83, R0, 0x1, P0 ;  /* 0x0000000053497211 */ /* 0x000fc800000f0eff */
[C---:B------:R-:W-:Y:S01]  /*0fb0*/  LEA R83, R12.reuse, R93, 0x1 ;  /* 0x0000005d0c537211 */ /* 0x040fe200078e08ff */
[----:B-1----:R1:W2:Y:S01]  /*0fc0*/  LDG.E.U16 R60, [R72.64] ;  /* 0x00000006483c7981 */ /* 0x0022a2000c1e1500 */
[----:B------:R-:W-:Y:S02]  /*0fd0*/  LEA.HI.X.SX32 R75, R85, R0, 0x1, P1 ;  /* 0x00000000554b7211 */ /* 0x000fe400008f0eff */
[C---:B0-----:R-:W-:Y:S01]  /*0fe0*/  LEA R66, P0, R87.reuse, R2, 0x1 ;  /* 0x0000000257427211 */ /* 0x041fe200078008ff */
[C---:B------:R-:W-:Y:S02]  /*0ff0*/  IMAD R85, R12.reuse, 0x2, R83 ;  /* 0x000000020c557824 */ /* 0x040fe400078e0253 */
[----:B------:R0:W2:Y:S01]  /*1000*/  LDG.E.U16 R61, [R74.64] ;  /* 0x000000064a3d7981 */ /* 0x0000a2000c1e1500 */
[----:B------:R-:W-:Y:S01]  /*1010*/  LEA.HI.X.SX32 R67, R87, R0, 0x1, P0 ;  /* 0x0000000057437211 */ /* 0x000fe200000f0eff */
[----:B------:R-:W-:Y:S01]  /*1020*/  IMAD R87, R12, 0x2, R85 ;  /* 0x000000020c577824 */ /* 0x000fe200078e0255 */
[----:B------:R-:W-:-:S02]  /*1030*/  LEA R68, P0, R89, R2, 0x1 ;  /* 0x0000000259447211 */ /* 0x000fc400078008ff */
[----:B------:R-:W-:Y:S01]  /*1040*/  LEA R76, P1, R77, R2, 0x1 ;  /* 0x000000024d4c7211 */ /* 0x000fe200078208ff */
[----:B------:R0:W2:Y:S01]  /*1050*/  LDG.E.U16 R62, [R66.64] ;  /* 0x00000006423e7981 */ /* 0x0000a2000c1e1500 */
[----:B------:R-:W-:Y:S02]  /*1060*/  LEA R95, R12, R87, 0x1 ;  /* 0x000000570c5f7211 */ /* 0x000fe400078e08ff */
[----:B------:R-:W-:-:S03]  /*1070*/  LEA.HI.X.SX32 R69, R89, R0, 0x1, P0 ;  /* 0x0000000059457211 */ /* 0x000fc600000f0eff */
[C---:B------:R-:W-:Y:S01]  /*1080*/  IMAD R89, R12.reuse, 0x2, R95 ;  /* 0x000000020c597824 */ /* 0x040fe200078e025f */
[C---:B------:R-:W-:Y:S01]  /*1090*/  LEA R70, P0, R91.reuse, R2, 0x1 ;  /* 0x000000025b467211 */ /* 0x040fe200078008ff */
[----:B------:R0:W2:Y:S02]  /*10a0*/  LDG.E.U16 R63, [R68.64] ;  /* 0x00000006443f7981 */ /* 0x0000a4000c1e1500 */
[----:B------:R-:W-:Y:S01]  /*10b0*/  IMAD R97, R12, 0x2, R89 ;  /* 0x000000020c617824 */ /* 0x000fe200078e0259 */
[----:B------:R-:W-:-:S04]  /*10c0*/  LEA.HI.X.SX32 R71, R91, R0, 0x1, P0 ;  /* 0x000000005b477211 */ /* 0x000fc800000f0eff */
[----:B------:R-:W-:Y:S01]  /*10d0*/  LEA R91, R12, R97, 0x1 ;  /* 0x000000610c5b7211 */ /* 0x000fe200078e08ff */
[----:B---3--:R3:W2:Y:S01]  /*10e0*/  LDG.E.U16 R64, [R70.64] ;  /* 0x0000000646407981 */ /* 0x0086a2000c1e1500 */
[----:B-1----:R-:W-:-:S03]  /*10f0*/  LEA R72, P0, R79, R2, 0x1 ;  /* 0x000000024f487211 */ /* 0x002fc600078008ff */
[----:B------:R-:W-:Y:S01]  /*1100*/  IMAD R99, R12, 0x2, R91 ;  /* 0x000000020c637824 */ /* 0x000fe200078e025b */
[----:B------:R-:W-:-:S03]  /*1110*/  LEA.HI.X.SX32 R73, R79, R0, 0x1, P0 ;  /* 0x000000004f497211 */ /* 0x000fc600000f0eff */
[C---:B------:R-:W-:Y:S01]  /*1120*/  IMAD R101, R12.reuse, 0x2, R99 ;  /* 0x000000020c657824 */ /* 0x040fe200078e0263 */
[C---:B0-----:R-:W-:Y:S01]  /*1130*/  LEA R74, P0, R81.reuse, R2, 0x1 ;  /* 0x00000002514a7211 */ /* 0x041fe200078008ff */
[----:B------:R0:W2:Y:S03]  /*1140*/  LDG.E.U16 R66, [R72.64] ;  /* 0x0000000648427981 */ /* 0x0000a6000c1e1500 */
[C---:B------:R-:W-:Y:S02]  /*1150*/  LEA R103, R12.reuse, R101, 0x1 ;  /* 0x000000650c677211 */ /* 0x040fe400078e08ff */
[----:B------:R-:W-:Y:S02]  /*1160*/  LEA.HI.X.SX32 R75, R81, R0, 0x1, P0 ;  /* 0x00000000514b7211 */ /* 0x000fe400000f0eff */
[----:B------:R-:W-:Y:S01]  /*1170*/  LEA R78, P0, R93, R2, 0x1 ;  /* 0x000000025d4e7211 */ /* 0x000fe200078008ff */
[C---:B------:R-:W-:Y:S01]  /*1180*/  IMAD R105, R12.reuse, 0x2, R103 ;  /* 0x000000020c697824 */ /* 0x040fe200078e0267 */
[-C--:B------:R-:W-:Y:S01]  /*1190*/  LEA.HI.X.SX32 R77, R77, R0.reuse, 0x1, P1 ;  /* 0x000000004d4d7211 */ /* 0x080fe200008f0eff */
[----:B------:R1:W2:Y:S01]  /*11a0*/  LDG.E.U16 R67, [R74.64] ;  /* 0x000000064a437981 */ /* 0x0002a2000c1e1500 */
[----:B------:R-:W-:Y:S01]  /*11b0*/  LEA.HI.X.SX32 R79, R93, R0, 0x1, P0 ;  /* 0x000000005d4f7211 */ /* 0x000fe200000f0eff */
[----:B------:R-:W-:-:S02]  /*11c0*/  IMAD R93, R12, 0x2, R105 ;  /* 0x000000020c5d7824 */ /* 0x000fc400078e0269 */
[----:B------:R0:W2:Y:S03]  /*11d0*/  LDG.E.U16 R65, [R76.64] ;  /* 0x000000064c417981 */ /* 0x0000a6000c1e1500 */
[----:B------:R-:W-:Y:S01]  /*11e0*/  LEA R107, R12, R93, 0x1 ;  /* 0x0000005d0c6b7211 */ /* 0x000fe200078e08ff */
[----:B------:R1:W2:Y:S01]  /*11f0*/  LDG.E.U16 R68, [R78.64] ;  /* 0x000000064e447981 */ /* 0x0002a2000c1e1500 */
[----:B------:R-:W-:-:S03]  /*1200*/  LEA R80, P1, R83, R2, 0x1 ;  /* 0x0000000253507211 */ /* 0x000fc600078208ff */
[----:B------:R-:W-:Y:S01]  /*1210*/  IMAD R109, R12, 0x2, R107 ;  /* 0x000000020c6d7824 */ /* 0x000fe200078e026b */
[----:B0-----:R-:W-:-:S03]  /*1220*/  LEA R76, P0, R85, R2, 0x1 ;  /* 0x00000002554c7211 */ /* 0x001fc600078008ff */
[C---:B------:R-:W-:Y:S01]  /*1230*/  IMAD R111, R12.reuse, 0x2, R109 ;  /* 0x000000020c6f7824 */ /* 0x040fe200078e026d */
[----:B------:R-:W-:Y:S02]  /*1240*/  LEA.HI.X.SX32 R77, R85, R0, 0x1, P0 ;  /* 0x00000000554d7211 */ /* 0x000fe400000f0eff */
[----:B------:R-:W-:Y:S02]  /*1250*/  LEA R82, P0, R87, R2, 0x1 ;  /* 0x0000000257527211 */ /* 0x000fe400078008ff */
[-C--:B------:R-:W-:Y:S01]  /*1260*/  LEA.HI.X.SX32 R81, R83, R0.reuse, 0x1, P1 ;  /* 0x0000000053517211 */ /* 0x080fe200008f0eff */
[----:B---3--:R0:W3:Y:S01]  /*1270*/  LDG.E.U16 R70, [R76.64] ;  /* 0x000000064c467981 */ /* 0x0080e2000c1e1500 */
[----:B------:R-:W-:Y:S02]  /*1280*/  LEA.HI.X.SX32 R83, R87, R0, 0x1, P0 ;  /* 0x0000000057537211 */ /* 0x000fe400000f0eff */
[----:B------:R-:W-:Y:S01]  /*1290*/  LEA R84, P0, R95, R2, 0x1 ;  /* 0x000000025f547211 */ /* 0x000fe200078008ff */
[----:B------:R0:W2:Y:S01]  /*12a0*/  LDG.E.U16 R69, [R80.64] ;  /* 0x0000000650457981 */ /* 0x0000a2000c1e1500 */
[----:B------:R-:W-:-:S02]  /*12b0*/  LEA R113, R12, R111, 0x1 ;  /* 0x0000006f0c717211 */ /* 0x000fc400078e08ff */
[----:B------:R-:W-:Y:S01]  /*12c0*/  LEA.HI.X.SX32 R85, R95, R0, 0x1, P0 ;  /* 0x000000005f557211 */ /* 0x000fe200000f0eff */
[----:B------:R0:W2:Y:S02]  /*12d0*/  LDG.E.U16 R71, [R82.64] ;  /* 0x0000000652477981 */ /* 0x0000a4000c1e1500 */
[C---:B------:R-:W-:Y:S01]  /*12e0*/  IMAD R95, R12.reuse, 0x2, R113 ;  /* 0x000000020c5f7824 */ /* 0x040fe200078e0271 */
[----:B-1----:R-:W-:Y:S01]  /*12f0*/  LEA R78, P0, R97, R2, 0x1 ;  /* 0x00000002614e7211 */ /* 0x002fe200078008ff */
[----:B------:R1:W2:Y:S02]  /*1300*/  LDG.E.U16 R72, [R84.64] ;  /* 0x0000000654487981 */ /* 0x0002a4000c1e1500 */
[----:B------:R-:W-:-:S05]  /*1310*/  IMAD R115, R12, 0x2, R95 ;  /* 0x000000020c737824 */ /* 0x000fca00078e025f */
[----:B------:R-:W-:-:S05]  /*1320*/  LEA R117, R12, R115, 0x1 ;  /* 0x000000730c757211 */ /* 0x000fca00078e08ff */
[----:B------:R-:W-:Y:S01]  /*1330*/  IMAD R119, R12, 0x2, R117 ;  /* 0x000000020c777824 */ /* 0x000fe200078e0275 */
[----:B------:R-:W-:-:S03]  /*1340*/  LEA R86, P1, R89, R2, 0x1 ;  /* 0x0000000259567211 */ /* 0x000fc600078208ff */
[C---:B------:R-:W-:Y:S01]  /*1350*/  IMAD R121, R12.reuse, 0x2, R119 ;  /* 0x000000020c797824 */ /* 0x040fe200078e0277 */
[-C--:B------:R-:W-:Y:S02]  /*1360*/  LEA.HI.X.SX32 R79, R97, R0.reuse, 0x1, P0 ;  /* 0x00000000614f7211 */ /* 0x080fe400000f0eff */
[----:B------:R-:W-:Y:S02]  /*1370*/  LEA.HI.X.SX32 R87, R89, R0, 0x1, P1 ;  /* 0x0000000059577211 */ /* 0x000fe400008f0eff */
[-C--:B0-----:R-:W-:Y:S01]  /*1380*/  LEA R80, P0, R91, R2.reuse, 0x1 ;  /* 0x000000025b507211 */ /* 0x081fe200078008ff */
[----:B------:R0:W2:Y:S01]  /*1390*/  LDG.E.U16 R74, [R78.64] ;  /* 0x000000064e4a7981 */ /* 0x0000a2000c1e1500 */
[----:B------:R-:W-:Y:S02]  /*13a0*/  LEA R90, P1, R101, R2, 0x1 ;  /* 0x00000002655a7211 */ /* 0x000fe400078208ff */
[----:B------:R-:W-:Y:S01]  /*13b0*/  LEA R123, R12, R121, 0x1 ;  /* 0x000000790c7b7211 */ /* 0x000fe200078e08ff */
[----:B------:R0:W2:Y:S01]  /*13c0*/  LDG.E.U16 R73, [R86.64] ;  /* 0x0000000656497981 */ /* 0x0000a2000c1e1500 */
[----:B------:R-:W-:-:S02]  /*13d0*/  LEA.HI.X.SX32 R81, R91, R0, 0x1, P0 ;  /* 0x000000005b517211 */ /* 0x000fc400000f0eff */
[----:B------:R-:W-:Y:S01]  /*13e0*/  LEA.HI.X.SX32 R91, R101, R0, 0x1, P1 ;  /* 0x00000000655b7211 */ /* 0x000fe200008f0eff */
[C---:B------:R-:W-:Y:S01]  /*13f0*/  IMAD R101, R12.reuse, 0x2, R123 ;  /* 0x000000020c657824 */ /* 0x040fe200078e027b */
[----:B------:R-:W-:Y:S01]  /*1400*/  LEA R82, P0, R99, R2, 0x1 ;  /* 0x0000000263527211 */ /* 0x000fe200078008ff */
[----:B------:R0:W2:Y:S02]  /*1410*/  LDG.E.U16 R75, [R80.64] ;  /* 0x00000006504b7981 */ /* 0x0000a4000c1e1500 */
[C---:B------:R-:W-:Y:S02]  /*1420*/  IMAD R125, R12.reuse, 0x2, R101 ;  /* 0x000000020c7d7824 */ /* 0x040fe400078e0265 */
[----:B------:R0:W2:Y:S03]  /*1430*/  LDG.E.U16 R77, [R90.64] ;  /* 0x000000065a4d7981 */ /* 0x0000a6000c1e1500 */
[----:B------:R-:W-:-:S05]  /*1440*/  LEA R127, R12, R125, 0x1 ;  /* 0x0000007d0c7f7211 */ /* 0x000fca00078e08ff */
[----:B------:R-:W-:Y:S01]  /*1450*/  IMAD R129, R12, 0x2, R127 ;  /* 0x000000020c817824 */ /* 0x000fe200078e027f */
[----:B------:R-:W-:-:S03]  /*1460*/  LEA.HI.X.SX32 R83, R99, R0, 0x1, P0 ;  /* 0x0000000063537211 */ /* 0x000fc600000f0eff */
[C---:B------:R-:W-:Y:S01]  /*1470*/  IMAD R131, R12.reuse, 0x2, R129 ;  /* 0x000000020c837824 */ /* 0x040fe200078e0281 */
[C---:B-1----:R-:W-:Y:S01]  /*1480*/  LEA R84, P0, R103.reuse, R2, 0x1 ;  /* 0x0000000267547211 */ /* 0x042fe200078008ff */
[----:B------:R1:W2:Y:S03]  /*1490*/  LDG.E.U16 R76, [R82.64] ;  /* 0x00000006524c7981 */ /* 0x0002a6000c1e1500 */
[C---:B------:R-:W-:Y:S02]  /*14a0*/  LEA R133, R12.reuse, R131, 0x1 ;  /* 0x000000830c857211 */ /* 0x040fe400078e08ff */
[----:B------:R-:W-:Y:S02]  /*14b0*/  LEA.HI.X.SX32 R85, R103, R0, 0x1, P0 ;  /* 0x0000000067557211 */ /* 0x000fe400000f0eff */
[-C--:B0-----:R-:W-:Y:S01]  /*14c0*/  LEA R78, P0, R105, R2.reuse, 0x1 ;  /* 0x00000002694e7211 */ /* 0x081fe200078008ff */
[C---:B------:R-:W-:Y:S01]  /*14d0*/  IMAD R135, R12.reuse, 0x2, R133 ;  /* 0x000000020c877824 */ /* 0x040fe200078e0285 */
[----:B-1----:R-:W-:Y:S01]  /*14e0*/  LEA R82, P1, R107, R2, 0x1 ;  /* 0x000000026b527211 */ /* 0x002fe200078208ff */
[----:B------:R0:W3:Y:S01]  /*14f0*/  LDG.E.U16 R88, [R84.64] ;  /* 0x0000000654587981 */ /* 0x0000e2000c1e1500 */
[----:B------:R-:W-:Y:S01]  /*1500*/  LEA.HI.X.SX32 R79, R105, R0, 0x1, P0 ;  /* 0x00000000694f7211 */ /* 0x000fe200000f0eff */
[----:B------:R-:W-:Y:S01]  /*1510*/  IMAD R137, R12, 0x2, R135 ;  /* 0x000000020c897824 */ /* 0x000fe200078e0287 */
[----:B------:R-:W-:-:S02]  /*1520*/  LEA R80, P0, R93, R2, 0x1 ;  /* 0x000000025d507211 */ /* 0x000fc400078008ff */
[-C--:B------:R-:W-:Y:S01]  /*1530*/  LEA.HI.X.SX32 R83, R107, R0.reuse, 0x1, P1 ;  /* 0x000000006b537211 */ /* 0x080fe200008f0eff */
[----:B------:R1:W3:Y:S01]  /*1540*/  LDG.E.U16 R89, [R78.64] ;  /* 0x000000064e597981 */ /* 0x0002e2000c1e1500 */
[----:B------:R-:W-:Y:S02]  /*1550*/  LEA.HI.X.SX32 R81, R93, R0, 0x1, P0 ;  /* 0x000000005d517211 */ /* 0x000fe400000f0eff */
[C---:B------:R-:W-:Y:S01]  /*1560*/  LEA R86, P0, R109.reuse, R2, 0x1 ;  /* 0x000000026d567211 */ /* 0x040fe200078008ff */
[----:B------:R1:W3:Y:S01]  /*1570*/  LDG.E.U16 R93, [R82.64] ;  /* 0x00000006525d7981 */ /* 0x0002e2000c1e1500 */
[C---:B------:R-:W-:Y:S02]  /*1580*/  LEA R139, R12.reuse, R137, 0x1 ;  /* 0x000000890c8b7211 */ /* 0x040fe400078e08ff */
[----:B------:R-:W-:Y:S01]  /*1590*/  LEA.HI.X.SX32 R87, R109, R0, 0x1, P0 ;  /* 0x000000006d577211 */ /* 0x000fe200000f0eff */
[----:B------:R4:W3:Y:S01]  /*15a0*/  LDG.E.U16 R92, [R80.64] ;  /* 0x00000006505c7981 */ /* 0x0008e2000c1e1500 */
[-C--:B0-----:R-:W-:Y:S01]  /*15b0*/  LEA R84, P0, R111, R2.reuse, 0x1 ;  /* 0x000000026f547211 */ /* 0x081fe200078008ff */
[C---:B------:R-:W-:Y:S01]  /*15c0*/  IMAD R107, R12.reuse, 0x2, R139 ;  /* 0x000000020c6b7824 */ /* 0x040fe200078e028b */
[----:B------:R-:W-:Y:S01]  /*15d0*/  LEA R90, P1, R95, R2, 0x1 ;  /* 0x000000025f5a7211 */ /* 0x000fe200078208ff */
[----:B------:R0:W3:Y:S01]  /*15e0*/  LDG.E.U16 R96, [R86.64] ;  /* 0x0000000656607981 */ /* 0x0000e2000c1e1500 */
[----:B------:R-:W-:Y:S01]  /*15f0*/  LEA.HI.X.SX32 R85, R111, R0, 0x1, P0 ;  /* 0x000000006f557211 */ /* 0x000fe200000f0eff */
[----:B------:R-:W-:Y:S01]  /*1600*/  IMAD R141, R12, 0x2, R107 ;  /* 0x000000020c8d7824 */ /* 0x000fe200078e026b */
[----:B-1----:R-:W-:-:S02]  /*1610*/  LEA R78, P0, R113, R2, 0x1 ;  /* 0x00000002714e7211 */ /* 0x002fc400078008ff */
[-C--:B------:R-:W-:Y:S01]  /*1620*/  LEA.HI.X.SX32 R91, R95, R0.reuse, 0x1, P1 ;  /* 0x000000005f5b7211 */ /* 0x080fe200008f0eff */
[----:B------:R1:W3:Y:S01]  /*1630*/  LDG.E.U16 R97, [R84.64] ;  /* 0x0000000654617981 */ /* 0x0002e2000c1e1500 */
[----:B------:R-:W-:Y:S02]  /*1640*/  LEA.HI.X.SX32 R79, R113, R0, 0x1, P0 ;  /* 0x00000000714f7211 */ /* 0x000fe400000f0eff */
[C---:B----4-:R-:W-:Y:S01]  /*1650*/  LEA R80, P0, R115.reuse, R2, 0x1 ;  /* 0x0000000273507211 */ /* 0x050fe200078008ff */
[----:B------:R4:W3:Y:S01]  /*1660*/  LDG.E.U16 R99, [R90.64] ;  /* 0x000000065a637981 */ /* 0x0008e2000c1e1500 */
[C---:B------:R-:W-:Y:S02]  /*1670*/  LEA R95, R12.reuse, R141, 0x1 ;  /* 0x0000008d0c5f7211 */ /* 0x040fe400078e08ff */
[----:B------:R-:W-:Y:S01]  /*1680*/  LEA.HI.X.SX32 R81, R115, R0, 0x1, P0 ;  /* 0x0000000073517211 */ /* 0x000fe200000f0eff */
[----:B------:R0:W3:Y:S02]  /*1690*/  LDG.E.U16 R98, [R78.64] ;  /* 0x000000064e627981 */ /* 0x0000e4000c1e1500 */
[C---:B------:R-:W-:Y:S01]  /*16a0*/  IMAD R115, R12.reuse, 0x2, R95 ;  /* 0x000000020c737824 */ /* 0x040fe200078e025f */
[C---:B------:R-:W-:Y:S01]  /*16b0*/  LEA R82, P0, R117.reuse, R2, 0x1 ;  /* 0x0000000275527211 */ /* 0x040fe200078008ff */
[----:B------:R0:W3:Y:S02]  /*16c0*/  LDG.E.U16 R102, [R80.64] ;  /* 0x0000000650667981 */ /* 0x0000e4000c1e1500 */
[----:B------:R-:W-:Y:S01]  /*16d0*/  IMAD R109, R12, 0x2, R115 ;  /* 0x000000020c6d7824 */ /* 0x000fe200078e0273 */
[----:B------:R-:W-:-:S04]  /*16e0*/  LEA.HI.X.SX32 R83, R117, R0, 0x1, P0 ;  /* 0x0000000075537211 */ /* 0x000fc800000f0eff */
[----:B------:R-:W-:Y:S01]  /*16f0*/  LEA R117, R12, R109, 0x1 ;  /* 0x0000006d0c757211 */ /* 0x000fe200078e08ff */
[----:B------:R4:W3:Y:S01]  /*1700*/  LDG.E.U16 R103, [R82.64] ;  /* 0x0000000652677981 */ /* 0x0008e2000c1e1500 */
[----:B-1----:R-:W-:-:S03]  /*1710*/  LEA R84, P0, R119, R2, 0x1 ;  /* 0x0000000277547211 */ /* 0x002fc600078008ff */
[C---:B------:R-:W-:Y:S01]  /*1720*/  IMAD R143, R12.reuse, 0x2, R117 ;  /* 0x000000020c8f7824 */ /* 0x040fe200078e0275 */
[----:B------:R-:W-:Y:S02]  /*1730*/  LEA.HI.X.SX32 R85, R119, R0, 0x1, P0 ;  /* 0x0000000077557211 */ /* 0x000fe400000f0eff */
[-C--:B0-----:R-:W-:Y:S01]  /*1740*/  LEA R86, P1, R121, R2.reuse, 0x1 ;  /* 0x0000000279567211 */ /* 0x081fe200078208ff */
[C---:B------:R-:W-:Y:S01]  /*1750*/  IMAD R119, R12.reuse, 0x2, R143 ;  /* 0x000000020c777824 */ /* 0x040fe200078e028f */
[----:B------:R-:W-:Y:S01]  /*1760*/  LEA R78, P0, R123, R2, 0x1 ;  /* 0x000000027b4e7211 */ /* 0x000fe200078008ff */
[----:B------:R0:W3:Y:S01]  /*1770*/  LDG.E.U16 R104, [R84.64] ;  /* 0x0000000654687981 */ /* 0x0000e2000c1e1500 */
[-C--:B------:R-:W-:Y:S02]  /*1780*/  LEA.HI.X.SX32 R87, R121, R0.reuse, 0x1, P1 ;  /* 0x0000000079577211 */ /* 0x080fe400008f0eff */
[C---:B------:R-:W-:Y:S02]  /*1790*/  LEA R121, R12.reuse, R119, 0x1 ;  /* 0x000000770c797211 */ /* 0x040fe400078e08ff */
[----:B------:R-:W-:Y:S01]  /*17a0*/  LEA.HI.X.SX32 R79, R123, R0, 0x1, P0 ;  /* 0x000000007b4f7211 */ /* 0x000fe200000f0eff */
[----:B------:R1:W3:Y:S01]  /*17b0*/  LDG.E.U16 R105, [R86.64] ;  /* 0x0000000656697981 */ /* 0x0002e2000c1e1500 */
[-C--:B------:R-:W-:Y:S01]  /*17c0*/  LEA R80, P0, R101, R2.reuse, 0x1 ;  /* 0x0000000265507211 */ /* 0x080fe200078008ff */
[C---:B------:R-:W-:Y:S01]  /*17d0*/  IMAD R123, R12.reuse, 0x2, R121 ;  /* 0x000000020c7b7824 */ /* 0x040fe200078e0279 */
[----:B0-----:R-:W-:Y:S01]  /*17e0*/  LEA R84, P1, R127, R2, 0x1 ;  /* 0x000000027f547211 */ /* 0x001fe200078208ff */
[----:B------:R0:W3:Y:S01]  /*17f0*/  LDG.E.U16 R106, [R78.64] ;  /* 0x000000064e6a7981 */ /* 0x0000e2000c1e1500 */
[----:B------:R-:W-:Y:S01]  /*1800*/  LEA.HI.X.SX32 R81, R101, R0, 0x1, P0 ;  /* 0x0000000065517211 */ /* 0x000fe200000f0eff */
[----:B------:R-:W-:Y:S01]  /*1810*/  IMAD R101, R12, 0x2, R123 ;  /* 0x000000020c657824 */ /* 0x000fe200078e027b */
[----:B----4-:R-:W-:-:S02]  /*1820*/  LEA R82, P0, R125, R2, 0x1 ;  /* 0x000000027d527211 */ /* 0x010fc400078008ff */
[-C--:B------:R-:W-:Y:S01]  /*1830*/  LEA.HI.X.SX32 R85, R127, R0.reuse, 0x1, P1 ;  /* 0x000000007f557211 */ /* 0x080fe200008f0eff */
[----:B------:R4:W3:Y:S01]  /*1840*/  LDG.E.U16 R108, [R80.64] ;  /* 0x00000006506c7981 */ /* 0x0008e2000c1e1500 */
[C---:B------:R-:W-:Y:S02]  /*1850*/  LEA R145, R12.reuse, R101, 0x1 ;  /* 0x000000650c917211 */ /* 0x040fe400078e08ff */
[----:B------:R-:W-:Y:S01]  /*1860*/  LEA.HI.X.SX32 R83, R125, R0, 0x1, P0 ;  /* 0x000000007d537211 */ /* 0x000fe200000f0eff */
[----:B------:R0:W5:Y:S02]  /*1870*/  LDG.E.U16 R111, [R84.64] ;  /* 0x00000006546f7981 */ /* 0x000164000c1e1500 */
[C---:B------:R-:W-:Y:S01]  /*1880*/  IMAD R125, R12.reuse, 0x2, R145 ;  /* 0x000000020c7d7824 */ /* 0x040fe200078e0291 */
[C---:B-1----:R-:W-:Y:S01]  /*1890*/  LEA R86, P0, R129.reuse, R2, 0x1 ;  /* 0x0000000281567211 */ /* 0x042fe200078008ff */
[----:B------:R1:W5:Y:S02]  /*18a0*/  LDG.E.U16 R110, [R82.64] ;  /* 0x00000006526e7981 */ /* 0x000364000c1e1500 */
[----:B------:R-:W-:Y:S01]  /*18b0*/  IMAD R127, R12, 0x2, R125 ;  /* 0x000000020c7f7824 */ /* 0x000fe200078e027d */
[----:B------:R-:W-:-:S04]  /*18c0*/  LEA.HI.X.SX32 R87, R129, R0, 0x1, P0 ;  /* 0x0000000081577211 */ /* 0x000fc800000f0eff */
[----:B------:R-:W-:Y:S01]  /*18d0*/  LEA R129, R12, R127, 0x1 ;  /* 0x0000007f0c817211 */ /* 0x000fe200078e08ff */
[----:B------:R1:W5:Y:S01]  /*18e0*/  LDG.E.U16 R112, [R86.64] ;  /* 0x0000000656707981 */ /* 0x000362000c1e1500 */
[----:B------:R-:W-:-:S03]  /*18f0*/  LEA R90, P0, R131, R2, 0x1 ;  /* 0x00000002835a7211 */ /* 0x000fc600078008ff */
[C---:B------:R-:W-:Y:S01]  /*1900*/  IMAD R147, R12.reuse, 0x2, R129 ;  /* 0x000000020c937824 */ /* 0x040fe200078e0281 */
[----:B------:R-:W-:Y:S02]  /*1910*/  LEA.HI.X.SX32 R91, R131, R0, 0x1, P0 ;  /* 0x00000000835b7211 */ /* 0x000fe400000f0eff */
[-C--:B0-----:R-:W-:Y:S01]  /*1920*/  LEA R78, P1, R133, R2.reuse, 0x1 ;  /* 0x00000002854e7211 */ /* 0x081fe200078208ff */
[C---:B------:R-:W-:Y:S01]  /*1930*/  IMAD R131, R12.reuse, 0x2, R147 ;  /* 0x000000020c837824 */ /* 0x040fe200078e0293 */
[----:B----4-:R-:W-:Y:S01]  /*1940*/  LEA R80, P0, R135, R2, 0x1 ;  /* 0x0000000287507211 */ /* 0x010fe200078008ff */
[----:B------:R0:W4:Y:S01]  /*1950*/  LDG.E.U16 R113, [R90.64] ;  /* 0x000000065a717981 */ /* 0x000122000c1e1500 */
[-C--:B------:R-:W-:Y:S02]  /*1960*/  LEA.HI.X.SX32 R79, R133, R0.reuse, 0x1, P1 ;  /* 0x00000000854f7211 */ /* 0x080fe400008f0eff */
[C---:B------:R-:W-:Y:S02]  /*1970*/  LEA R133, R12.reuse, R131, 0x1 ;  /* 0x000000830c857211 */ /* 0x040fe400078e08ff */
[----:B------:R-:W-:Y:S01]  /*1980*/  LEA.HI.X.SX32 R81, R135, R0, 0x1, P0 ;  /* 0x0000000087517211 */ /* 0x000fe200000f0eff */
[----:B------:R0:W4:Y:S02]  /*1990*/  LDG.E.U16 R114, [R78.64] ;  /* 0x000000064e727981 */ /* 0x000124000c1e1500 */
[C---:B------:R-:W-:Y:S01]  /*19a0*/  IMAD R135, R12.reuse, 0x2, R133 ;  /* 0x000000020c877824 */ /* 0x040fe200078e0285 */
[C---:B------:R-:W-:Y:S01]  /*19b0*/  LEA R84, P0, R137.reuse, R2, 0x1 ;  /* 0x0000000289547211 */ /* 0x040fe200078008ff */
[----:B------:R0:W4:Y:S02]  /*19c0*/  LDG.E.U16 R155, [R80.64] ;  /* 0x00000006509b7981 */ /* 0x000124000c1e1500 */
[----:B------:R-:W-:Y:S01]  /*19d0*/  IMAD R149, R12, 0x2, R135 ;  /* 0x000000020c957824 */ /* 0x000fe200078e0287 */
[----:B------:R-:W-:-:S02]  /*19e0*/  LEA.HI.X.SX32 R85, R137, R0, 0x1, P0 ;  /* 0x0000000089557211 */ /* 0x000fc400000f0eff */
[C---:B-1----:R-:W-:Y:S02]  /*19f0*/  LEA R82, P1, R139.reuse, R2, 0x1 ;  /* 0x000000028b527211 */ /* 0x042fe400078208ff */
[C---:B------:R-:W-:Y:S01]  /*1a00*/  LEA R137, R12.reuse, R149, 0x1 ;  /* 0x000000950c897211 */ /* 0x040fe200078e08ff */
[----:B------:R1:W4:Y:S01]  /*1a10*/  LDG.E.U16 R116, [R84.64] ;  /* 0x0000000654747981 */ /* 0x000322000c1e1500 */
[----:B------:R-:W-:Y:S02]  /*1a20*/  LEA.HI.X.SX32 R83, R139, R0, 0x1, P1 ;  /* 0x000000008b537211 */ /* 0x000fe400008f0eff */
[-C--:B------:R-:W-:Y:S01]  /*1a30*/  LEA R86, P0, R141, R2.reuse, 0x1 ;  /* 0x000000028d567211 */ /* 0x080fe200078008ff */
[C---:B------:R-:W-:Y:S01]  /*1a40*/  IMAD R139, R12.reuse, 0x2, R137 ;  /* 0x000000020c8b7824 */ /* 0x040fe200078e0289 */
[----:B0-----:R-:W-:Y:S01]  /*1a50*/  LEA R80, P1, R123, R2, 0x1 ;  /* 0x000000027b507211 */ /* 0x001fe200078208ff */
[----:B------:R0:W4:Y:S01]  /*1a60*/  LDG.E.U16 R118, [R82.64] ;  /* 0x0000000652767981 */ /* 0x000122000c1e1500 */
[----:B------:R-:W-:Y:S01]  /*1a70*/  LEA.HI.X.SX32 R87, R141, R0, 0x1, P0 ;  /* 0x000000008d577211 */ /* 0x000fe200000f0eff */
[----:B------:R-:W-:Y:S01]  /*1a80*/  IMAD R141, R12, 0x2, R139 ;  /* 0x000000020c8d7824 */ /* 0x000fe200078e028b */
[----:B------:R-:W-:-:S02]  /*1a90*/  LEA R78, P0, R117, R2, 0x1 ;  /* 0x00000002754e7211 */ /* 0x000fc400078008ff */
[-C--:B------:R-:W-:Y:S01]  /*1aa0*/  LEA.HI.X.SX32 R81, R123, R0.reuse, 0x1, P1 ;  /* 0x000000007b517211 */ /* 0x080fe200008f0eff */
[----:B------:R0:W4:Y:S01]  /*1ab0*/  LDG.E.U16 R157, [R86.64] ;  /* 0x00000006569d7981 */ /* 0x000122000c1e1500 */
[C---:B------:R-:W-:Y:S02]  /*1ac0*/  LEA R151, R12.reuse, R141, 0x1 ;  /* 0x0000008d0c977211 */ /* 0x040fe400078e08ff */
[----:B------:R-:W-:Y:S01]  /*1ad0*/  LEA.HI.X.SX32 R79, R117, R0, 0x1, P0 ;  /* 0x00000000754f7211 */ /* 0x000fe200000f0eff */
[----:B------:R0:W4:Y:S02]  /*1ae0*/  LDG.E.U16 R161, [R80.64] ;  /* 0x0000000650a17981 */ /* 0x000124000c1e1500 */
[C---:B------:R-:W-:Y:S01]  /*1af0*/  IMAD R117, R12.reuse, 0x2, R151 ;  /* 0x000000020c757824 */ /* 0x040fe200078e0297 */
[C---:B-1----:R-:W-:Y:S01]  /*1b00*/  LEA R84, P0, R127.reuse, R2, 0x1 ;  /* 0x000000027f547211 */ /* 0x042fe200078008ff */
[----:B------:R1:W4:Y:S02]  /*1b10*/  LDG.E.U16 R159, [R78.64] ;  /* 0x000000064e9f7981 */ /* 0x000324000c1e1500 */
[----:B------:R-:W-:Y:S01]  /*1b20*/  IMAD R123, R12, 0x2, R117 ;  /* 0x000000020c7b7824 */ /* 0x000fe200078e0275 */
[----:B------:R-:W-:-:S02]  /*1b30*/  LEA.HI.X.SX32 R85, R127, R0, 0x1, P0 ;  /* 0x000000007f557211 */ /* 0x000fc400000f0eff */
[C---:B------:R-:W-:Y:S02]  /*1b40*/  LEA R90, P0, R133.reuse, R2, 0x1 ;  /* 0x00000002855a7211 */ /* 0x040fe400078008ff */
[----:B------:R-:W-:Y:S01]  /*1b50*/  LEA R127, R12, R123, 0x1 ;  /* 0x0000007b0c7f7211 */ /* 0x000fe200078e08ff */
[----:B------:R0:W4:Y:S01]  /*1b60*/  LDG.E.U16 R163, [R84.64] ;  /* 0x0000000654a37981 */ /* 0x000122000c1e1500 */
[----:B------:R-:W-:-:S03]  /*1b70*/  LEA.HI.X.SX32 R91, R133, R0, 0x1, P0 ;  /* 0x00000000855b7211 */ /* 0x000fc600000f0eff */
[C---:B------:R-:W-:Y:S01]  /*1b80*/  IMAD R153, R12.reuse, 0x2, R127 ;  /* 0x000000020c997824 */ /* 0x040fe200078e027f */
[-C--:B-1----:R-:W-:Y:S01]  /*1b90*/  LEA R78, P0, R123, R2.reuse, 0x1 ;  /* 0x000000027b4e7211 */ /* 0x082fe200078008ff */
[----:B------:R1:W4:Y:S01]  /*1ba0*/  LDG.E.U16 R165, [R90.64] ;  /* 0x000000065aa57981 */ /* 0x000322000c1e1500 */
[----:B0-----:R-:W-:Y:S01]  /*1bb0*/  LEA R82, P1, R139, R2, 0x1 ;  /* 0x000000028b527211 */ /* 0x001fe200078208ff */
[C---:B------:R-:W-:Y:S01]  /*1bc0*/  IMAD R133, R12.reuse, 0x2, R153 ;  /* 0x000000020c857824 */ /* 0x040fe200078e0299 */
[----:B------:R-:W-:Y:S02]  /*1bd0*/  LEA.HI.X.SX32 R79, R123, R0, 0x1, P0 ;  /* 0x000000007b4f7211 */ /* 0x000fe400000f0eff */
[----:B------:R-:W-:Y:S02]  /*1be0*/  LEA R86, P0, R95, R2, 0x1 ;  /* 0x000000025f567211 */ /* 0x000fe400078008ff */
[----:B------:R-:W-:Y:S01]  /*1bf0*/  LEA.HI.X.SX32 R83, R139, R0, 0x1, P1 ;  /* 0x000000008b537211 */ /* 0x000fe200008f0eff */
[----:B------:R0:W4:Y:S01]  /*1c00*/  LDG.E.U16 R169, [R78.64] ;  /* 0x000000064ea97981 */ /* 0x000122000c1e1500 */
[----:B------:R-:W-:-:S02]  /*1c10*/  LEA R139, R12, R133, 0x1 ;  /* 0x000000850c8b7211 */ /* 0x000fc400078e08ff */
[----:B------:R-:W-:Y:S01]  /*1c20*/  LEA.HI.X.SX32 R87, R95, R0, 0x1, P0 ;  /* 0x000000005f577211 */ /* 0x000fe200000f0eff */
[----:B------:R0:W4:Y:S01]  /*1c30*/  LDG.E.U16 R167, [R82.64] ;  /* 0x0000000652a77981 */ /* 0x000122000c1e1500 */
[-C--:B------:R-:W-:Y:S02]  /*1c40*/  LEA R94, P0, R143, R2.reuse, 0x1 ;  /* 0x000000028f5e7211 */ /* 0x080fe400078008ff */
[----:B------:R-:W-:Y:S01]  /*1c50*/  LEA R80, P1, R139, R2, 0x1 ;  /* 0x000000028b507211 */ /* 0x000fe200078208ff */
[----:B------:R0:W4:Y:S01]  /*1c60*/  LDG.E.U16 R120, [R86.64] ;  /* 0x0000000656787981 */ /* 0x000122000c1e1500 */
[-C--:B------:R-:W-:Y:S02]  /*1c70*/  LEA.HI.X.SX32 R95, R143, R0.reuse, 0x1, P0 ;  /* 0x000000008f5f7211 */ /* 0x080fe400000f0eff */
[----:B------:R-:W-:Y:S02]  /*1c80*/  LEA.HI.X.SX32 R81, R139, R0, 0x1, P1 ;  /* 0x000000008b517211 */ /* 0x000fe400008f0eff */
[-C--:B-1----:R-:W-:Y:S01]  /*1c90*/  LEA R90, P0, R129, R2.reuse, 0x1 ;  /* 0x00000002815a7211 */ /* 0x082fe200078008ff */
[----:B------:R1:W4:Y:S01]  /*1ca0*/  LDG.E.U16 R122, [R94.64] ;  /* 0x000000065e7a7981 */ /* 0x000322000c1e1500 */
[----:B------:R-:W-:-:S02]  /*1cb0*/  LEA R84, P1, R101, R2, 0x1 ;  /* 0x0000000265547211 */ /* 0x000fc400078208ff */
[-C--:B------:R-:W-:Y:S01]  /*1cc0*/  LEA.HI.X.SX32 R91, R129, R0.reuse, 0x1, P0 ;  /* 0x00000000815b7211 */ /* 0x080fe200000f0eff */
[----:B------:R-:W-:Y:S01]  /*1cd0*/  IMAD R139, R12, 0x2, R139 ;  /* 0x000000020c8b7824 */ /* 0x000fe200078e028b */
[----:B------:R-:W-:Y:S01]  /*1ce0*/  LEA.HI.X.SX32 R85, R101, R0, 0x1, P1 ;  /* 0x0000000065557211 */ /* 0x000fe200008f0eff */
[----:B------:R1:W4:Y:S01]  /*1cf0*/  LDG.E.U16 R171, [R80.64] ;  /* 0x0000000650ab7981 */ /* 0x000322000c1e1500 */
[-C--:B0-----:R-:W-:Y:S02]  /*1d00*/  LEA R78, P0, R135, R2.reuse, 0x1 ;  /* 0x00000002874e7211 */ /* 0x081fe400078008ff */
[----:B------:R-:W-:Y:S01]  /*1d10*/  LEA R82, P1, R141, R2, 0x1 ;  /* 0x000000028d527211 */ /* 0x000fe200078208ff */
[----:B------:R0:W4:Y:S01]  /*1d20*/  LDG.E.U16 R123, [R84.64] ;  /* 0x00000006547b7981 */ /* 0x000122000c1e1500 */
[-C--:B------:R-:W-:Y:S02]  /*1d30*/  LEA.HI.X.SX32 R79, R135, R0.reuse, 0x1, P0 ;  /* 0x00000000874f7211 */ /* 0x080fe400000f0eff */
[----:B------:R-:W-:Y:S01]  /*1d40*/  LEA.HI.X.SX32 R83, R141, R0, 0x1, P1 ;  /* 0x000000008d537211 */ /* 0x000fe200008f0eff */
[----:B------:R0:W4:Y:S01]  /*1d50*/  LDG.E.U16 R126, [R90.64] ;  /* 0x000000065a7e7981 */ /* 0x000122000c1e1500 */
[----:B------:R-:W-:-:S02]  /*1d60*/  LEA R86, P1, R139, R2, 0x1 ;  /* 0x000000028b567211 */ /* 0x000fc400078208ff */
[----:B-1----:R-:W-:Y:S01]  /*1d70*/  LEA R80, P0, R127, R2, 0x1 ;  /* 0x000000027f507211 */ /* 0x002fe200078008ff */
[----:B------:R1:W4:Y:S01]  /*1d80*/  LDG.E.U16 R128, [R78.64] ;  /* 0x000000064e807981 */ /* 0x000322000c1e1500 */
[-C--:B------:R-:W-:Y:S02]  /*1d90*/  LEA.HI.X.SX32 R87, R139, R0.reuse, 0x1, P1 ;  /* 0x000000008b577211 */ /* 0x080fe400008f0eff */
[----:B------:R-:W-:Y:S01]  /*1da0*/  LEA.HI.X.SX32 R81, R127, R0, 0x1, P0 ;  /* 0x000000007f517211 */ /* 0x000fe200000f0eff */
[----:B------:R1:W4:Y:S01]  /*1db0*/  LDG.E.U16 R130, [R82.64] ;  /* 0x0000000652827981 */ /* 0x000322000c1e1500 */
[-C--:B------:R-:W-:Y:S02]  /*1dc0*/  LEA R94, P0, R115, R2.reuse, 0x1 ;  /* 0x00000002735e7211 */ /* 0x080fe400078008ff */
[----:B0-----:R-:W-:Y:S01]  /*1dd0*/  LEA R84, P1, R119, R2, 0x1 ;  /* 0x0000000277547211 */ /* 0x001fe200078208ff */
[----:B------:R-:W-:Y:S01]  /*1de0*/  IMAD R139, R12, 0x2, R139 ;  /* 0x000000020c8b7824 */ /* 0x000fe200078e028b */
[-C--:B------:R-:W-:Y:S01]  /*1df0*/  LEA.HI.X.SX32 R95, R115, R0.reuse, 0x1, P0 ;  /* 0x00000000735f7211 */ /* 0x080fe200000f0eff */
[----:B------:R0:W4:Y:S01]  /*1e00*/  LDG.E.U16 R132, [R80.64] ;  /* 0x0000000650847981 */ /* 0x000122000c1e1500 */
[----:B------:R-:W-:-:S02]  /*1e10*/  LEA.HI.X.SX32 R85, R119, R0, 0x1, P1 ;  /* 0x0000000077557211 */ /* 0x000fc400008f0eff */
[-C--:B------:R-:W-:Y:S01]  /*1e20*/  LEA R90, P0, R145, R2.reuse, 0x1 ;  /* 0x00000002915a7211 */ /* 0x080fe200078008ff */
[----:B------:R0:W4:Y:S01]  /*1e30*/  LDG.E.U16 R135, [R86.64] ;  /* 0x0000000656877981 */ /* 0x000122000c1e1500 */
[----:B------:R-:W-:Y:S02]  /*1e40*/  LEA R100, P1, R147, R2, 0x1 ;  /* 0x0000000293647211 */ /* 0x000fe400078208ff */
[----:B------:R-:W-:Y:S01]  /*1e50*/  LEA.HI.X.SX32 R91, R145, R0, 0x1, P0 ;  /* 0x00000000915b7211 */ /* 0x000fe200000f0eff */
[----:B------:R0:W4:Y:S01]  /*1e60*/  LDG.E.U16 R119, [R84.64] ;  /* 0x0000000654777981 */ /* 0x000122000c1e1500 */
[----:B-1----:R-:W-:Y:S02]  /*1e70*/  LEA R78, P0, R149, R2, 0x1 ;  /* 0x00000002954e7211 */ /* 0x002fe400078008ff */
[----:B------:R-:W-:Y:S01]  /*1e80*/  LEA.HI.X.SX32 R101, R147, R0, 0x1, P1 ;  /* 0x0000000093657211 */ /* 0x000fe200008f0eff */
[----:B------:R1:W4:Y:S01]  /*1e90*/  LDG.E.U16 R124, [R90.64] ;  /* 0x000000065a7c7981 */ /* 0x000322000c1e1500 */
[----:B0-----:R-:W-:-:S02]  /*1ea0*/  LEA R80, P1, R153, R2, 0x1 ;  /* 0x0000000299507211 */ /* 0x001fc400078208ff */
[----:B------:R-:W-:Y:S01]  /*1eb0*/  LEA.HI.X.SX32 R79, R149, R0, 0x1, P0 ;  /* 0x00000000954f7211 */ /* 0x000fe200000f0eff */
[----:B------:R0:W4:Y:S01]  /*1ec0*/  LDG.E.U16 R115, [R94.64] ;  /* 0x000000065e737981 */ /* 0x000122000c1e1500 */
[----:B------:R-:W-:Y:S02]  /*1ed0*/  LEA R85, R12, R139, 0x1 ;  /* 0x0000008b0c557211 */ /* 0x000fe400078e08ff */
[----:B------:R-:W-:Y:S01]  /*1ee0*/  LEA R82, P0, R151, R2, 0x1 ;  /* 0x0000000297527211 */ /* 0x000fe200078008ff */
[----:B------:R0:W4:Y:S01]  /*1ef0*/  LDG.E.U16 R127, [R100.64] ;  /* 0x00000006647f7981 */ /* 0x000122000c1e1500 */
[----:B------:R-:W-:Y:S02]  /*1f00*/  LEA.HI.X.SX32 R81, R153, R0, 0x1, P1 ;  /* 0x0000000099517211 */ /* 0x000fe400008f0eff */
[----:B-1----:R-:W-:Y:S01]  /*1f10*/  LEA R90, P1, R85, R2, 0x1 ;  /* 0x00000002555a7211 */ /* 0x002fe200078208ff */
[----:B------:R1:W4:Y:S01]  /*1f20*/  LDG.E.U16 R129, [R78.64] ;  /* 0x000000064e817981 */ /* 0x000322000c1e1500 */
[----:B------:R-:W-:-:S02]  /*1f30*/  LEA.HI.X.SX32 R83, R151, R0, 0x1, P0 ;  /* 0x0000000097537211 */ /* 0x000fc400000f0eff */
[----:B------:R-:W-:Y:S01]  /*1f40*/  LEA R86, P0, R139, R2, 0x1 ;  /* 0x000000028b567211 */ /* 0x000fe200078008ff */
[----:B------:R1:W4:Y:S01]  /*1f50*/  LDG.E.U16 R134, [R80.64] ;  /* 0x0000000650867981 */ /* 0x000322000c1e1500 */
[----:B------:R-:W-:Y:S02]  /*1f60*/  LEA.HI.X.SX32 R91, R85, R0, 0x1, P1 ;  /* 0x00000000555b7211 */ /* 0x000fe400008f0eff */
[----:B0-----:R-:W-:Y:S01]  /*1f70*/  LEA R94, P1, R121, R2, 0x1 ;  /* 0x00000002795e7211 */ /* 0x001fe200078208ff */
[----:B------:R0:W4:Y:S01]  /*1f80*/  LDG.E.U16 R12, [R82.64] ;  /* 0x00000006520c7981 */ /* 0x000122000c1e1500 */
[----:B------:R-:W-:Y:S02]  /*1f90*/  LEA.HI.X.SX32 R87, R139, R0, 0x1, P0 ;  /* 0x000000008b577211 */ /* 0x000fe400000f0eff */
[----:B------:R-:W-:Y:S02]  /*1fa0*/  LEA R84, P0, R107, R2, 0x1 ;  /* 0x000000026b547211 */ /* 0x000fe400078008ff */
[-C--:B------:R-:W-:Y:S01]  /*1fb0*/  LEA.HI.X.SX32 R95, R121, R0.reuse, 0x1, P1 ;  /* 0x00000000795f7211 */ /* 0x080fe200008f0eff */
[----:B------:R1:W4:Y:S01]  /*1fc0*/  LDG.E.U16 R136, [R86.64] ;  /* 0x0000000656887981 */ /* 0x000322000c1e1500 */
[----:B------:R-:W-:-:S02]  /*1fd0*/  LEA.HI.X.SX32 R85, R107, R0, 0x1, P0 ;  /* 0x000000006b557211 */ /* 0x000fc400000f0eff */
[C---:B0-----:R-:W-:Y:S01]  /*1fe0*/  LEA R82, P1, R137.reuse, R2, 0x1 ;  /* 0x0000000289527211 */ /* 0x041fe200078208ff */
[----:B------:R0:W4:Y:S03]  /*1ff0*/  LDG.E.U16 R107, [R90.64] ;  /* 0x000000065a6b7981 */ /* 0x000126000c1e1500 */
[----:B------:R-:W-:Y:S01]  /*2000*/  LEA.HI.X.SX32 R83, R137, R0, 0x1, P1 ;  /* 0x0000000089537211 */ /* 0x000fe200008f0eff */
[----:B------:R-:W4:Y:S01]  /*2010*/  LDG.E.U16 R94, [R94.64] ;  /* 0x000000065e5e7981 */ /* 0x000f22000c1e1500 */
[----:B------:R-:W-:-:S03]  /*2020*/  LEA R100, P0, R109, R2, 0x1 ;  /* 0x000000026d647211 */ /* 0x000fc600078008ff */
[----:B------:R-:W4:Y:S01]  /*2030*/  LDG.E.U16 R84, [R84.64] ;  /* 0x0000000654547981 */ /* 0x000f22000c1e1500 */
[----:B0-----:R-:W-:-:S03]  /*2040*/  LEA R90, P1, R133, R2, 0x1 ;  /* 0x00000002855a7211 */ /* 0x001fc600078208ff */
[----:B------:R-:W4:Y:S01]  /*2050*/  LDG.E.U16 R82, [R82.64] ;  /* 0x0000000652527981 */ /* 0x000f22000c1e1500 */
[-C--:B------:R-:W-:Y:S02]  /*2060*/  LEA.HI.X.SX32 R91, R133, R0.reuse, 0x1, P1 ;  /* 0x00000000855b7211 */ /* 0x080fe400008f0eff */
[----:B------:R-:W-:Y:S02]  /*2070*/  LEA.HI.X.SX32 R101, R109, R0, 0x1, P0 ;  /* 0x000000006d657211 */ /* 0x000fe400000f0eff */
[C---:B-1----:R-:W-:Y:S01]  /*2080*/  LEA R78, P0, R125.reuse, R2, 0x1 ;  /* 0x000000027d4e7211 */ /* 0x042fe200078008ff */
[----:B------:R-:W4:Y:S03]  /*2090*/  LDG.E.U16 R90, [R90.64] ;  /* 0x000000065a5a7981 */ /* 0x000f26000c1e1500 */
[----:B------:R-:W-:Y:S01]  /*20a0*/  LEA.HI.X.SX32 R79, R125, R0, 0x1, P0 ;  /* 0x000000007d4f7211 */ /* 0x000fe200000f0eff */
[----:B------:R-:W4:Y:S01]  /*20b0*/  LDG.E.U16 R100, [R100.64] ;  /* 0x0000000664647981 */ /* 0x000f22000c1e1500 */
[----:B------:R-:W-:-:S03]  /*20c0*/  LEA R80, P0, R131, R2, 0x1 ;  /* 0x0000000283507211 */ /* 0x000fc600078008ff */
[----:B------:R0:W4:Y:S01]  /*20d0*/  LDG.E.U16 R78, [R78.64] ;  /* 0x000000064e4e7981 */ /* 0x000122000c1e1500 */
[----:B------:R-:W-:Y:S02]  /*20e0*/  LEA.HI.X.SX32 R81, R131, R0, 0x1, P0 ;  /* 0x0000000083517211 */ /* 0x000fe400000f0eff */
[----:B------:R-:W-:-:S03]  /*20f0*/  LEA R86, P0, R117, R2, 0x1 ;  /* 0x0000000275567211 */ /* 0x000fc600078008ff */
[----:B------:R-:W4:Y:S01]  /*2100*/  LDG.E.U16 R80, [R80.64] ;  /* 0x0000000650507981 */ /* 0x000f22000c1e1500 */
[----:B------:R-:W-:-:S05]  /*2110*/  LEA.HI.X.SX32 R87, R117, R0, 0x1, P0 ;  /* 0x0000000075577211 */ /* 0x000fca00000f0eff */
[----:B------:R-:W4:Y:S01]  /*2120*/  LDG.E.U16 R86, [R86.64] ;  /* 0x0000000656567981 */ /* 0x000f22000c1e1500 */
[----:B------:R-:W-:Y:S02]  /*2130*/  LOP3.LUT R0, R168, 0x3f, RZ, 0xc0, !PT ;  /* 0x0000003fa8007812 */ /* 0x000fe400078ec0ff */
[----:B------:R-:W-:-:S03]  /*2140*/  SHF.R.S32.HI R2, RZ, 0x6, R168 ;  /* 0x00000006ff027819 */ /* 0x000fc600000114a8 */
[----:B0-----:R-:W-:Y:S01]  /*2150*/  IMAD.SHL.U32 R79, R0, 0x2, RZ ;  /* 0x00000002004f7824 */ /* 0x001fe200078e00ff */
[----:B------:R-:W-:-:S04]  /*2160*/  SGXT R2, R2, 0x1 ;  /* 0x000000010202781a */ /* 0x000fc80000000200 */
[----:B------:R-:W-:-:S04]  /*2170*/  LOP3.LUT R0, R79, 0x90, R2, 0x78, !PT ;  /* 0x000000904f007812 */ /* 0x000fc800078e7802 */
[C---:B------:R-:W-:Y:S01]  /*2180*/  LOP3.LUT R138, R0.reuse, 0x20, RZ, 0x3c, !PT ;  /* 0x00000020008a7812 */ /* 0x040fe200078e3cff */
[----:B--2---:R0:W-:Y:S04]  /*2190*/  STS.U16 [R0], R3 ;  /* 0x0000000300007388 */ /* 0x0041e80000000400 */
[----:B------:R-:W-:Y:S04]  /*21a0*/  STS.U16 [R0+0x400], R7 ;  /* 0x0004000700007388 */ /* 0x000fe80000000400 */
        /* <DEDUP_REMOVED lines=17> */
[----:B---3--:R-:W-:Y:S04]  /*22c0*/  STS.U16 [R0+0x4c00], R93 ;  /* 0x004c005d00007388 */ /* 0x008fe80000000400 */
[----:B------:R-:W-:Y:S04]  /*22d0*/  STS.U16 [R0+0x5000], R99 ;  /* 0x0050006300007388 */ /* 0x000fe80000000400 */
[----:B------:R-:W-:Y:S04]  /*22e0*/  STS.U16 [R0+0x5400], R105 ;  /* 0x0054006900007388 */ /* 0x000fe80000000400 */
[----:B-----5:R-:W-:Y:S04]  /*22f0*/  STS.U16 [R0+0x5800], R111 ;  /* 0x0058006f00007388 */ /* 0x020fe80000000400 */
[----:B----4-:R-:W-:Y:S04]  /*2300*/  STS.U16 [R0+0x5c00], R155 ;  /* 0x005c009b00007388 */ /* 0x010fe80000000400 */
        /* <DEDUP_REMOVED lines=8> */
[----:B------:R1:W-:Y:S04]  /*2390*/  STS.U16 [R138+0x100], R4 ;  /* 0x000100048a007388 */ /* 0x0003e80000000400 */
        /* <DEDUP_REMOVED lines=22> */
[----:B------:R-:W-:Y:S01]  /*2500*/  STS.U16 [R138+0x5d00], R116 ;  /* 0x005d00748a007388 */ /* 0x000fe20000000400 */
[----:B------:R-:W-:-:S03]  /*2510*/  LOP3.LUT R2, R0, 0x40, RZ, 0x3c, !PT ;  /* 0x0000004000027812 */ /* 0x000fc600078e3cff */
[----:B------:R-:W-:Y:S01]  /*2520*/  STS.U16 [R138+0x6100], R120 ;  /* 0x006100788a007388 */ /* 0x000fe20000000400 */
[----:B0-----:R-:W-:-:S03]  /*2530*/  LOP3.LUT R3, R0, 0x60, RZ, 0x3c, !PT ;  /* 0x0000006000037812 */ /* 0x001fc600078e3cff */
[----:B------:R-:W-:Y:S04]  /*2540*/  STS.U16 [R138+0x6500], R122 ;  /* 0x0065007a8a007388 */ /* 0x000fe80000000400 */
[----:B------:R-:W-:Y:S04]  /*2550*/  STS.U16 [R138+0x6900], R123 ;  /* 0x0069007b8a007388 */ /* 0x000fe80000000400 */
[----:B------:R-:W-:Y:S04]  /*2560*/  STS.U16 [R138+0x6d00], R126 ;  /* 0x006d007e8a007388 */ /* 0x000fe80000000400 */
[----:B------:R-:W-:Y:S04]  /*2570*/  STS.U16 [R138+0x7100], R128 ;  /* 0x007100808a007388 */ /* 0x000fe80000000400 */
[----:B------:R-:W-:Y:S04]  /*2580*/  STS.U16 [R138+0x7500], R130 ;  /* 0x007500828a007388 */ /* 0x000fe80000000400 */
[----:B------:R-:W-:Y:S01]  /*2590*/  STS.U16 [R138+0x7900], R132 ;  /* 0x007900848a007388 */ /* 0x000fe20000000400 */
[----:B-1----:R-:W-:-:S03]  /*25a0*/  IADD3 R4, R33, 0x40, RZ ;  /* 0x0000004021047810 */ /* 0x002fc60007ffe0ff */
        /* <DEDUP_REMOVED lines=43> */
[----:B------:R-:W-:-:S02]  /*2860*/  ISETP.GE.AND P0, PT, R4, 0x1, PT ;  /* 0x000000010400780c */ /* 0x000fc40003f06270 */
[C---:B------:R-:W-:Y:S01]  /*2870*/  LOP3.LUT R45, R168.reuse, 0x1c, RZ, 0xc0, !PT ;  /* 0x0000001ca82d7812 */ /* 0x040fe200078ec0ff */
[----:B------:R-:W-:Y:S01]  /*2880*/  STS.U16 [R3+0x700], R10 ;  /* 0x0007000a03007388 */ /* 0x000fe20000000400 */
[----:B------:R-:W-:Y:S01]  /*2890*/  IMAD.MOV.U32 R250, RZ, RZ, 0x3f800000 ;  /* 0x3f800000fffa7424 */ /* 0x000fe200078e00ff */
[----:B------:R-:W-:Y:S01]  /*28a0*/  MOV R208, 0xff800000 ;  /* 0xff80000000d07802 */ /* 0x000fe20000000f00 */
[----:B------:R-:W-:Y:S01]  /*28b0*/  IMAD.MOV.U32 R207, RZ, RZ, -0x800000 ;  /* 0xff800000ffcf7424 */ /* 0x000fe200078e00ff */
[----:B------:R-:W-:Y:S01]  /*28c0*/  STS.U16 [R3+0xb00], R15 ;  /* 0x000b000f03007388 */ /* 0x000fe20000000400 */
[----:B------:R-:W-:Y:S01]  /*28d0*/  IMAD.MOV.U32 R206, RZ, RZ, -0x800000 ;  /* 0xff800000ffce7424 */ /* 0x000fe200078e00ff */
[----:B------:R-:W-:Y:S01]  /*28e0*/  MOV R205, 0xff800000 ;  /* 0xff80000000cd7802 */ /* 0x000fe20000000f00 */
[----:B------:R-:W-:Y:S01]  /*28f0*/  IMAD.MOV.U32 R204, RZ, RZ, -0x800000 ;  /* 0xff800000ffcc7424 */ /* 0x000fe200078e00ff */
[----:B------:R-:W-:Y:S01]  /*2900*/  STS.U16 [R3+0xf00], R19 ;  /* 0x000f001303007388 */ /* 0x000fe20000000400 */
[----:B------:R-:W-:Y:S01]  /*2910*/  IMAD.MOV.U32 R203, RZ, RZ, -0x800000 ;  /* 0xff800000ffcb7424 */ /* 0x000fe200078e00ff */
[----:B------:R-:W-:Y:S01]  /*2920*/  MOV R202, 0xff800000 ;  /* 0xff80000000ca7802 */ /* 0x000fe20000000f00 */
[----:B------:R-:W-:Y:S01]  /*2930*/  IMAD.MOV.U32 R201, RZ, RZ, -0x800000 ;  /* 0xff800000ffc97424 */ /* 0x000fe200078e00ff */
[----:B------:R-:W-:Y:S01]  /*2940*/  STS.U16 [R3+0x1300], R23 ;  /* 0x0013001703007388 */ /* 0x000fe20000000400 */
[----:B------:R-:W-:Y:S01]  /*2950*/  IMAD.MOV.U32 R249, RZ, RZ, 0x3f800000 ;  /* 0x3f800000fff97424 */ /* 0x000fe200078e00ff */
[----:B------:R-:W-:Y:S01]  /*2960*/  MOV R248, 0x3f800000 ;  /* 0x3f80000000f87802 */ /* 0x000fe20000000f00 */
[----:B------:R-:W-:Y:S01]  /*2970*/  IMAD.MOV.U32 R247, RZ, RZ, 0x3f800000 ;  /* 0x3f800000fff77424 */ /* 0x000fe200078e00ff */
[----:B------:R0:W-:Y:S01]  /*2980*/  STS.U16 [R3+0x1700], R27 ;  /* 0x0017001b03007388 */ /* 0x0001e20000000400 */
[----:B------:R-:W-:Y:S01]  /*2990*/  IMAD.MOV.U32 R246, RZ, RZ, 0x3f800000 ;  /* 0x3f800000fff67424 */ /* 0x000fe200078e00ff */
[----:B------:R-:W-:Y:S01]  /*29a0*/  MOV R245, 0x3f800000 ;  /* 0x3f80000000f57802 */ /* 0x000fe20000000f00 */
[----:B------:R-:W-:Y:S01]  /*29b0*/  IMAD.MOV.U32 R244, RZ, RZ, 0x3f800000 ;  /* 0x3f800000fff47424 */ /* 0x000fe200078e00ff */
[----:B------:R-:W-:Y:S01]  /*29c0*/  STS.U16 [R3+0x7f00], R107 ;  /* 0x007f006b03007388 */ /* 0x000fe20000000400 */
[----:B------:R-:W-:Y:S01]  /*29d0*/  IMAD.MOV.U32 R243, RZ, RZ, 0x3f800000 ;  /* 0x3f800000fff37424 */ /* 0x000fe200078e00ff */
[----:B--2---:R-:W-:Y:S01]  /*29e0*/  CS2R R28, SRZ ;  /* 0x00000000001c7805 */ /* 0x004fe2000001ff00 */
[----:B------:R-:W-:Y:S01]  /*29f0*/  CS2R R24, SRZ ;  /* 0x0000000000187805 */ /* 0x000fe2000001ff00 */
[----:B------:R1:W-:Y:S01]  /*2a00*/  STS.U16 [R3+0x1b00], R31 ;  /* 0x001b001f03007388 */ /* 0x0003e20000000400 */
[----:B------:R-:W-:Y:S01]  /*2a10*/  CS2R R20, SRZ ;  /* 0x0000000000147805 */ /* 0x000fe2000001ff00 */
[----:B0-----:R-:W-:Y:S01]  /*2a20*/  CS2R R26, SRZ ;  /* 0x00000000001a7805 */ /* 0x001fe2000001ff00 */
[----:B------:R-:W-:Y:S01]  /*2a30*/  CS2R R22, SRZ ;  /* 0x0000000000167805 */ /* 0x000fe2000001ff00 */
[----:B------:R-:W-:Y:S01]  /*2a40*/  STS.U16 [R3+0x2700], R44 ;  /* 0x0027002c03007388 */ /* 0x000fe20000000400 */
[----:B------:R-:W-:Y:S01]  /*2a50*/  CS2R R16, SRZ ;  /* 0x0000000000107805 */ /* 0x000fe2000001ff00 */
[----:B------:R-:W-:Y:S01]  /*2a60*/  CS2R R18, SRZ ;  /* 0x0000000000127805 */ /* 0x000fe2000001ff00 */
[----:B------:R-:W-:Y:S01]  /*2a70*/  CS2R R12, SRZ ;  /* 0x00000000000c7805 */ /* 0x000fe2000001ff00 */
[----:B------:R0:W-:Y:S01]  /*2a80*/  STS.U16 [R3+0x3b00], R64 ;  /* 0x003b004003007388 */ /* 0x0001e20000000400 */
[----:B------:R-:W-:Y:S01]  /*2a90*/  CS2R R14, SRZ ;  /* 0x00000000000e7805 */ /* 0x000fe2000001ff00 */
[----:B-1----:R-:W-:Y:S01]  /*2aa0*/  CS2R R30, SRZ ;  /* 0x00000000001e7805 */ /* 0x002fe2000001ff00 */
[----:B------:R-:W-:Y:S01]  /*2ab0*/  CS2R R8, SRZ ;  /* 0x0000000000087805 */ /* 0x000fe2000001ff00 */
[----:B------:R1:W-:Y:S01]  /*2ac0*/  STS.U16 [R3+0x3f00], R68 ;  /* 0x003f004403007388 */ /* 0x0003e20000000400 */
[----:B------:R-:W-:Y:S01]  /*2ad0*/  CS2R R10, SRZ ;  /* 0x00000000000a7805 */ /* 0x000fe2000001ff00 */
[----:B------:R-:W-:Y:S01]  /*2ae0*/  CS2R R106, SRZ ;  /* 0x00000000006a7805 */ /* 0x000fe2000001ff00 */
[----:B------:R-:W-:Y:S01]  /*2af0*/  CS2R R164, SRZ ;  /* 0x0000000000a47805 */ /* 0x000fe2000001ff00 */
[----:B------:R2:W-:Y:S01]  /*2b00*/  STS.U16 [R3+0x4300], R72 ;  /* 0x0043004803007388 */ /* 0x0005e20000000400 */
[----:B------:R-:W-:Y:S01]  /*2b10*/  CS2R R166, SRZ ;  /* 0x0000000000a67805 */ /* 0x000fe2000001ff00 */
[----:B------:R-:W-:Y:S01]  /*2b20*/  CS2R R160, SRZ ;  /* 0x0000000000a07805 */ /* 0x000fe2000001ff00 */
[----:B------:R-:W-:Y:S01]  /*2b30*/  CS2R R162, SRZ ;  /* 0x0000000000a27805 */ /* 0x000fe2000001ff00 */
[----:B------:R3:W-:Y:S01]  /*2b40*/  STS.U16 [R3+0x4700], R76 ;  /* 0x0047004c03007388 */ /* 0x0007e20000000400 */
[----:B0-----:R-:W-:Y:S01]  /*2b50*/  CS2R R64, SRZ ;  /* 0x0000000000407805 */ /* 0x001fe2000001ff00 */
[----:B------:R-:W-:Y:S01]  /*2b60*/  CS2R R66, SRZ ;  /* 0x0000000000427805 */ /* 0x000fe2000001ff00 */
[----:B-1----:R-:W-:Y:S01]  /*2b70*/  CS2R R68, SRZ ;  /* 0x0000000000447805 */ /* 0x002fe2000001ff00 */
[----:B------:R-:W-:Y:S01]  /*2b80*/  STS.U16 [R3+0x4f00], R98 ;  /* 0x004f006203007388 */ /* 0x000fe20000000400 */
[----:B------:R-:W-:Y:S01]  /*2b90*/  CS2R R70, SRZ ;  /* 0x0000000000467805 */ /* 0x000fe2000001ff00 */
[----:B--2---:R-:W-:Y:S01]  /*2ba0*/  CS2R R72, SRZ ;  /* 0x0000000000487805 */ /* 0x004fe2000001ff00 */
[----:B------:R-:W-:Y:S01]  /*2bb0*/  CS2R R74, SRZ ;  /* 0x00000000004a7805 */ /* 0x000fe2000001ff00 */
[----:B------:R0:W-:Y:S01]  /*2bc0*/  STS.U16 [R3+0x5300], R104 ;  /* 0x0053006803007388 */ /* 0x0001e20000000400 */
[----:B------:R-:W-:Y:S01]  /*2bd0*/  CS2R R172, SRZ ;  /* 0x0000000000ac7805 */ /* 0x000fe2000001ff00 */
[----:B---3--:R-:W-:Y:S01]  /*2be0*/  CS2R R76, SRZ ;  /* 0x00000000004c7805 */ /* 0x008fe2000001ff00 */
[----:B------:R-:W-:Y:S01]  /*2bf0*/  CS2R R174, SRZ ;  /* 0x0000000000ae7805 */ /* 0x000fe2000001ff00 */
[----:B------:R1:W-:Y:S01]  /*2c00*/  STS.U16 [R3+0x5700], R110 ;  /* 0x0057006e03007388 */ /* 0x0003e20000000400 */
[----:B------:R-:W-:Y:S01]  /*2c10*/  CS2R R180, SRZ ;  /* 0x0000000000b47805 */ /* 0x000fe2000001ff00 */
[----:B------:R-:W-:Y:S01]  /*2c20*/  CS2R R182, SRZ ;  /* 0x0000000000b67805 */ /* 0x000fe2000001ff00 */
[----:B------:R-:W-:Y:S01]  /*2c30*/  CS2R R108, SRZ ;  /* 0x00000000006c7805 */ /* 0x000fe2000001ff00 */
[----:B------:R2:W-:Y:S01]  /*2c40*/  STS.U16 [R3+0x5b00], R114 ;  /* 0x005b007203007388 */ /* 0x0005e20000000400 */
[----:B------:R-:W-:Y:S01]  /*2c50*/  CS2R R112, SRZ ;  /* 0x0000000000707805 */ /* 0x000fe2000001ff00 */
[----:B0-----:R-:W-:Y:S01]  /*2c60*/  CS2R R104, SRZ ;  /* 0x0000000000687805 */ /* 0x001fe2000001ff00 */
[----:B------:R-:W-:Y:S01]  /*2c70*/  CS2R R116, SRZ ;  /* 0x0000000000747805 */ /* 0x000fe2000001ff00 */
[----:B------:R0:W-:Y:S01]  /*2c80*/  STS.U16 [R3+0x5f00], R84 ;  /* 0x005f005403007388 */ /* 0x0001e20000000400 */
[----:B------:R-:W-:Y:S01]  /*2c90*/  CS2R R118, SRZ ;  /* 0x0000000000767805 */ /* 0x000fe2000001ff00 */
[----:B-1----:R-:W-:Y:S01]  /*2ca0*/  CS2R R110, SRZ ;  /* 0x00000000006e7805 */ /* 0x002fe2000001ff00 */
[----:B------:R-:W-:Y:S01]  /*2cb0*/  CS2R R120, SRZ ;  /* 0x0000000000787805 */ /* 0x000fe2000001ff00 */
[----:B------:R-:W-:Y:S01]  /*2cc0*/  STS.U16 [R3+0x6300], R100 ;  /* 0x0063006403007388 */ /* 0x000fe20000000400 */
[----:B------:R-:W-:Y:S01]  /*2cd0*/  CS2R R122, SRZ ;  /* 0x00000000007a7805 */ /* 0x000fe2000001ff00 */
[----:B--2---:R-:W-:Y:S01]  /*2ce0*/  CS2R R114, SRZ ;  /* 0x0000000000727805 */ /* 0x004fe2000001ff00 */
[----:B------:R-:W-:Y:S01]  /*2cf0*/  CS2R R124, SRZ ;  /* 0x00000000007c7805 */ /* 0x000fe2000001ff00 */
[----:B------:R1:W-:Y:S01]  /*2d00*/  STS.U16 [R3+0x6b00], R78 ;  /* 0x006b004e03007388 */ /* 0x0003e20000000400 */
[----:B------:R-:W-:Y:S01]  /*2d10*/  CS2R R126, SRZ ;  /* 0x00000000007e7805 */ /* 0x000fe2000001ff00 */
[----:B0-----:R-:W-:Y:S01]  /*2d20*/  CS2R R84, SRZ ;  /* 0x0000000000547805 */ /* 0x001fe2000001ff00 */
[----:B------:R-:W-:Y:S01]  /*2d30*/  CS2R R128, SRZ ;  /* 0x0000000000807805 */ /* 0x000fe2000001ff00 */
[----:B------:R0:W-:Y:S01]  /*2d40*/  STS.U16 [R3+0x6f00], R80 ;  /* 0x006f005003007388 */ /* 0x0001e20000000400 */
        /* <DEDUP_REMOVED lines=9> */
[----:B0-----:R-:W-:Y:S01]  /*2de0*/  CS2R R80, SRZ ;  /* 0x0000000000507805 */ /* 0x001fe2000001ff00 */
[----:B------:R-:W-:Y:S01]  /*2df0*/  CS2R R142, SRZ ;  /* 0x00000000008e7805 */ /* 0x000fe2000001ff00 */
[----:B------:R-:W-:Y:S01]  /*2e00*/  CS2R R144, SRZ ;  /* 0x0000000000907805 */ /* 0x000fe2000001ff00 */
[----:B------:R-:W-:Y:S01]  /*2e10*/  CS2R R146, SRZ ;  /* 0x0000000000927805 */ /* 0x000fe2000001ff00 */
[----:B--2---:R-:W-:Y:S01]  /*2e20*/  CS2R R82, SRZ ;  /* 0x0000000000527805 */ /* 0x004fe2000001ff00 */
[----:B------:R-:W-:Y:S01]  /*2e30*/  CS2R R148, SRZ ;  /* 0x0000000000947805 */ /* 0x000fe2000001ff00 */
[----:B------:R-:W-:Y:S01]  /*2e40*/  CS2R R150, SRZ ;  /* 0x0000000000967805 */ /* 0x000fe2000001ff00 */
[----:B------:R-:W-:Y:S01]  /*2e50*/  CS2R R152, SRZ ;  /* 0x0000000000987805 */ /* 0x000fe2000001ff00 */
[----:B-1----:R-:W-:Y:S01]  /*2e60*/  CS2R R86, SRZ ;  /* 0x0000000000567805 */ /* 0x002fe2000001ff00 */
[----:B------:R-:W-:Y:S01]  /*2e70*/  CS2R R154, SRZ ;  /* 0x00000000009a7805 */ /* 0x000fe2000001ff00 */
[----:B------:R-:W-:Y:S01]  /*2e80*/  CS2R R156, SRZ ;  /* 0x00000000009c7805 */ /* 0x000fe2000001ff00 */
[----:B------:R-:W-:Y:S01]  /*2e90*/  CS2R R158, SRZ ;  /* 0x00000000009e7805 */ /* 0x000fe2000001ff00 */
[----:B------:R-:W-:Y:S01]  /*2ea0*/  CS2R R184, SRZ ;  /* 0x0000000000b87805 */ /* 0x000fe2000001ff00 */
[----:B------:R-:W-:Y:S01]  /*2eb0*/  CS2R R186, SRZ ;  /* 0x0000000000ba7805 */ /* 0x000fe2000001ff00 */
[----:B------:R-:W-:Y:S01]  /*2ec0*/  CS2R R100, SRZ ;  /* 0x0000000000647805 */ /* 0x000fe2000001ff00 */
[----:B------:R-:W-:Y:S01]  /*2ed0*/  CS2R R102, SRZ ;  /* 0x0000000000667805 */ /* 0x000fe2000001ff00 */
[----:B------:R-:W-:-:S02]  /*2ee0*/  LOP3.LUT R44, R168, 0x7f, RZ, 0xc0, !PT ;  /* 0x0000007fa82c7812 */ /* 0x000fc400078ec0ff */
[C---:B------:R-:W-:Y:S02]  /*2ef0*/  LOP3.LUT R38, R168.reuse, 0x3, RZ, 0xc0, !PT ;  /* 0x00000003a8267812 */ /* 0x040fe400078ec0ff */
[----:B------:R-:W-:Y:S02]  /*2f00*/  LOP3.LUT R43, R168, 0x60, RZ, 0xc0, !PT ;  /* 0x00000060a82b7812 */ /* 0x000fe400078ec0ff */
[----:B------:R-:W-:Y:S01]  /*2f10*/  SHF.L.U32 R98, R45, 0x2, RZ ;  /* 0x000000022d627819 */ /* 0x000fe200000006ff */
[----:B------:R-:W-:Y:S05]  /*2f20*/  @!P0 BRA `(.L_x_0) ;  /* 0x00007b3000008947 */ /* 0x000fea0003800000 */
[----:B------:R-:W-:Y:S01]  /*2f30*/  SHF.R.U32.HI R2, RZ, 0x5, R168 ;  /* 0x00000005ff027819 */ /* 0x000fe200000116a8 */
[----:B------:R-:W-:Y:S01]  /*2f40*/  IMAD.MOV.U32 R36, RZ, RZ, c[0x0][0x1b8] ;  /* 0x00006e00ff247624 */ /* 0x000fe200078e00ff */
[----:B------:R-:W-:Y:S01]  /*2f50*/  LEA R3, R45, R38, 0x2 ;  /* 0x000000262d037211 */ /* 0x000fe200078e10ff */
[----:B------:R-:W-:Y:S01]  /*2f60*/  IMAD.SHL.U32 R27, R168, 0x2, RZ ;  /* 0x00000002a81b7824 */ /* 0x000fe200078e00ff */
[----:B------:R-:W-:Y:S01]  /*2f70*/  SGXT.U32 R2, R2, 0x2 ;  /* 0x000000020202781a */ /* 0x000fe20000000000 */
[----:B------:R-:W-:Y:S01]  /*2f80*/  IMAD R4, R44, c[0x0][0x1a8], RZ ;  /* 0x00006a002c047a24 */ /* 0x000fe200078e02ff */
[C---:B------:R-:W-:Y:S01]  /*2f90*/  LOP3.LUT R6, R168.reuse, 0x1f, RZ, 0xc0, !PT ;  /* 0x0000001fa8067812 */ /* 0x040fe200078ec0ff */
[----:B------:R-:W-:Y:S01]  /*2fa0*/  IMAD.MOV.U32 R5, RZ, RZ, c[0x0][0x1a8] ;  /* 0x00006a00ff057624 */ /* 0x000fe200078e00ff */
[----:B------:R-:W-:Y:S01]  /*2fb0*/  LOP3.LUT R199, R168, 0x7, RZ, 0xc0, !PT ;  /* 0x00000007a8c77812 */ /* 0x000fe200078ec0ff */
[----:B------:R-:W-:Y:S01]  /*2fc0*/  IMAD R8, R2, c[0x0][0x1b8], RZ ;  /* 0x00006e0002087a24 */ /* 0x000fe200078e02ff */
[----:B------:R-:W-:Y:S01]  /*2fd0*/  SHF.R.U32.HI R2, RZ, 0x1, R43 ;  /* 0x00000001ff027819 */ /* 0x000fe2000001162b */
[----:B------:R-:W-:Y:S01]  /*2fe0*/  IMAD R7, R6, c[0x0][0x1b4], RZ ;  /* 0x00006d0006077a24 */ /* 0x000fe200078e02ff */
[----:B------:R-:W-:Y:S01]  /*2ff0*/  LEA R5, R5, R4, 0x7 ;  /* 0x0000000405057211 */ /* 0x000fe200078e38ff */
[----:B------:R-:W-:Y:S01]  /*3000*/  IMAD R10, R36, 0x4, R8 ;  /* 0x00000004240a7824 */ /* 0x000fe200078e0208 */
[----:B------:R-:W-:Y:S01]  /*3010*/  LOP3.LUT R198, R2, 0x30, R27, 0x78, !PT ;  /* 0x0000003002c67812 */ /* 0x000fe200078e781b */
[----:B------:R-:W-:Y:S01]  /*3020*/  IMAD R2, R170, c[0x0][0x1a0], RZ ;  /* 0x00006800aa027a24 */ /* 0x000fe200078e02ff */
[----:B------:R-:W-:Y:S01]  /*3030*/  LEA R30, R43, R199, 0x3 ;  /* 0x000000c72b1e7211 */ /* 0x000fe200078e18ff */
[----:B------:R-:W-:Y:S01]  /*3040*/  IMAD.SHL.U32 R9, R7, 0x2, RZ ;  /* 0x0000000207097824 */ /* 0x000fe200078e00ff */
[----:B------:R-:W-:Y:S01]  /*3050*/  LEA R11, R36, R10, 0x2 ;  /* 0x0000000a240b7211 */ /* 0x000fe200078e10ff */
[----:B------:R-:W-:Y:S01]  /*3060*/  IMAD R28, R199, 0x90, RZ ;  /* 0x00000090c71c7824 */ /* 0x000fe200078e02ff */
[----:B------:R-:W-:Y:S01]  /*3070*/  LEA R192, P0, R2, c[0x0][0x168], 0x1 ;  /* 0x00005a0002c07a11 */ /* 0x000fe200078008ff */
[----:B------:R-:W-:Y:S01]  /*3080*/  IMAD.SHL.U32 R200, R168, 0x40, RZ ;  /* 0x00000040a8c87824 */ /* 0x000fe200078e00ff */
[----:B------:R-:W-:Y:S01]  /*3090*/  LEA R198, R3, R198, 0x2 ;  /* 0x000000c603c67211 */ /* 0x000fe200078e10ff */
[----:B------:R-:W-:Y:S01]  /*30a0*/  IMAD R12, R36, 0x4, R11 ;  /* 0x00000004240c7824 */ /* 0x000fe200078e020b */
[----:B------:R-:W-:Y:S01]  /*30b0*/  LEA.HI.X.SX32 R2, R2, c[0x0][0x16c], 0x1, P0 ;  /* 0x00005b0002027a11 */ /* 0x000fe200000f0eff */
[----:B------:R-:W-:Y:S01]  /*30c0*/  IMAD R3, R170, c[0x0][0x1b0], RZ ;  /* 0x00006c00aa037a24 */ /* 0x000fe200078e02ff */
[-C--:B------:R-:W-:Y:S01]  /*30d0*/  LEA R194, P0, R4, R192.reuse, 0x1 ;  /* 0x000000c004c27211 */ /* 0x080fe200078008ff */
[----:B------:R-:W-:Y:S01]  /*30e0*/  IMAD R13, R36, 0x4, R12 ;  /* 0x00000004240d7824 */ /* 0x000fe200078e020c */
[----:B------:R-:W-:Y:S01]  /*30f0*/  LEA R192, P1, R5, R192, 0x1 ;  /* 0x000000c005c07211 */ /* 0x000fe200078208ff */
[C---:B------:R-:W-:Y:S01]  /*3100*/  IMAD.SHL.U32 R6, R3.reuse, 0x2, RZ ;  /* 0x0000000203067824 */ /* 0x040fe200078e00ff */
[-C--:B------:R-:W-:Y:S01]  /*3110*/  LEA.HI.X.SX32 R195, R4, R2.reuse, 0x1, P0 ;  /* 0x0000000204c37211 */ /* 0x080fe200000f0eff */
[----:B------:R-:W-:Y:S01]  /*3120*/  IMAD.SHL.U32 R4, R168, 0x8, RZ ;  /* 0x00000008a8047824 */ /* 0x000fe200078e00ff */
[C---:B------:R-:W-:Y:S01]  /*3130*/  LEA R14, R36.reuse, R13, 0x2 ;  /* 0x0000000d240e7211 */ /* 0x040fe200078e10ff */
[----:B------:R-:W-:Y:S01]  /*3140*/  IMAD.HI R3, R3, 0x2, RZ ;  /* 0x0000000203037827 */ /* 0x000fe200078e02ff */
[----:B------:R-:W-:Y:S01]  /*3150*/  LEA.HI.X.SX32 R193, R5, R2, 0x1, P1 ;  /* 0x0000000205c17211 */ /* 0x000fe200008f0eff */
[----:B------:R-:W-:Y:S01]  /*3160*/  CS2R R104, SRZ ;  /* 0x0000000000687805 */ /* 0x000fe2000001ff00 */
[----:B------:R-:W-:Y:S01]  /*3170*/  IADD3 R34, P0, P1, R9, c[0x0][0x170], R6 ;  /* 0x00005c0009227a10 */ /* 0x000fe2000791e006 */
[----:B------:R-:W-:Y:S01]  /*3180*/  IMAD R15, R36, 0x4, R14 ;  /* 0x00000004240f7824 */ /* 0x000fe200078e020e */
[----:B------:R-:W-:Y:S01]  /*3190*/  LOP3.LUT R26, R4, 0x30, RZ, 0xc0, !PT ;  /* 0x00000030041a7812 */ /* 0x000fe200078ec0ff */
[----:B------:R-:W-:Y:S01]  /*31a0*/  IMAD.HI R4, R7, 0x2, RZ ;  /* 0x0000000207047827 */ /* 0x000fe200078e02ff */
[----:B------:R-:W-:Y:S01]  /*31b0*/  LOP3.LUT R29, R28, 0x10, R27, 0x78, !PT ;  /* 0x000000101c1d7812 */ /* 0x000fe200078e781b */
[----:B------:R-:W-:Y:S01]  /*31c0*/  CS2R R106, SRZ ;  /* 0x00000000006a7805 */ /* 0x000fe2000001ff00 */
[-C--:B------:R-:W-:Y:S01]  /*31d0*/  LEA R40, P2, R11, R34.reuse, 0x1 ;  /* 0x000000220b287211 */ /* 0x080fe200078408ff */
[----:B------:R-:W-:Y:S01]  /*31e0*/  IMAD R16, R36, 0x4, R15 ;  /* 0x0000000424107824 */ /* 0x000fe200078e020f */
[----:B------:R-:W-:Y:S01]  /*31f0*/  IADD3.X R28, R4, c[0x0][0x174], R3, P0, P1 ;  /* 0x00005d00041c7a10 */ /* 0x000fe200007e2403 */
[----:B------:R-:W-:Y:S01]  /*3200*/  IMAD.SHL.U32 R30, R30, 0x10, RZ ;  /* 0x000000101e1e7824 */ /* 0x000fe200078e00ff */
[----:B------:R-:W-:Y:S01]  /*3210*/  LEA R48, P0, R8, R34, 0x1 ;  /* 0x0000002208307211 */ /* 0x000fe200078008ff */
[----:B------:R-:W-:Y:S01]  /*3220*/  IMAD R32, R199, 0x4, R43 ;  /* 0x00000004c7207824 */ /* 0x000fe200078e022b */
[----:B------:R-:W-:Y:S01]  /*3230*/  LEA R17, R36, R16, 0x2 ;  /* 0x0000001024117211 */ /* 0x000fe200078e10ff */
[----:B------:R-:W-:Y:S01]  /*3240*/  IMAD.SHL.U32 R196, R44, 0x2, RZ ;  /* 0x000000022cc47824 */ /* 0x000fe200078e00ff */
[----:B------:R-:W-:Y:S01]  /*3250*/  LEA R46, P1, R10, R34, 0x1 ;  /* 0x000000220a2e7211 */ /* 0x000fe200078208ff */
[----:B------:R-:W-:Y:S01]  /*3260*/  IMAD.MOV.U32 R250, RZ, RZ, 0x3f800000 ;  /* 0x3f800000fffa7424 */ /* 0x000fe200078e00ff */
[-C--:B------:R-:W-:Y:S01]  /*3270*/  LEA.HI.X.SX32 R49, R8, R28.reuse, 0x1, P0 ;  /* 0x0000001c08317211 */ /* 0x080fe200000f0eff */
[----:B------:R-:W-:Y:S01]  /*3280*/  IMAD R18, R36, 0x4, R17 ;  /* 0x0000000424127824 */ /* 0x000fe200078e0211 */
[-C--:B------:R-:W-:Y:S01]  /*3290*/  LEA.HI.X.SX32 R47, R10, R28.reuse, 0x1, P1 ;  /* 0x0000001c0a2f7211 */ /* 0x080fe200008f0eff */
[----:B------:R-:W-:Y:S01]  /*32a0*/  IMAD.MOV.U32 R50, RZ, RZ, -0x800000 ;  /* 0xff800000ff327424 */ /* 0x000fe200078e00ff */
[----:B------:R-:W-:Y:S01]  /*32b0*/  LEA.HI.X.SX32 R41, R11, R28, 0x1, P2 ;  /* 0x0000001c0b297211 */ /* 0x000fe200010f0eff */
[----:B------:R-:W-:Y:S01]  /*32c0*/  IMAD R19, R36, 0x4, R18 ;  /* 0x0000000424137824 */ /* 0x000fe200078e0212 */
[C---:B------:R-:W-:Y:S01]  /*32d0*/  LOP3.LUT R200, R26.reuse, 0x3c0, R200, 0xf8, !PT ;  /* 0x000003c01ac87812 */ /* 0x040fe200078ef8c8 */
[----:B------:R0:W-:Y:S01]  /*32e0*/  STL.64 [R1+0x1f8], R48 ;  /* 0x0001f83001007387 */ /* 0x0001e20000100a00 */
[----:B------:R-:W-:Y:S01]  /*32f0*/  LOP3.LUT R197, R26, 0x30, R27, 0x78, !PT ;  /* 0x000000301ac57812 */ /* 0x000fe200078e781b */
[----:B------:R-:W-:Y:S01]  /*3300*/  IMAD R20, R36, 0x4, R19 ;  /* 0x0000000424147824 */ /* 0x000fe200078e0213 */
[----:B------:R-:W-:Y:S01]  /*3310*/  LOP3.LUT R30, R30, 0x30, R27, 0x78, !PT ;  /* 0x000000301e1e7812 */ /* 0x000fe200078e781b */
[----:B------:R1:W-:Y:S01]  /*3320*/  STL.64 [R1+0x1f0], R46 ;  /* 0x0001f02e01007387 */ /* 0x0003e20000100a00 */
[C---:B------:R-:W-:Y:S01]  /*3330*/  LEA.HI R39, R45.reuse, 0x38, RZ, 0x1e ;  /* 0x000000382d277811 */ /* 0x040fe200078ff0ff */
[----:B------:R-:W-:Y:S01]  /*3340*/  IMAD R21, R36, 0x4, R20 ;  /* 0x0000000424157824 */ /* 0x000fe200078e0214 */
[----:B------:R-:W-:Y:S01]  /*3350*/  LEA.HI R37, R45, 0x28, RZ, 0x1e ;  /* 0x000000282d257811 */ /* 0x000fe200078ff0ff */
[----:B------:R2:W-:Y:S01]  /*3360*/  STL.64 [R1+0x1e8], R40 ;  /* 0x0001e82801007387 */ /* 0x0005e20000100a00 */
[----:B------:R-:W-:Y:S01]  /*3370*/  IMAD R199, R199, 0x200, R30 ;  /* 0x00000200c7c77824 */ /* 0x000fe200078e021e */
[----:B------:R-:W-:Y:S01]  /*3380*/  LEA R30, P2, R14, R34, 0x1 ;  /* 0x000000220e1e7211 */ /* 0x000fe200078408ff */
[----:B------:R-:W-:Y:S01]  /*3390*/  IMAD R22, R36, 0x4, R21 ;  /* 0x0000000424167824 */ /* 0x000fe200078e0215 */
[----:B------:R-:W-:Y:S01]  /*33a0*/  LOP3.LUT R2, R168, 0x10, RZ, 0xc0, !PT ;  /* 0x00000010a8027812 */ /* 0x000fe200078ec0ff */
[----:B0-----:R-:W-:Y:S01]  /*33b0*/  IMAD.MOV.U32 R49, RZ, RZ, -0x800000 ;  /* 0xff800000ff317424 */ /* 0x001fe200078e00ff */
[----:B------:R-:W-:Y:S01]  /*33c0*/  LEA.HI.X.SX32 R31, R14, R28, 0x1, P2 ;  /* 0x0000001c0e1f7211 */ /* 0x000fe200010f0eff */
[----:B------:R-:W-:Y:S01]  /*33d0*/  IMAD.MOV.U32 R249, RZ, RZ, 0x3f800000 ;  /* 0x3f800000fff97424 */ /* 0x000fe200078e00ff */
[----:B------:R-:W-:Y:S01]  /*33e0*/  LEA R23, R36, R22, 0x2 ;  /* 0x0000001624177211 */ /* 0x000fe200078e10ff */
[----:B------:R-:W-:Y:S01]  /*33f0*/  IMAD.SHL.U32 R2, R2, 0x40, RZ ;  /* 0x0000004002027824 */ /* 0x000fe200078e00ff */
[-C--:B-1----:R-:W-:Y:S01]  /*3400*/  LEA R46, P0, R12, R34.reuse, 0x1 ;  /* 0x000000220c2e7211 */ /* 0x082fe200078008ff */
[----:B------:R-:W-:Y:S01]  /*3410*/  IMAD.MOV.U32 R248, RZ, RZ, 0x3f800000 ;  /* 0x3f800000fff87424 */ /* 0x000fe200078e00ff */
[C---:B--2---:R-:W-:Y:S01]  /*3420*/  LEA R40, P1, R13.reuse, R34, 0x1 ;  /* 0x000000220d287211 */ /* 0x044fe200078208ff */
[----:B------:R-:W-:Y:S01]  /*3430*/  IMAD R24, R36, 0x4, R23 ;  /* 0x0000000424187824 */ /* 0x000fe200078e0217 */
[-C--:B------:R-:W-:Y:S01]  /*3440*/  LEA.HI.X.SX32 R47, R12, R28.reuse, 0x1, P0 ;  /* 0x0000001c0c2f7211 */ /* 0x080fe200000f0eff */
[----:B------:R-:W-:Y:S01]  /*3450*/  IMAD.MOV.U32 R246, RZ, RZ, 0x3f800000 ;  /* 0x3f800000fff67424 */ /* 0x000fe200078e00ff */
[----:B------:R-:W-:Y:S01]  /*3460*/  LEA.HI.X.SX32 R41, R13, R28, 0x1, P1 ;  /* 0x0000001c0d297211 */ /* 0x000fe200008f0eff */
[----:B------:R-:W-:Y:S01]  /*3470*/  IMAD.MOV.U32 R245, RZ, RZ, 0x3f800000 ;  /* 0x3f800000fff57424 */ /* 0x000fe200078e00ff */
[C---:B------:R-:W-:Y:S01]  /*3480*/  LEA R5, R36.reuse, R24, 0x2 ;  /* 0x0000001824057211 */ /* 0x040fe200078e10ff */
[----:B------:R0:W-:Y:S01]  /*3490*/  STL.64 [R1+0x1e0], R46 ;  /* 0x0001e02e01007387 */ /* 0x0001e20000100a00 */
[C---:B------:R-:W-:Y:S01]  /*34a0*/  LEA.HI R42, R45.reuse, 0x8, RZ, 0x1e ;  /* 0x000000082d2a7811 */ /* 0x040fe200078ff0ff */
[----:B------:R-:W-:Y:S01]  /*34b0*/  IMAD.MOV.U32 R243, RZ, RZ, 0x3f800000 ;  /* 0x3f800000fff37424 */ /* 0x000fe200078e00ff */
[----:B------:R-:W-:Y:S01]  /*34c0*/  LEA R6, R36, R5, 0x2 ;  /* 0x0000000524067211 */ /* 0x000fe200078e10ff */
[----:B------:R1:W-:Y:S01]  /*34d0*/  STL.64 [R1+0x1d8], R40 ;  /* 0x0001d82801007387 */ /* 0x0003e20000100a00 */
[----:B------:R-:W-:Y:S01]  /*34e0*/  LEA R197, R32, R197, 0x4 ;  /* 0x000000c520c57211 */ /* 0x000fe200078e20ff */
[----:B------:R-:W-:Y:S01]  /*34f0*/  CS2R R164, SRZ ;  /* 0x0000000000a47805 */ /* 0x000fe2000001ff00 */
[----:B------:R-:W-:Y:S01]  /*3500*/  LEA.HI R35, R45, 0x18, RZ, 0x1e ;  /* 0x000000182d237811 */ /* 0x000fe200078ff0ff */
[C---:B------:R-:W-:Y:S01]  /*3510*/  IMAD R9, R36.reuse, 0x4, R6 ;  /* 0x0000000424097824 */ /* 0x040fe200078e0206 */
[----:B------:R2:W-:Y:S01]  /*3520*/  STL.64 [R1+0x1d0], R30 ;  /* 0x0001d01e01007387 */ /* 0x0005e20000100a00 */
[----:B------:R-:W-:Y:S01]  /*3530*/  SHF.R.U32.HI R32, RZ, 0x3, R44 ;  /* 0x00000003ff207819 */ /* 0x000fe2000001162c */
[----:B------:R-:W-:Y:S01]  /*3540*/  IMAD.IADD R44, R33, 0x1, R39 ;  /* 0x00000001212c7824 */ /* 0x000fe200078e0227 */
[CC--:B0-----:R-:W-:Y:S01]  /*3550*/  LEA R46, P0, R15.reuse, R34.reuse, 0x1 ;  /* 0x000000220f2e7211 */ /* 0x0c1fe200078008ff */
[----:B------:R-:W-:Y:S01]  /*3560*/  IMAD R25, R36, 0x4, R9 ;  /* 0x0000000424197824 */ /* 0x000fe200078e0209 */
[----:B------:R-:W-:Y:S01]  /*3570*/  LOP3.LUT R32, R32, 0xc, RZ, 0xc0, !PT ;  /* 0x0000000c20207812 */ /* 0x000fe200078ec0ff */
[----:B------:R-:W-:Y:S01]  /*3580*/  CS2R R166, SRZ ;  /* 0x0000000000a67805 */ /* 0x000fe2000001ff00 */
[----:B-1----:R-:W-:Y:S01]  /*3590*/  LEA R40, P1, R16, R34, 0x1 ;  /* 0x0000002210287211 */ /* 0x002fe200078208ff */
[----:B------:R-:W-:Y:S01]  /*35a0*/  CS2R R160, SRZ ;  /* 0x0000000000a07805 */ /* 0x000fe2000001ff00 */
[C---:B------:R-:W-:Y:S01]  /*35b0*/  LEA R7, R36.reuse, R25, 0x2 ;  /* 0x0000001924077211 */ /* 0x040fe200078e10ff */
[----:B------:R-:W-:Y:S01]  /*35c0*/  CS2R R162, SRZ ;  /* 0x0000000000a27805 */ /* 0x000fe2000001ff00 */
[----:B------:R-:W-:Y:S01]  /*35d0*/  LEA.HI.X.SX32 R47, R15, R28, 0x1, P0 ;  /* 0x0000001c0f2f7211 */ /* 0x000fe200000f0eff */
[----:B------:R-:W-:Y:S01]  /*35e0*/  CS2R R64, SRZ ;  /* 0x0000000000407805 */ /* 0x000fe2000001ff00 */
[C---:B--2---:R-:W-:Y:S01]  /*35f0*/  LEA R30, P2, R17.reuse, R34, 0x1 ;  /* 0x00000022111e7211 */ /* 0x044fe200078408ff */
[----:B------:R-:W-:Y:S01]  /*3600*/  IMAD R26, R36, 0x4, R7 ;  /* 0x00000004241a7824 */ /* 0x000fe200078e0207 */
[-C--:B------:R-:W-:Y:S01]  /*3610*/  LEA.HI.X.SX32 R41, R16, R28.reuse, 0x1, P1 ;  /* 0x0000001c10297211 */ /* 0x080fe200008f0eff */
[----:B------:R0:W-:Y:S01]  /*3620*/  STL.64 [R1+0x1c8], R46 ;  /* 0x0001c82e01007387 */ /* 0x0001e20000100a00 */
[----:B------:R-:W-:Y:S01]  /*3630*/  LEA.HI.X.SX32 R31, R17, R28, 0x1, P2 ;  /* 0x0000001c111f7211 */ /* 0x000fe200010f0eff */
[----:B------:R-:W-:Y:S01]  /*3640*/  IMAD R27, R36, 0x4, R26 ;  /* 0x00000004241b7824 */ /* 0x000fe200078e021a */
[----:B------:R-:W-:Y:S01]  /*3650*/  LOP3.LUT R99, R196, 0x20, RZ, 0x3c, !PT ;  /* 0x00000020c4637812 */ /* 0x000fe200078e3cff */
[----:B------:R1:W-:Y:S01]  /*3660*/  STL.64 [R1+0x1c0], R40 ;  /* 0x0001c02801007387 */ /* 0x0003e20000100a00 */
[----:B------:R-:W-:Y:S01]  /*3670*/  LOP3.LUT R2, R29, R2, RZ, 0xfc, !PT ;  /* 0x000000021d027212 */ /* 0x000fe200078efcff */
[----:B------:R-:W-:Y:S01]  /*3680*/  CS2R R66, SRZ ;  /* 0x0000000000427805 */ /* 0x000fe2000001ff00 */
[----:B------:R-:W-:Y:S01]  /*3690*/  LEA R3, R36, R27, 0x2 ;  /* 0x0000001b24037211 */ /* 0x000fe200078e10ff */
[----:B------:R2:W-:Y:S01]  /*36a0*/  STL.64 [R1+0x1b8], R30 ;  /* 0x0001b81e01007387 */ /* 0x0005e20000100a00 */
[----:B------:R-:W-:Y:S01]  /*36b0*/  ISETP.NE.U32.AND P6, PT, R38, RZ, PT ;  /* 0x000000ff2600720c */ /* 0x000fe20003fc5070 */
[----:B------:R-:W-:Y:S01]  /*36c0*/  CS2R R68, SRZ ;  /* 0x0000000000447805 */ /* 0x000fe2000001ff00 */
[----:B------:R-:W-:Y:S01]  /*36d0*/  LOP3.LUT R99, R196, 0x50, RZ, 0x3c, !PT ;  /* 0x00000050c4637812 */ /* 0x000fe200078e3cff */
[----:B------:R-:W-:Y:S01]  /*36e0*/  IMAD R4, R36, 0x4, R3 ;  /* 0x0000000424047824 */ /* 0x000fe200078e0203 */
[-C--:B0-----:R-:W-:Y:S01]  /*36f0*/  LEA R46, P0, R18, R34.reuse, 0x1 ;  /* 0x00000022122e7211 */ /* 0x081fe200078008ff */
[----:B------:R-:W-:Y:S01]  /*3700*/  CS2R R70, SRZ ;  /* 0x0000000000467805 */ /* 0x000fe2000001ff00 */
[----:B------:R-:W-:Y:S01]  /*3710*/  SHF.L.U32 R251, R39, 0x4, RZ ;  /* 0x0000000427fb7819 */ /* 0x000fe200000006ff */
[----:B------:R-:W-:Y:S01]  /*3720*/  IMAD R8, R36, 0x4, R4 ;  /* 0x0000000424087824 */ /* 0x000fe200078e0204 */
[C---:B-1----:R-:W-:Y:S01]  /*3730*/  LEA R40, P1, R19.reuse, R34, 0x1 ;  /* 0x0000002213287211 */ /* 0x042fe200078208ff */
[----:B------:R-:W-:Y:S01]  /*3740*/  CS2R R72, SRZ ;  /* 0x0000000000487805 */ /* 0x000fe2000001ff00 */
[----:B------:R-:W-:Y:S01]  /*3750*/  LEA.HI.X.SX32 R47, R18, R28, 0x1, P0 ;  /* 0x0000001c122f7211 */ /* 0x000fe200000f0eff */
[----:B------:R-:W-:Y:S01]  /*3760*/  IMAD.IADD R251, R32, 0x1, R251 ;  /* 0x0000000120fb7824 */ /* 0x000fe200078e02fb */
[----:B------:R-:W-:Y:S01]  /*3770*/  LEA R10, R36, R8, 0x2 ;  /* 0x00000008240a7211 */ /* 0x000fe200078e10ff */
[----:B------:R-:W-:Y:S01]  /*3780*/  CS2R R74, SRZ ;  /* 0x00000000004a7805 */ /* 0x000fe2000001ff00 */
[----:B--2---:R-:W-:Y:S01]  /*3790*/  LEA R30, P2, R20, R34, 0x1 ;  /* 0x00000022141e7211 */ /* 0x004fe200078408ff */
[----:B------:R-:W-:Y:S01]  /*37a0*/  STL.64 [R1+0x1b0], R46 ;  /* 0x0001b02e01007387 */ /* 0x000fe20000100a00 */
[-C--:B------:R-:W-:Y:S01]  /*37b0*/  LEA.HI.X.SX32 R41, R19, R28.reuse, 0x1, P1 ;  /* 0x0000001c13297211 */ /* 0x080fe200008f0eff */
[----:B------:R-:W-:Y:S01]  /*37c0*/  IMAD R11, R36, 0x4, R10 ;  /* 0x00000004240b7824 */ /* 0x000fe200078e020a */
[----:B------:R-:W-:Y:S01]  /*37d0*/  LEA.HI.X.SX32 R31, R20, R28, 0x1, P2 ;  /* 0x0000001c141f7211 */ /* 0x000fe200010f0eff */
[----:B------:R-:W-:Y:S01]  /*37e0*/  CS2R R76, SRZ ;  /* 0x00000000004c7805 */ /* 0x000fe2000001ff00 */
[C---:B------:R-:W-:Y:S01]  /*37f0*/  LEA R18, P2, R23.reuse, R34, 0x1 ;  /* 0x0000002217127211 */ /* 0x040fe200078408ff */
[----:B------:R-:W-:Y:S01]  /*3800*/  IMAD R12, R36, 0x4, R11 ;  /* 0x00000004240c7824 */ /* 0x000fe200078e020b */
[----:B------:R0:W-:Y:S01]  /*3810*/  STL.64 [R1+0x1a8], R40 ;  /* 0x0001a82801007387 */ /* 0x0001e20000100a00 */
[----:B------:R-:W-:Y:S01]  /*3820*/  LOP3.LUT R200, R200, 0x10, R168, 0x78, !PT ;  /* 0x00000010c8c87812 */ /* 0x000fe200078e78a8 */
[----:B------:R-:W-:Y:S01]  /*3830*/  CS2R R78, SRZ ;  /* 0x00000000004e7805 */ /* 0x000fe2000001ff00 */
[----:B------:R-:W-:Y:S01]  /*3840*/  LEA.HI.X.SX32 R19, R23, R28, 0x1, P2 ;  /* 0x0000001c17137211 */ /* 0x000fe200010f0eff */
[----:B------:R1:W-:Y:S01]  /*3850*/  STL.64 [R1+0x1a0], R30 ;  /* 0x0001a01e01007387 */ /* 0x0003e20000100a00 */
[----:B------:R-:W-:Y:S01]  /*3860*/  LEA R13, R36, R12, 0x2 ;  /* 0x0000000c240d7211 */ /* 0x000fe200078e10ff */
[----:B------:R-:W-:Y:S01]  /*3870*/  CS2R R80, SRZ ;  /* 0x0000000000507805 */ /* 0x000fe2000001ff00 */
[-C--:B------:R-:W-:Y:S01]  /*3880*/  LEA R20, P2, R6, R34.reuse, 0x1 ;  /* 0x0000002206147211 */ /* 0x080fe200078408ff */
[----:B------:R-:W-:Y:S01]  /*3890*/  CS2R R82, SRZ ;  /* 0x0000000000527805 */ /* 0x000fe2000001ff00 */
[----:B------:R-:W-:Y:S01]  /*38a0*/  LOP3.LUT R169, R196, 0x10, RZ, 0x3c, !PT ;  /* 0x00000010c4a97812 */ /* 0x000fe200078e3cff */
[----:B------:R-:W-:Y:S01]  /*38b0*/  IMAD R14, R36, 0x4, R13 ;  /* 0x00000004240e7824 */ /* 0x000fe200078e020d */
[----:B------:R-:W-:Y:S01]  /*38c0*/  LOP3.LUT R170, R196, 0x30, RZ, 0x3c, !PT ;  /* 0x00000030c4aa7812 */ /* 0x000fe200078e3cff */
[----:B------:R-:W-:Y:S01]  /*38d0*/  CS2R R84, SRZ ;  /* 0x0000000000547805 */ /* 0x000fe2000001ff00 */
[CC--:B0-----:R-:W-:Y:S01]  /*38e0*/  LEA R40, P0, R21.reuse, R34.reuse, 0x1 ;  /* 0x0000002215287211 */ /* 0x0c1fe200078008ff */
[----:B------:R-:W-:Y:S01]  /*38f0*/  IMAD R15, R36, 0x4, R14 ;  /* 0x00000004240f7824 */ /* 0x000fe200078e020e */
[----:B------:R-:W-:Y:S01]  /*3900*/  LOP3.LUT R169, R196, 0x40, RZ, 0x3c, !PT ;  /* 0x00000040c4a97812 */ /* 0x000fe200078e3cff */
[----:B------:R-:W-:Y:S01]  /*3910*/  CS2R R86, SRZ ;  /* 0x0000000000567805 */ /* 0x000fe2000001ff00 */
[C---:B-1----:R-:W-:Y:S01]  /*3920*/  LEA R30, P1, R22.reuse, R34, 0x1 ;  /* 0x00000022161e7211 */ /* 0x042fe200078208ff */
[----:B------:R-:W-:Y:S01]  /*3930*/  CS2R R172, SRZ ;  /* 0x0000000000ac7805 */ /* 0x000fe2000001ff00 */
[-C--:B------:R-:W-:Y:S01]  /*3940*/  LEA.HI.X.SX32 R41, R21, R28.reuse, 0x1, P0 ;  /* 0x0000001c15297211 */ /* 0x080fe200000f0eff */
[----:B------:R-:W-:Y:S01]  /*3950*/  CS2R R174, SRZ ;  /* 0x0000000000ae7805 */ /* 0x000fe2000001ff00 */
[-C--:B------:R-:W-:Y:S01]  /*3960*/  LEA.HI.X.SX32 R31, R22, R28.reuse, 0x1, P1 ;  /* 0x0000001c161f7211 */ /* 0x080fe200008f0eff */
[----:B------:R-:W-:Y:S01]  /*3970*/  CS2R R180, SRZ ;  /* 0x0000000000b47805 */ /* 0x000fe2000001ff00 */
[----:B------:R-:W-:Y:S01]  /*3980*/  LEA R16, R36, R15, 0x2 ;  /* 0x0000000f24107211 */ /* 0x000fe200078e10ff */
[----:B------:R0:W-:Y:S01]  /*3990*/  STL.64 [R1+0x198], R40 ;  /* 0x0001982801007387 */ /* 0x0001e20000100a00 */
[----:B------:R-:W-:Y:S01]  /*39a0*/  LEA.HI.X.SX32 R21, R6, R28, 0x1, P2 ;  /* 0x0000001c06157211 */ /* 0x000fe200010f0eff */
[----:B------:R-:W-:Y:S01]  /*39b0*/  CS2R R182, SRZ ;  /* 0x0000000000b67805 */ /* 0x000fe2000001ff00 */
[----:B------:R-:W-:Y:S01]  /*39c0*/  MOV R51, 0xff800000 ;  /* 0xff80000000337802 */ /* 0x000fe20000000f00 */
[----:B------:R1:W-:Y:S01]  /*39d0*/  STL.64 [R1+0x190], R30 ;  /* 0x0001901e01007387 */ /* 0x0003e20000100a00 */
[----:B------:R-:W-:Y:S01]  /*39e0*/  IMAD R17, R36, 0x4, R16 ;  /* 0x0000000424117824 */ /* 0x000fe200078e0210 */
[----:B------:R-:W-:Y:S01]  /*39f0*/  MOV R52, 0xff800000 ;  /* 0xff80000000347802 */ /* 0x000fe20000000f00 */
[----:B------:R-:W-:Y:S01]  /*3a00*/  CS2R R108, SRZ ;  /* 0x00000000006c7805 */ /* 0x000fe2000001ff00 */
[----:B------:R2:W-:Y:S01]  /*3a10*/  STL.64 [R1+0x188], R18 ;  /* 0x0001881201007387 */ /* 0x0005e20000100a00 */
[----:B------:R-:W-:Y:S01]  /*3a20*/  MOV R48, 0xff800000 ;  /* 0xff80000000307802 */ /* 0x000fe20000000f00 */
[----:B------:R-:W-:Y:S01]  /*3a30*/  CS2R R110, SRZ ;  /* 0x00000000006e7805 */ /* 0x000fe2000001ff00 */
[----:B------:R-:W-:Y:S01]  /*3a40*/  MOV R247, 0x3f800000 ;  /* 0x3f80000000f77802 */ /* 0x000fe20000000f00 */
[----:B------:R-:W-:Y:S01]  /*3a50*/  CS2R R112, SRZ ;  /* 0x0000000000707805 */ /* 0x000fe2000001ff00 */
[CC--:B0-----:R-:W-:Y:S01]  /*3a60*/  LEA R40, P0, R24.reuse, R34.reuse, 0x1 ;  /* 0x0000002218287211 */ /* 0x0c1fe200078008ff */
[----:B------:R-:W-:Y:S01]  /*3a70*/  CS2R R114, SRZ ;  /* 0x0000000000727805 */ /* 0x000fe2000001ff00 */
[----:B------:R-:W-:Y:S01]  /*3a80*/  MOV R244, 0x3f800000 ;  /* 0x3f80000000f47802 */ /* 0x000fe20000000f00 */
[----:B------:R-:W-:Y:S01]  /*3a90*/  CS2R R116, SRZ ;  /* 0x0000000000747805 */ /* 0x000fe2000001ff00 */
[C---:B-1----:R-:W-:Y:S01]  /*3aa0*/  LEA R30, P1, R5.reuse, R34, 0x1 ;  /* 0x00000022051e7211 */ /* 0x042fe200078208ff */
[----:B------:R-:W-:Y:S01]  /*3ab0*/  CS2R R118, SRZ ;  /* 0x0000000000767805 */ /* 0x000fe2000001ff00 */
[-C--:B------:R-:W-:Y:S01]  /*3ac0*/  LEA.HI.X.SX32 R41, R24, R28.reuse, 0x1, P0 ;  /* 0x0000001c18297211 */ /* 0x080fe200000f0eff */
[C---:B--2---:R-:W-:Y:S01]  /*3ad0*/  IMAD R18, R36.reuse, 0x4, R17 ;  /* 0x0000000424127824 */ /* 0x044fe200078e0211 */
[----:B------:R-:W-:Y:S01]  /*3ae0*/  LEA.HI.X.SX32 R31, R5, R28, 0x1, P1 ;  /* 0x0000001c051f7211 */ /* 0x000fe200008f0eff */
[----:B------:R-:W-:Y:S01]  /*3af0*/  CS2R R120, SRZ ;  /* 0x0000000000787805 */ /* 0x000fe2000001ff00 */
[C---:B------:R-:W-:Y:S01]  /*3b00*/  LEA R22, P1, R25.reuse, R34, 0x1 ;  /* 0x0000002219167211 */ /* 0x040fe200078208ff */
[----:B------:R0:W-:Y:S01]  /*3b10*/  STL.64 [R1+0x180], R40 ;  /* 0x0001802801007387 */ /* 0x0001e20000100a00 */
[C---:B------:R-:W-:Y:S01]  /*3b20*/  LEA R5, R36.reuse, R18, 0x2 ;  /* 0x0000001224057211 */ /* 0x040fe200078e10ff */
[----:B------:R-:W-:Y:S01]  /*3b30*/  CS2R R122, SRZ ;  /* 0x00000000007a7805 */ /* 0x000fe2000001ff00 */
[----:B------:R-:W-:Y:S01]  /*3b40*/  LEA.HI.X.SX32 R23, R25, R28, 0x1, P1 ;  /* 0x0000001c19177211 */ /* 0x000fe200008f0eff */
[----:B------:R1:W-:Y:S01]  /*3b50*/  STL.64 [R1+0x178], R30 ;  /* 0x0001781e01007387 */ /* 0x0003e20000100a00 */
[----:B------:R-:W-:Y:S01]  /*3b60*/  CS2R R124, SRZ ;  /* 0x00000000007c7805 */ /* 0x000fe2000001ff00 */
[----:B------:R-:W-:Y:S01]  /*3b70*/  IMAD R6, R36, 0x4, R5 ;  /* 0x0000000424067824 */ /* 0x000fe200078e0205 */
[----:B------:R-:W-:Y:S01]  /*3b80*/  CS2R R126, SRZ ;  /* 0x00000000007e7805 */ /* 0x000fe2000001ff00 */
[----:B------:R2:W-:Y:S01]  /*3b90*/  STL.64 [R1+0x170], R20 ;  /* 0x0001701401007387 */ /* 0x0005e20000100a00 */
[----:B------:R-:W-:Y:S01]  /*3ba0*/  CS2R R128, SRZ ;  /* 0x0000000000807805 */ /* 0x000fe2000001ff00 */
[----:B------:R-:W-:Y:S01]  /*3bb0*/  CS2R R130, SRZ ;  /* 0x0000000000827805 */ /* 0x000fe2000001ff00 */
[----:B------:R-:W-:Y:S01]  /*3bc0*/  CS2R R132, SRZ ;  /* 0x0000000000847805 */ /* 0x000fe2000001ff00 */
[C---:B0-----:R-:W-:Y:S01]  /*3bd0*/  LEA.HI R41, R45.reuse, 0x10, RZ, 0x1e ;  /* 0x000000102d297811 */ /* 0x041fe200078ff0ff */
[----:B------:R-:W-:Y:S01]  /*3be0*/  CS2R R134, SRZ ;  /* 0x0000000000867805 */ /* 0x000fe2000001ff00 */
[----:B------:R-:W-:Y:S01]  /*3bf0*/  LEA.HI R40, R45, 0x30, RZ, 0x1e ;  /* 0x000000302d287811 */ /* 0x000fe200078ff0ff */
[----:B------:R-:W-:Y:S01]  /*3c00*/  CS2R R136, SRZ ;  /* 0x0000000000887805 */ /* 0x000fe2000001ff00 */
[----:B-1----:R-:W-:Y:S01]  /*3c10*/  LEA R30, P0, R9, R34, 0x1 ;  /* 0x00000022091e7211 */ /* 0x002fe200078008ff */
[----:B------:R-:W-:Y:S01]  /*3c20*/  CS2R R138, SRZ ;  /* 0x00000000008a7805 */ /* 0x000fe2000001ff00 */
[----:B------:R-:W-:Y:S01]  /*3c30*/  IADD3 R46, R33, R40, RZ ;  /* 0x00000028212e7210 */ /* 0x000fe20007ffe0ff */
[----:B------:R-:W-:Y:S01]  /*3c40*/  IMAD.SHL.U32 R252, R40, 0x10, RZ ;  /* 0x0000001028fc7824 */ /* 0x000fe200078e00ff */
[----:B--2---:R-:W-:Y:S01]  /*3c50*/  LEA R20, P2, R7, R34, 0x1 ;  /* 0x0000002207147211 */ /* 0x004fe200078408ff */
[----:B------:R-:W-:Y:S01]  /*3c60*/  CS2R R140, SRZ ;  /* 0x00000000008c7805 */ /* 0x000fe2000001ff00 */
[-C--:B------:R-:W-:Y:S01]  /*3c70*/  LEA.HI.X.SX32 R31, R9, R28.reuse, 0x1, P0 ;  /* 0x0000001c091f7211 */ /* 0x080fe200000f0eff */
[----:B------:R-:W-:Y:S01]  /*3c80*/  IMAD.IADD R252, R32, 0x1, R252 ;  /* 0x0000000120fc7824 */ /* 0x000fe200078e02fc */
[----:B------:R-:W-:Y:S01]  /*3c90*/  LEA.HI.X.SX32 R21, R7, R28, 0x1, P2 ;  /* 0x0000001c07157211 */ /* 0x000fe200010f0eff */
[----:B------:R-:W-:Y:S01]  /*3ca0*/  IMAD R7, R36, 0x4, R6 ;  /* 0x0000000424077824 */ /* 0x000fe200078e0206 */
[C---:B------:R-:W-:Y:S01]  /*3cb0*/  LEA R24, P0, R26.reuse, R34, 0x1 ;  /* 0x000000221a187211 */ /* 0x040fe200078008ff */
[----:B------:R0:W-:Y:S01]  /*3cc0*/  STL.64 [R1+0x168], R30 ;  /* 0x0001681e01007387 */ /* 0x0001e20000100a00 */
[----:B------:R-:W-:Y:S01]  /*3cd0*/  IADD3 R46, R33, R35, RZ ;  /* 0x00000023212e7210 */ /* 0x000fe20007ffe0ff */
[----:B------:R-:W-:Y:S01]  /*3ce0*/  IMAD.SHL.U32 R35, R35, 0x10, RZ ;  /* 0x0000001023237824 */ /* 0x000fe200078e00ff */
[----:B------:R-:W-:Y:S01]  /*3cf0*/  LEA.HI.X.SX32 R25, R26, R28, 0x1, P0 ;  /* 0x0000001c1a197211 */ /* 0x000fe200000f0eff */
[----:B------:R1:W-:Y:S01]  /*3d00*/  STL.64 [R1+0x160], R22 ;  /* 0x0001601601007387 */ /* 0x0003e20000100a00 */
[----:B------:R-:W-:Y:S01]  /*3d10*/  LEA R9, R36, R7, 0x2 ;  /* 0x0000000724097211 */ /* 0x000fe200078e10ff */
[----:B------:R-:W-:Y:S01]  /*3d20*/  IMAD.IADD R35, R32, 0x1, R35 ;  /* 0x0000000120237824 */ /* 0x000fe200078e0223 */
[----:B------:R-:W-:Y:S01]  /*3d30*/  CS2R R142, SRZ ;  /* 0x00000000008e7805 */ /* 0x000fe2000001ff00 */
[----:B------:R2:W-:Y:S01]  /*3d40*/  STL.64 [R1+0x158], R20 ;  /* 0x0001581401007387 */ /* 0x0005e20000100a00 */
[----:B------:R-:W-:Y:S01]  /*3d50*/  CS2R R144, SRZ ;  /* 0x0000000000907805 */ /* 0x000fe2000001ff00 */
[----:B------:R-:W-:Y:S01]  /*3d60*/  CS2R R146, SRZ ;  /* 0x0000000000927805 */ /* 0x000fe2000001ff00 */
[----:B------:R-:W-:Y:S01]  /*3d70*/  CS2R R148, SRZ ;  /* 0x0000000000947805 */ /* 0x000fe2000001ff00 */
[----:B------:R3:W-:Y:S01]  /*3d80*/  STL.64 [R1+0x150], R24 ;  /* 0x0001501801007387 */ /* 0x0007e20000100a00 */
[----:B0-----:R-:W-:Y:S01]  /*3d90*/  CS2R R30, SRZ ;  /* 0x00000000001e7805 */ /* 0x001fe2000001ff00 */
[----:B------:R-:W-:Y:S01]  /*3da0*/  CS2R R150, SRZ ;  /* 0x0000000000967805 */ /* 0x000fe2000001ff00 */
[----:B------:R-:W-:Y:S01]  /*3db0*/  CS2R R152, SRZ ;  /* 0x0000000000987805 */ /* 0x000fe2000001ff00 */
[-C--:B-1----:R-:W-:Y:S01]  /*3dc0*/  LEA R22, P1, R27, R34.reuse, 0x1 ;  /* 0x000000221b167211 */ /* 0x082fe200078208ff */
[----:B------:R-:W-:Y:S01]  /*3dd0*/  CS2R R154, SRZ ;  /* 0x00000000009a7805 */ /* 0x000fe2000001ff00 */
[----:B------:R-:W-:Y:S01]  /*3de0*/  CS2R R156, SRZ ;  /* 0x00000000009c7805 */ /* 0x000fe2000001ff00 */
[----:B------:R-:W-:Y:S01]  /*3df0*/  CS2R R158, SRZ ;  /* 0x00000000009e7805 */ /* 0x000fe2000001ff00 */
[----:B--2---:R-:W-:Y:S01]  /*3e00*/  LEA R20, P2, R3, R34, 0x1 ;  /* 0x0000002203147211 */ /* 0x004fe200078408ff */
[----:B------:R-:W-:Y:S01]  /*3e10*/  CS2R R184, SRZ ;  /* 0x0000000000b87805 */ /* 0x000fe2000001ff00 */
[-C--:B------:R-:W-:Y:S01]  /*3e20*/  LEA.HI.X.SX32 R23, R27, R28.reuse, 0x1, P1 ;  /* 0x0000001c1b177211 */ /* 0x080fe200008f0eff */
[----:B------:R-:W-:Y:S01]  /*3e30*/  CS2R R186, SRZ ;  /* 0x0000000000ba7805 */ /* 0x000fe2000001ff00 */
[----:B------:R-:W-:Y:S01]  /*3e40*/  LEA.HI.X.SX32 R21, R3, R28, 0x1, P2 ;  /* 0x0000001c03157211 */ /* 0x000fe200010f0eff */
[----:B------:R-:W-:Y:S01]  /*3e50*/  IMAD R3, R36, 0x4, R9 ;  /* 0x0000000424037824 */ /* 0x000fe200078e0209 */
[----:B---3--:R-:W-:Y:S01]  /*3e60*/  LEA R24, P0, R4, R34, 0x1 ;  /* 0x0000002204187211 */ /* 0x008fe200078008ff */
[----:B------:R0:W-:Y:S01]  /*3e70*/  STL.64 [R1+0x148], R22 ;  /* 0x0001481601007387 */ /* 0x0001e20000100a00 */
[----:B------:R-:W-:Y:S01]  /*3e80*/  CS2R R26, SRZ ;  /* 0x00000000001a7805 */ /* 0x000fe2000001ff00 */
[----:B------:R-:W-:Y:S01]  /*3e90*/  IMAD R19, R36, 0x4, R3 ;  /* 0x0000000424137824 */ /* 0x000fe200078e0203 */
[----:B------:R-:W-:Y:S01]  /*3ea0*/  LEA.HI.X.SX32 R25, R4, R28, 0x1, P0 ;  /* 0x0000001c04197211 */ /* 0x000fe200000f0eff */
[----:B------:R1:W-:Y:S01]  /*3eb0*/  STL.64 [R1+0x140], R20 ;  /* 0x0001401401007387 */ /* 0x0003e20000100a00 */
[----:B------:R-:W-:Y:S01]  /*3ec0*/  CS2R R100, SRZ ;  /* 0x0000000000647805 */ /* 0x000fe2000001ff00 */
[----:B------:R-:W-:Y:S01]  /*3ed0*/  CS2R R102, SRZ ;  /* 0x0000000000667805 */ /* 0x000fe2000001ff00 */
[----:B------:R-:W-:Y:S01]  /*3ee0*/  LEA R4, R36, R19, 0x2 ;  /* 0x0000001324047211 */ /* 0x000fe200078e10ff */
[----:B------:R2:W-:Y:S01]  /*3ef0*/  STL.64 [R1+0x138], R24 ;  /* 0x0001381801007387 */ /* 0x0005e20000100a00 */
[C---:B------:R-:W-:Y:S01]  /*3f00*/  LOP3.LUT R170, R196.reuse, 0x60, RZ, 0x3c, !PT ;  /* 0x00000060c4aa7812 */ /* 0x040fe200078e3cff */
[----:B------:R-:W-:Y:S01]  /*3f10*/  UMOV UR4, URZ ;  /* 0x0000003f00047c82 */ /* 0x000fe20008000000 */
[----:B------:R-:W-:Y:S01]  /*3f20*/  LOP3.LUT R169, R196, 0x70, RZ, 0x3c, !PT ;  /* 0x00000070c4a97812 */ /* 0x000fe200078e3cff */
[----:B------:R-:W-:Y:S01]  /*3f30*/  UMOV UR5, URZ ;  /* 0x0000003f00057c82 */ /* 0x000fe20008000000 */
[----:B0-----:R-:W-:-:S02]  /*3f40*/  LEA R22, P1, R8, R34, 0x1 ;  /* 0x0000002208167211 */ /* 0x001fc400078208ff */
[----:B-1----:R-:W-:Y:S02]  /*3f50*/  LEA R20, P2, R10, R34, 0x1 ;  /* 0x000000220a147211 */ /* 0x002fe400078408ff */
[-C--:B------:R-:W-:Y:S01]  /*3f60*/  LEA.HI.X.SX32 R23, R8, R28.reuse, 0x1, P1 ;  /* 0x0000001c08177211 */ /* 0x080fe200008f0eff */
[----:B------:R-:W-:Y:S01]  /*3f70*/  IMAD R8, R36, 0x4, R4 ;  /* 0x0000000424087824 */ /* 0x000fe200078e0204 */
[----:B------:R-:W-:Y:S02]  /*3f80*/  LEA.HI.X.SX32 R21, R10, R28, 0x1, P2 ;  /* 0x0000001c0a157211 */ /* 0x000fe400010f0eff */
[C---:B--2---:R-:W-:Y:S01]  /*3f90*/  LEA R24, P0, R11.reuse, R34, 0x1 ;  /* 0x000000220b187211 */ /* 0x044fe200078008ff */
[----:B------:R0:W-:Y:S01]  /*3fa0*/  STL.64 [R1+0x130], R22 ;  /* 0x0001301601007387 */ /* 0x0001e20000100a00 */
[C---:B------:R-:W-:Y:S02]  /*3fb0*/  IMAD R10, R36.reuse, 0x4, R8 ;  /* 0x00000004240a7824 */ /* 0x040fe400078e0208 */
[----:B------:R-:W-:Y:S01]  /*3fc0*/  LEA.HI.X.SX32 R25, R11, R28, 0x1, P0 ;  /* 0x0000001c0b197211 */ /* 0x000fe200000f0eff */
[----:B------:R1:W-:Y:S02]  /*3fd0*/  STL.64 [R1+0x128], R20 ;  /* 0x0001281401007387 */ /* 0x0003e40000100a00 */
[----:B------:R-:W-:-:S02]  /*3fe0*/  LEA R11, R36, R10, 0x2 ;  /* 0x0000000a240b7211 */ /* 0x000fc400078e10ff */
[----:B------:R2:W-:Y:S01]  /*3ff0*/  STL.64 [R1+0x120], R24 ;  /* 0x0001201801007387 */ /* 0x0005e20000100a00 */
[CC--:B0-----:R-:W-:Y:S02]  /*4000*/  LEA R22, P1, R12.reuse, R34.reuse, 0x1 ;  /* 0x000000220c167211 */ /* 0x0c1fe400078208ff */
[C---:B-1----:R-:W-:Y:S02]  /*4010*/  LEA R20, P2, R13.reuse, R34, 0x1 ;  /* 0x000000220d147211 */ /* 0x042fe400078408ff */
[-C--:B------:R-:W-:Y:S01]  /*4020*/  LEA.HI.X.SX32 R23, R12, R28.reuse, 0x1, P1 ;  /* 0x0000001c0c177211 */ /* 0x080fe200008f0eff */
[----:B------:R-:W-:Y:S01]  /*4030*/  IMAD R12, R36, 0x4, R11 ;  /* 0x00000004240c7824 */ /* 0x000fe200078e020b */
[----:B------:R-:W-:Y:S02]  /*4040*/  LEA.HI.X.SX32 R21, R13, R28, 0x1, P2 ;  /* 0x0000001c0d157211 */ /* 0x000fe400010f0eff */
[----:B--2---:R-:W-:Y:S01]  /*4050*/  LEA R24, P0, R14, R34, 0x1 ;  /* 0x000000220e187211 */ /* 0x004fe200078008ff */
[----:B------:R0:W-:Y:S01]  /*4060*/  STL.64 [R1+0x118], R22 ;  /* 0x0001181601007387 */ /* 0x0001e20000100a00 */
[----:B------:R-:W-:-:S02]  /*4070*/  IMAD R13, R36, 0x4, R12 ;  /* 0x00000004240d7824 */ /* 0x000fc400078e020c */
[----:B------:R-:W-:Y:S01]  /*4080*/  LEA.HI.X.SX32 R25, R14, R28, 0x1, P0 ;  /* 0x0000001c0e197211 */ /* 0x000fe200000f0eff */
[----:B------:R1:W-:Y:S04]  /*4090*/  STL.64 [R1+0x110], R20 ;  /* 0x0001101401007387 */ /* 0x0003e80000100a00 */
[----:B------:R2:W-:Y:S01]  /*40a0*/  STL.64 [R1+0x108], R24 ;  /* 0x0001081801007387 */ /* 0x0005e20000100a00 */
[CC--:B0-----:R-:W-:Y:S02]  /*40b0*/  LEA R22, P1, R15.reuse, R34.reuse, 0x1 ;  /* 0x000000220f167211 */ /* 0x0c1fe400078208ff */
[----:B-1----:R-:W-:Y:S02]  /*40c0*/  LEA R20, P2, R16, R34, 0x1 ;  /* 0x0000002210147211 */ /* 0x002fe400078408ff */
[----:B------:R-:W-:-:S02]  /*40d0*/  LEA.HI.X.SX32 R23, R15, R28, 0x1, P1 ;  /* 0x0000001c0f177211 */ /* 0x000fc400008f0eff */
[----:B------:R-:W-:Y:S01]  /*40e0*/  LEA.HI.X.SX32 R21, R16, R28, 0x1, P2 ;  /* 0x0000001c10157211 */ /* 0x000fe200010f0eff */
[----:B--2---:R-:W-:Y:S01]  /*40f0*/  CS2R R24, SRZ ;  /* 0x0000000000187805 */ /* 0x004fe2000001ff00 */
[C---:B------:R-:W-:Y:S01]  /*4100*/  LEA R14, P2, R5.reuse, R34, 0x1 ;  /* 0x00000022050e7211 */ /* 0x040fe200078408ff */
[----:B------:R0:W-:Y:S03]  /*4110*/  STL.64 [R1+0x100], R22 ;  /* 0x0001001601007387 */ /* 0x0001e60000100a00 */
[----:B------:R-:W-:Y:S01]  /*4120*/  LEA.HI.X.SX32 R15, R5, R28, 0x1, P2 ;  /* 0x0000001c050f7211 */ /* 0x000fe200010f0eff */
[----:B------:R1:W-:Y:S01]  /*4130*/  STL.64 [R1+0xf8], R20 ;  /* 0x0000f81401007387 */ /* 0x0003e20000100a00 */
[----:B------:R-:W-:Y:S02]  /*4140*/  LEA R16, P2, R9, R34, 0x1 ;  /* 0x0000002209107211 */ /* 0x000fe400078408ff */
[----:B------:R-:W-:-:S02]  /*4150*/  LEA R5, R36, R13, 0x2 ;  /* 0x0000000d24057211 */ /* 0x000fc400078e10ff */
[CC--:B0-----:R-:W-:Y:S02]  /*4160*/  LEA R22, P0, R17.reuse, R34.reuse, 0x1 ;  /* 0x0000002211167211 */ /* 0x0c1fe400078008ff */
[C---:B-1----:R-:W-:Y:S02]  /*4170*/  LEA R20, P1, R18.reuse, R34, 0x1 ;  /* 0x0000002212147211 */ /* 0x042fe400078208ff */
[-C--:B------:R-:W-:Y:S02]  /*4180*/  LEA.HI.X.SX32 R23, R17, R28.reuse, 0x1, P0 ;  /* 0x0000001c11177211 */ /* 0x080fe400000f0eff */
[-C--:B------:R-:W-:Y:S02]  /*4190*/  LEA.HI.X.SX32 R21, R18, R28.reuse, 0x1, P1 ;  /* 0x0000001c12157211 */ /* 0x080fe400008f0eff */
[----:B------:R-:W-:Y:S01]  /*41a0*/  LEA.HI.X.SX32 R17, R9, R28, 0x1, P2 ;  /* 0x0000001c09117211 */ /* 0x000fe200010f0eff */
[----:B------:R0:W-:Y:S04]  /*41b0*/  STL.64 [R1+0xf0], R22 ;  /* 0x0000f01601007387 */ /* 0x0001e80000100a00 */
[----:B------:R1:W-:Y:S04]  /*41c0*/  STL.64 [R1+0xe8], R20 ;  /* 0x0000e81401007387 */ /* 0x0003e80000100a00 */
[----:B------:R2:W-:Y:S01]  /*41d0*/  STL.64 [R1+0xe0], R14 ;  /* 0x0000e00e01007387 */ /* 0x0005e20000100a00 */
[----:B0-----:R-:W-:-:S02]  /*41e0*/  LEA R22, P0, R6, R34, 0x1 ;  /* 0x0000002206167211 */ /* 0x001fc400078008ff */
[C---:B-1----:R-:W-:Y:S02]  /*41f0*/  LEA R20, P1, R7.reuse, R34, 0x1 ;  /* 0x0000002207147211 */ /* 0x042fe400078208ff */
[-C--:B------:R-:W-:Y:S02]  /*4200*/  LEA.HI.X.SX32 R23, R6, R28.reuse, 0x1, P0 ;  /* 0x0000001c06177211 */ /* 0x080fe400000f0eff */
[----:B------:R-:W-:Y:S01]  /*4210*/  LEA.HI.X.SX32 R21, R7, R28, 0x1, P1 ;  /* 0x0000001c07157211 */ /* 0x000fe200008f0eff */
[C---:B--2---:R-:W-:Y:S02]  /*4220*/  IMAD R14, R36.reuse, 0x4, R5 ;  /* 0x00000004240e7824 */ /* 0x044fe400078e0205 */
[----:B------:R0:W-:Y:S02]  /*4230*/  STL.64 [R1+0xd8], R22 ;  /* 0x0000d81601007387 */ /* 0x0001e40000100a00 */
[C---:B------:R-:W-:Y:S02]  /*4240*/  IMAD R6, R36.reuse, 0x4, R14 ;  /* 0x0000000424067824 */ /* 0x040fe400078e020e */
[----:B------:R1:W-:Y:S03]  /*4250*/  STL.64 [R1+0xd0], R20 ;  /* 0x0000d01401007387 */ /* 0x0003e60000100a00 */
[----:B------:R-:W-:Y:S01]  /*4260*/  LEA R7, R36, R6, 0x2 ;  /* 0x0000000624077211 */ /* 0x000fe200078e10ff */
[----:B------:R2:W-:Y:S01]  /*4270*/  STL.64 [R1+0xc8], R16 ;  /* 0x0000c81001007387 */ /* 0x0005e20000100a00 */
[----:B0-----:R-:W-:-:S02]  /*4280*/  LEA R22, P0, R3, R34, 0x1 ;  /* 0x0000002203167211 */ /* 0x001fc400078008ff */
[----:B-1----:R-:W-:Y:S02]  /*4290*/  LEA R20, P1, R19, R34, 0x1 ;  /* 0x0000002213147211 */ /* 0x002fe400078208ff */
[----:B------:R-:W-:Y:S01]  /*42a0*/  LEA.HI.X.SX32 R23, R3, R28, 0x1, P0 ;  /* 0x0000001c03177211 */ /* 0x000fe200000f0eff */
[----:B------:R-:W-:Y:S01]  /*42b0*/  IMAD R3, R36, 0x4, R7 ;  /* 0x0000000424037824 */ /* 0x000fe200078e0207 */
[C---:B--2---:R-:W-:Y:S02]  /*42c0*/  LEA R16, P2, R4.reuse, R34, 0x1 ;  /* 0x0000002204107211 */ /* 0x044fe400078408ff */
[-C--:B------:R-:W-:Y:S01]  /*42d0*/  LEA.HI.X.SX32 R21, R19, R28.reuse, 0x1, P1 ;  /* 0x0000001c13157211 */ /* 0x080fe200008f0eff */
[----:B------:R0:W-:Y:S01]  /*42e0*/  STL.64 [R1+0xc0], R22 ;  /* 0x0000c01601007387 */ /* 0x0001e20000100a00 */
[----:B------:R-:W-:Y:S01]  /*42f0*/  LEA.HI.X.SX32 R17, R4, R28, 0x1, P2 ;  /* 0x0000001c04117211 */ /* 0x000fe200010f0eff */
[----:B------:R-:W-:Y:S01]  /*4300*/  IMAD R4, R36, 0x4, R3 ;  /* 0x0000000424047824 */ /* 0x000fe200078e0203 */
[C---:B------:R-:W-:Y:S01]  /*4310*/  LEA R18, P1, R10.reuse, R34, 0x1 ;  /* 0x000000220a127211 */ /* 0x040fe200078208ff */
[----:B------:R1:W-:Y:S03]  /*4320*/  STL.64 [R1+0xb8], R20 ;  /* 0x0000b81401007387 */ /* 0x0003e60000100a00 */
[----:B------:R-:W-:Y:S01]  /*4330*/  LEA.HI.X.SX32 R19, R10, R28, 0x1, P1 ;  /* 0x0000001c0a137211 */ /* 0x000fe200008f0eff */
[----:B------:R2:W-:Y:S01]  /*4340*/  STL.64 [R1+0xb0], R16 ;  /* 0x0000b01001007387 */ /* 0x0005e20000100a00 */
[----:B0-----:R-:W-:Y:S01]  /*4350*/  CS2R R22, SRZ ;  /* 0x0000000000167805 */ /* 0x001fe2000001ff00 */
[----:B-1----:R-:W-:-:S02]  /*4360*/  LEA R20, P0, R8, R34, 0x1 ;  /* 0x0000002208147211 */ /* 0x002fc400078008ff */
[C---:B--2---:R-:W-:Y:S02]  /*4370*/  LEA R16, P2, R11.reuse, R34, 0x1 ;  /* 0x000000220b107211 */ /* 0x044fe400078408ff */
[-C--:B------:R-:W-:Y:S02]  /*4380*/  LEA.HI.X.SX32 R21, R8, R28.reuse, 0x1, P0 ;  /* 0x0000001c08157211 */ /* 0x080fe400000f0eff */
[----:B------:R-:W-:Y:S02]  /*4390*/  LEA.HI.X.SX32 R17, R11, R28, 0x1, P2 ;  /* 0x0000001c0b117211 */ /* 0x000fe400010f0eff */
[C---:B------:R-:W-:Y:S01]  /*43a0*/  LEA R8, R36.reuse, R4, 0x2 ;  /* 0x0000000424087211 */ /* 0x040fe200078e10ff */
[----:B------:R0:W-:Y:S04]  /*43b0*/  STL.64 [R1+0xa8], R20 ;  /* 0x0000a81401007387 */ /* 0x0001e80000100a00 */
[----:B------:R1:W-:Y:S01]  /*43c0*/  STL.64 [R1+0xa0], R18 ;  /* 0x0000a01201007387 */ /* 0x0003e20000100a00 */
[----:B------:R-:W-:-:S03]  /*43d0*/  IMAD R9, R36, 0x4, R8 ;  /* 0x0000000424097824 */ /* 0x000fc600078e0208 */
[----:B------:R2:W-:Y:S01]  /*43e0*/  STL.64 [R1+0x98], R16 ;  /* 0x0000981001007387 */ /* 0x0005e20000100a00 */
[CC--:B0-----:R-:W-:Y:S02]  /*43f0*/  LEA R20, P0, R12.reuse, R34.reuse, 0x1 ;  /* 0x000000220c147211 */ /* 0x0c1fe400078008ff */
[----:B-1----:R-:W-:Y:S02]  /*4400*/  LEA R18, P1, R13, R34, 0x1 ;  /* 0x000000220d127211 */ /* 0x002fe400078208ff */
[----:B------:R-:W-:Y:S02]  /*4410*/  LEA.HI.X.SX32 R21, R12, R28, 0x1, P0 ;  /* 0x0000001c0c157211 */ /* 0x000fe400000f0eff */
[----:B--2---:R-:W-:Y:S02]  /*4420*/  LEA R16, P2, R5, R34, 0x1 ;  /* 0x0000002205107211 */ /* 0x004fe400078408ff */
[-C--:B------:R-:W-:Y:S01]  /*4430*/  LEA.HI.X.SX32 R19, R13, R28.reuse, 0x1, P1 ;  /* 0x0000001c0d137211 */ /* 0x080fe200008f0eff */
[----:B------:R0:W-:Y:S01]  /*4440*/  STL.64 [R1+0x90], R20 ;  /* 0x0000901401007387 */ /* 0x0001e20000100a00 */
[----:B------:R-:W-:Y:S01]  /*4450*/  LEA.HI.X.SX32 R17, R5, R28, 0x1, P2 ;  /* 0x0000001c05117211 */ /* 0x000fe200010f0eff */
[C---:B------:R-:W-:Y:S01]  /*4460*/  IMAD R5, R36.reuse, 0x4, R9 ;  /* 0x0000000424057824 */ /* 0x040fe200078e0209 */
[C---:B------:R-:W-:Y:S01]  /*4470*/  LEA R12, P2, R7.reuse, R34, 0x1 ;  /* 0x00000022070c7211 */ /* 0x040fe200078408ff */
[----:B------:R1:W-:Y:S03]  /*4480*/  STL.64 [R1+0x88], R18 ;  /* 0x0000881201007387 */ /* 0x0003e60000100a00 */
[----:B------:R-:W-:Y:S01]  /*4490*/  LEA R10, R36, R5, 0x2 ;  /* 0x00000005240a7211 */ /* 0x000fe200078e10ff */
[----:B------:R2:W-:Y:S01]  /*44a0*/  STL.64 [R1+0x80], R16 ;  /* 0x0000801001007387 */ /* 0x0005e20000100a00 */
[----:B------:R-:W-:Y:S01]  /*44b0*/  LEA.HI.X.SX32 R13, R7, R28, 0x1, P2 ;  /* 0x0000001c070d7211 */ /* 0x000fe200010f0eff */
[----:B0-----:R-:W-:Y:S01]  /*44c0*/  CS2R R20, SRZ ;  /* 0x0000000000147805 */ /* 0x001fe2000001ff00 */
[----:B-1----:R-:W-:-:S02]  /*44d0*/  LEA R18, P0, R14, R34, 0x1 ;  /* 0x000000220e127211 */ /* 0x002fc400078008ff */
[----:B--2---:R-:W-:Y:S02]  /*44e0*/  LEA R16, P1, R6, R34, 0x1 ;  /* 0x0000002206107211 */ /* 0x004fe400078208ff */
[-C--:B------:R-:W-:Y:S02]  /*44f0*/  LEA.HI.X.SX32 R19, R14, R28.reuse, 0x1, P0 ;  /* 0x0000001c0e137211 */ /* 0x080fe400000f0eff */
[----:B------:R-:W-:Y:S01]  /*4500*/  LEA.HI.X.SX32 R17, R6, R28, 0x1, P1 ;  /* 0x0000001c06117211 */ /* 0x000fe200008f0eff */
[----:B------:R-:W-:Y:S01]  /*4510*/  IMAD R6, R36, 0x4, R10 ;  /* 0x0000000424067824 */ /* 0x000fe200078e020a */
[----:B------:R-:W-:Y:S01]  /*4520*/  LEA R14, P1, R4, R34, 0x1 ;  /* 0x00000022040e7211 */ /* 0x000fe200078208ff */
[----:B------:R0:W-:Y:S02]  /*4530*/  STL.64 [R1+0x78], R18 ;  /* 0x0000781201007387 */ /* 0x0001e40000100a00 */
[----:B------:R-:W-:Y:S01]  /*4540*/  IMAD R7, R36, 0x4, R6 ;  /* 0x0000000424077824 */ /* 0x000fe200078e0206 */
[----:B------:R-:W-:Y:S01]  /*4550*/  LEA.HI.X.SX32 R15, R4, R28, 0x1, P1 ;  /* 0x0000001c040f7211 */ /* 0x000fe200008f0eff */
[----:B------:R1:W-:Y:S04]  /*4560*/  STL.64 [R1+0x70], R16 ;  /* 0x0000701001007387 */ /* 0x0003e80000100a00 */
        /* <DEDUP_REMOVED lines=11> */
[-C--:B0-----:R-:W-:Y:S02]  /*4620*/  LEA R16, P0, R9, R34.reuse, 0x1 ;  /* 0x0000002209107211 */ /* 0x081fe400078008ff */
[----:B-1----:R-:W-:Y:S02]  /*4630*/  LEA R14, P1, R5, R34, 0x1 ;  /* 0x00000022050e7211 */ /* 0x002fe400078208ff */
[----:B------:R-:W-:Y:S02]  /*4640*/  LEA.HI.X.SX32 R17, R9, R28, 0x1, P0 ;  /* 0x0000001c09117211 */ /* 0x000fe400000f0eff */
[----:B--2---:R-:W-:Y:S02]  /*4650*/  LEA R12, P2, R10, R34, 0x1 ;  /* 0x000000220a0c7211 */ /* 0x004fe400078408ff */
[-C--:B------:R-:W-:Y:S01]  /*4660*/  LEA.HI.X.SX32 R15, R5, R28.reuse, 0x1, P1 ;  /* 0x0000001c050f7211 */ /* 0x080fe200008f0eff */
[----:B------:R-:W-:Y:S01]  /*4670*/  IMAD R5, R36, 0x4, R4 ;  /* 0x0000000424057824 */ /* 0x000fe200078e0204 */
[----:B------:R-:W-:Y:S01]  /*4680*/  LEA.HI.X.SX32 R13, R10, R28, 0x1, P2 ;  /* 0x0000001c0a0d7211 */ /* 0x000fe200010f0eff */
[----:B------:R0:W-:Y:S03]  /*4690*/  STL.64 [R1+0x48], R16 ;  /* 0x0000481001007387 */ /* 0x0001e60000100a00 */
[----:B------:R-:W-:Y:S01]  /*46a0*/  LEA R8, R36, R5, 0x2 ;  /* 0x0000000524087211 */ /* 0x000fe200078e10ff */
[----:B------:R1:W-:Y:S04]  /*46b0*/  STL.64 [R1+0x40], R14 ;  /* 0x0000400e01007387 */ /* 0x0003e80000100a00 */
[----:B------:R2:W-:Y:S01]  /*46c0*/  STL.64 [R1+0x38], R12 ;  /* 0x0000380c01007387 */ /* 0x0005e20000100a00 */
[----:B0-----:R-:W-:-:S02]  /*46d0*/  LEA R16, P0, R6, R34, 0x1 ;  /* 0x0000002206107211 */ /* 0x001fc400078008ff */
[----:B-1----:R-:W-:Y:S02]  /*46e0*/  LEA R14, P1, R7, R34, 0x1 ;  /* 0x00000022070e7211 */ /* 0x002fe400078208ff */
[----:B------:R-:W-:Y:S02]  /*46f0*/  LEA.HI.X.SX32 R17, R6, R28, 0x1, P0 ;  /* 0x0000001c06117211 */ /* 0x000fe400000f0eff */
[----:B--2---:R-:W-:Y:S02]  /*4700*/  LEA R12, P2, R3, R34, 0x1 ;  /* 0x00000022030c7211 */ /* 0x004fe400078408ff */
[-C--:B------:R-:W-:Y:S01]  /*4710*/  LEA.HI.X.SX32 R15, R7, R28.reuse, 0x1, P1 ;  /* 0x0000001c070f7211 */ /* 0x080fe200008f0eff */
[----:B------:R0:W-:Y:S01]  /*4720*/  STL.64 [R1+0x30], R16 ;  /* 0x0000301001007387 */ /* 0x0001e20000100a00 */
[----:B------:R-:W-:Y:S01]  /*4730*/  LEA.HI.X.SX32 R13, R3, R28, 0x1, P2 ;  /* 0x0000001c030d7211 */ /* 0x000fe200010f0eff */
[----:B------:R-:W-:Y:S01]  /*4740*/  IMAD R3, R36, 0x4, R8 ;  /* 0x0000000424037824 */ /* 0x000fe200078e0208 */
[----:B------:R-:W-:Y:S01]  /*4750*/  LEA.HI R36, R45, 0x20, RZ, 0x1e ;  /* 0x000000202d247811 */ /* 0x000fe200078ff0ff */
[----:B------:R1:W-:Y:S01]  /*4760*/  STL.64 [R1+0x28], R14 ;  /* 0x0000280e01007387 */ /* 0x0003e20000100a00 */
[----:B------:R-:W-:-:S02]  /*4770*/  LEA R10, P2, R8, R34, 0x1 ;  /* 0x00000022080a7211 */ /* 0x000fc400078408ff */
[----:B------:R-:W-:Y:S01]  /*4780*/  LEA R6, P3, R3, R34, 0x1 ;  /* 0x0000002203067211 */ /* 0x000fe200078608ff */
[----:B------:R2:W-:Y:S01]  /*4790*/  STL.64 [R1+0x20], R12 ;  /* 0x0000200c01007387 */ /* 0x0005e20000100a00 */
[C---:B------:R-:W-:Y:S01]  /*47a0*/  IMAD.IADD R44, R33.reuse, 0x1, R36 ;  /* 0x00000001212c7824 */ /* 0x040fe200078e0224 */
[----:B------:R-:W-:Y:S01]  /*47b0*/  SHF.L.U32 R36, R36, 0x4, RZ ;  /* 0x0000000424247819 */ /* 0x000fe200000006ff */
[----:B------:R-:W-:Y:S01]  /*47c0*/  IMAD.IADD R44, R33, 0x1, R42 ;  /* 0x00000001212c7824 */ /* 0x000fe200078e022a */
[----:B------:R-:W-:Y:S01]  /*47d0*/  LEA.HI.X.SX32 R7, R3, R28, 0x1, P3 ;  /* 0x0000001c03077211 */ /* 0x000fe200018f0eff */
[----:B0-----:R-:W-:Y:S01]  /*47e0*/  CS2R R16, SRZ ;  /* 0x0000000000107805 */ /* 0x001fe2000001ff00 */
[----:B------:R-:W-:Y:S01]  /*47f0*/  LEA.HI R3, R45, R33, RZ, 0x1e ;  /* 0x000000212d037211 */ /* 0x000fe200078ff0ff */
[C---:B------:R-:W-:Y:S01]  /*4800*/  IMAD.IADD R45, R33.reuse, 0x1, R37 ;  /* 0x00000001212d7824 */ /* 0x040fe200078e0225 */
[-C--:B-1----:R-:W-:Y:S01]  /*4810*/  LEA R14, P0, R4, R34.reuse, 0x1 ;  /* 0x00000022040e7211 */ /* 0x082fe200078008ff */
[----:B------:R-:W-:Y:S01]  /*4820*/  IMAD.IADD R45, R33, 0x1, R41 ;  /* 0x00000001212d7824 */ /* 0x000fe200078e0229 */
[----:B------:R-:W-:Y:S01]  /*4830*/  SHF.L.U32 R33, R42, 0x4, RZ ;  /* 0x000000042a217819 */ /* 0x000fe200000006ff */
[----:B------:R-:W-:Y:S01]  /*4840*/  IMAD.SHL.U32 R37, R37, 0x10, RZ ;  /* 0x0000001025257824 */ /* 0x000fe200078e00ff */
[----:B--2---:R-:W-:Y:S01]  /*4850*/  LEA R12, P1, R5, R34, 0x1 ;  /* 0x00000022050c7211 */ /* 0x004fe200078208ff */
[----:B------:R-:W-:Y:S01]  /*4860*/  IMAD.SHL.U32 R34, R38, 0x2, RZ ;  /* 0x0000000226227824 */ /* 0x000fe200078e00ff */
[----:B------:R-:W-:Y:S01]  /*4870*/  MOV R38, c[0x0][0x1a4] ;  /* 0x0000690000267a02 */ /* 0x000fe20000000f00 */
[----:B------:R-:W-:Y:S01]  /*4880*/  IMAD.IADD R99, R32, 0x1, R33 ;  /* 0x0000000120637824 */ /* 0x000fe200078e0221 */
[----:B------:R-:W-:Y:S01]  /*4890*/  LEA.HI.X.SX32 R15, R4, R28, 0x1, P0 ;  /* 0x0000001c040f7211 */ /* 0x000fe200000f0eff */
[----:B------:R-:W-:Y:S01]  /*48a0*/  IMAD.MOV.U32 R3, RZ, RZ, RZ ;  /* 0x000000ffff037224 */ /* 0x000fe200078e00ff */
[----:B------:R-:W-:Y:S01]  /*48b0*/  LEA.HI R43, R43, R34, RZ, 0x1e ;  /* 0x000000222b2b7211 */ /* 0x000fe200078ff0ff */
[----:B------:R-:W-:Y:S01]  /*48c0*/  IMAD.SHL.U32 R34, R41, 0x10, RZ ;  /* 0x0000001029227824 */ /* 0x000fe200078e00ff */
[-C--:B------:R-:W-:Y:S01]  /*48d0*/  LEA.HI.X.SX32 R13, R5, R28.reuse, 0x1, P1 ;  /* 0x0000001c050d7211 */ /* 0x080fe200008f0eff */
[----:B------:R-:W-:Y:S01]  /*48e0*/  STL.64 [R1+0x18], R14 ;  /* 0x0000180e01007387 */ /* 0x000fe20000100a00 */
[----:B------:R-:W-:Y:S01]  /*48f0*/  LEA.HI.X.SX32 R11, R8, R28, 0x1, P2 ;  /* 0x0000001c080b7211 */ /* 0x000fe200010f0eff */
[----:B------:R-:W-:Y:S01]  /*4900*/  IMAD.SHL.U32 R39, R38, 0x2, RZ ;  /* 0x0000000226277824 */ /* 0x000fe200078e00ff */
[C---:B------:R-:W-:Y:S01]  /*4910*/  IADD3 R33, R32.reuse, R34, RZ ;  /* 0x0000002220217210 */ /* 0x040fe20007ffe0ff */
[----:B------:R-:W-:Y:S01]  /*4920*/  IMAD.IADD R34, R32, 0x1, R36 ;  /* 0x0000000120227824 */ /* 0x000fe200078e0224 */
[----:B------:R-:W-:Y:S01]  /*4930*/  LOP3.LUT R34, R2, 0x40, RZ, 0x3c, !PT ;  /* 0x0000004002227812 */ /* 0x000fe200078e3cff */
[----:B------:R0:W-:Y:S01]  /*4940*/  STL.64 [R1+0x10], R12 ;  /* 0x0000100c01007387 */ /* 0x0001e20000100a00 */
[----:B------:R-:W-:Y:S01]  /*4950*/  IADD3 R33, R32, R37, RZ ;  /* 0x0000002520217210 */ /* 0x000fe20007ffe0ff */
[----:B------:R-:W-:Y:S01]  /*4960*/  IMAD.WIDE R36, R38, 0x2, R194 ;  /* 0x0000000226247825 */ /* 0x000fe200078e02c2 */
[----:B------:R-:W-:Y:S01]  /*4970*/  IADD3 R33, R98, R32, RZ ;  /* 0x0000002062217210 */ /* 0x000fe20007ffe0ff */
[----:B------:R-:W-:Y:S01]  /*4980*/  STL.64 [R1+0x8], R10 ;  /* 0x0000080a01007387 */ /* 0x000fe20000100a00 */
[----:B------:R-:W-:Y:S01]  /*4990*/  LOP3.LUT R32, R2, 0x20, RZ, 0x3c, !PT ;  /* 0x0000002002207812 */ /* 0x000fe200078e3cff */
[----:B------:R-:W-:Y:S01]  /*49a0*/  IMAD.WIDE R34, R38, 0x2, R192 ;  /* 0x0000000226227825 */ /* 0x000fe200078e02c0 */
[----:B------:R-:W-:Y:S01]  /*49b0*/  LOP3.LUT R33, R2, 0x60, RZ, 0x3c, !PT ;  /* 0x0000006002217812 */ /* 0x000fe200078e3cff */
[----:B------:R1:W-:Y:S01]  /*49c0*/  STL.64 [R1], R6 ;  /* 0x0000000601007387 */ /* 0x0003e20000100a00 */
[----:B------:R-:W-:Y:S01]  /*49d0*/  LOP3.LUT R32, R200, 0x20, RZ, 0x3c, !PT ;  /* 0x00000020c8207812 */ /* 0x000fe200078e3cff */
[C---:B------:R-:W-:Y:S01]  /*49e0*/  IMAD R40, R38.reuse, 0x3, RZ ;  /* 0x0000000326287824 */ /* 0x040fe200078e02ff */
[C---:B------:R-:W-:Y:S01]  /*49f0*/  SHF.L.U32 R45, R38.reuse, 0x3, RZ ;  /* 0x00000003262d7819 */ /* 0x040fe200000006ff */
[C---:B------:R-:W-:Y:S01]  /*4a00*/  IMAD.WIDE R32, R39.reuse, 0x2, R194 ;  /* 0x0000000227207825 */ /* 0x040fe200078e02c2 */
[----:B------:R2:W-:Y:S01]  /*4a10*/  STL.64 [R1+0x408], R36 ;  /* 0x0004082401007387 */ /* 0x0005e20000100a00 */
[----:B------:R-:W-:Y:S01]  /*4a20*/  CS2R R28, SRZ ;  /* 0x00000000001c7805 */ /* 0x000fe2000001ff00 */
[----:B0-----:R-:W-:Y:S01]  /*4a30*/  CS2R R12, SRZ ;  /* 0x00000000000c7805 */ /* 0x001fe2000001ff00 */
[C---:B------:R-:W-:Y:S01]  /*4a40*/  IMAD.SHL.U32 R41, R38.reuse, 0x4, RZ ;  /* 0x0000000426297824 */ /* 0x040fe200078e00ff */
[----:B------:R0:W-:Y:S01]  /*4a50*/  STL.64 [R1+0x400], R34 ;  /* 0x0004002201007387 */ /* 0x0001e20000100a00 */
[C---:B------:R-:W-:Y:S01]  /*4a60*/  IMAD R42, R38.reuse, 0x5, RZ ;  /* 0x00000005262a7824 */ /* 0x040fe200078e02ff */
[----:B------:R-:W-:Y:S01]  /*4a70*/  CS2R R14, SRZ ;  /* 0x00000000000e7805 */ /* 0x000fe2000001ff00 */
[C---:B------:R-:W-:Y:S01]  /*4a80*/  IMAD R43, R38.reuse, 0x6, RZ ;  /* 0x00000006262b7824 */ /* 0x040fe200078e02ff */
[----:B------:R3:W-:Y:S01]  /*4a90*/  STL.64 [R1+0x3d8], R32 ;  /* 0x0003d82001007387 */ /* 0x0007e20000100a00 */
[C---:B------:R-:W-:Y:S01]  /*4aa0*/  IMAD R44, R38.reuse, 0x7, RZ ;  /* 0x00000007262c7824 */ /* 0x040fe200078e02ff */
[----:B-1----:R-:W-:Y:S01]  /*4ab0*/  MOV R6, 0xff800000 ;  /* 0xff80000000067802 */ /* 0x002fe20000000f00 */
[----:B------:R-:W-:Y:S01]  /*4ac0*/  IMAD R46, R38, 0x9, RZ ;  /* 0x00000009262e7824 */ /* 0x000fe200078e02ff */
[----:B------:R-:W-:Y:S01]  /*4ad0*/  CS2R R8, SRZ ;  /* 0x0000000000087805 */ /* 0x000fe2000001ff00 */
[----:B--2---:R-:W-:Y:S01]  /*4ae0*/  IMAD.WIDE R36, R39, 0x2, R192 ;  /* 0x0000000227247825 */ /* 0x004fe200078e02c0 */
[----:B------:R-:W-:-:S03]  /*4af0*/  CS2R R10, SRZ ;  /* 0x00000000000a7805 */ /* 0x000fc6000001ff00 */
[C---:B0-----:R-:W-:Y:S01]  /*4b00*/  IMAD.WIDE R34, R40.reuse, 0x2, R194 ;  /* 0x0000000228227825 */ /* 0x041fe200078e02c2 */
[----:B------:R0:W-:Y:S03]  /*4b10*/  STL.64 [R1+0x3d0], R36 ;  /* 0x0003d02401007387 */ /* 0x0001e60000100a00 */
[----:B---3--:R-:W-:Y:S01]  /*4b20*/  IMAD.WIDE R32, R40, 0x2, R192 ;  /* 0x0000000228207825 */ /* 0x008fe200078e02c0 */
[----:B------:R1:W-:Y:S03]  /*4b30*/  STL.64 [R1+0x3c8], R34 ;  /* 0x0003c82201007387 */ /* 0x0003e60000100a00 */
[C---:B------:R-:W-:Y:S01]  /*4b40*/  IMAD R47, R38.reuse, 0xa, RZ ;  /* 0x0000000a262f7824 */ /* 0x040fe200078e02ff */
[----:B------:R2:W-:Y:S01]  /*4b50*/  STL.64 [R1+0x3c0], R32 ;  /* 0x0003c02001007387 */ /* 0x0005e20000100a00 */
[----:B------:R-:W-:-:S02]  /*4b60*/  IMAD R53, R38, 0xb, RZ ;  /* 0x0000000b26357824 */ /* 0x000fc400078e02ff */
[----:B------:R-:W-:Y:S02]  /*4b70*/  IMAD R54, R38, 0xc, RZ ;  /* 0x0000000c26367824 */ /* 0x000fe400078e02ff */
[----:B0-----:R-:W-:-:S04]  /*4b80*/  IMAD.WIDE R36, R41, 0x2, R194 ;  /* 0x0000000229247825 */ /* 0x001fc800078e02c2 */
[----:B-1----:R-:W-:Y:S01]  /*4b90*/  IMAD.WIDE R34, R41, 0x2, R192 ;  /* 0x0000000229227825 */ /* 0x002fe200078e02c0 */
[----:B------:R0:W-:Y:S03]  /*4ba0*/  STL.64 [R1+0x3b8], R36 ;  /* 0x0003b82401007387 */ /* 0x0001e60000100a00 */
[----:B--2---:R-:W-:Y:S01]  /*4bb0*/  IMAD.WIDE R32, R42, 0x2, R194 ;  /* 0x000000022a207825 */ /* 0x004fe200078e02c2 */
[----:B------:R1:W-:Y:S03]  /*4bc0*/  STL.64 [R1+0x3b0], R34 ;  /* 0x0003b02201007387 */ /* 0x0003e60000100a00 */
[C---:B------:R-:W-:Y:S01]  /*4bd0*/  IMAD R55, R38.reuse, 0xd, RZ ;  /* 0x0000000d26377824 */ /* 0x040fe200078e02ff */
[----:B------:R2:W-:Y:S01]  /*4be0*/  STL.64 [R1+0x3a8], R32 ;  /* 0x0003a82001007387 */ /* 0x0005e20000100a00 */
[----:B------:R-:W-:-:S02]  /*4bf0*/  IMAD R56, R38, 0xe, RZ ;  /* 0x0000000e26387824 */ /* 0x000fc400078e02ff */
[----:B------:R-:W-:Y:S02]  /*4c00*/  IMAD R57, R38, 0xf, RZ ;  /* 0x0000000f26397824 */ /* 0x000fe400078e02ff */
[----:B0-----:R-:W-:-:S04]  /*4c10*/  IMAD.WIDE R36, R42, 0x2, R192 ;  /* 0x000000022a247825 */ /* 0x001fc800078e02c0 */
[C---:B-1----:R-:W-:Y:S01]  /*4c20*/  IMAD.WIDE R34, R43.reuse, 0x2, R194 ;  /* 0x000000022b227825 */ /* 0x042fe200078e02c2 */
[----:B------:R0:W-:Y:S03]  /*4c30*/  STL.64 [R1+0x3a0], R36 ;  /* 0x0003a02401007387 */ /* 0x0001e60000100a00 */
[----:B--2---:R-:W-:Y:S01]  /*4c40*/  IMAD.WIDE R32, R43, 0x2, R192 ;  /* 0x000000022b207825 */ /* 0x004fe200078e02c0 */
[----:B------:R1:W-:Y:S03]  /*4c50*/  STL.64 [R1+0x398], R34 ;  /* 0x0003982201007387 */ /* 0x0003e60000100a00 */
[C---:B------:R-:W-:Y:S01]  /*4c60*/  IMAD.SHL.U32 R58, R38.reuse, 0x10, RZ ;  /* 0x00000010263a7824 */ /* 0x040fe200078e00ff */
        /* <DEDUP_REMOVED lines=44> */
[----:B------:R-:W-:Y:S01]  /*4f30*/  IMAD R97, R38, 0x1f, RZ ;  /* 0x0000001f26617824 */ /* 0x000fe200078e02ff */
[----:B------:R2:W-:Y:S01]  /*4f40*/  STL.64 [R1+0x318], R32 ;  /* 0x0003182001007387 */ /* 0x0005e20000100a00 */
[----:B------:R-:W-:-:S02]  /*4f50*/  IMAD.MOV.U32 R4, RZ, RZ, RZ ;  /* 0x000000ffff047224 */ /* 0x000fc400078e00ff */
[----:B------:R-:W-:Y:S02]  /*4f60*/  IMAD.MOV.U32 R7, RZ, RZ, -0x800000 ;  /* 0xff800000ff077424 */ /* 0x000fe400078e00ff */
[----:B0-----:R-:W-:-:S04]  /*4f70*/  IMAD.WIDE R36, R56, 0x2, R192 ;  /* 0x0000000238247825 */ /* 0x001fc800078e02c0 */
[C---:B-1----:R-:W-:Y:S01]  /*4f80*/  IMAD.WIDE R34, R57.reuse, 0x2, R194 ;  /* 0x0000000239227825 */ /* 0x042fe200078e02c2 */
[----:B------:R0:W-:Y:S03]  /*4f90*/  STL.64 [R1+0x310], R36 ;  /* 0x0003102401007387 */ /* 0x0001e60000100a00 */
[----:B--2---:R-:W-:Y:S01]  /*4fa0*/  IMAD.WIDE R32, R57, 0x2, R192 ;  /* 0x0000000239207825 */ /* 0x004fe200078e02c0 */
[----:B------:R1:W-:Y:S03]  /*4fb0*/  STL.64 [R1+0x308], R34 ;  /* 0x0003082201007387 */ /* 0x0003e60000100a00 */
[----:B------:R-:W-:Y:S01]  /*4fc0*/  IMAD.MOV.U32 R5, RZ, RZ, -0x800000 ;  /* 0xff800000ff057424 */ /* 0x000fe200078e00ff */
[----:B------:R2:W-:Y:S01]  /*4fd0*/  STL.64 [R1+0x300], R32 ;  /* 0x0003002001007387 */ /* 0x0005e20000100a00 */
[----:B0-----:R-:W-:-:S04]  /*4fe0*/  IMAD.WIDE R36, R58, 0x2, R194 ;  /* 0x000000023a247825 */ /* 0x001fc800078e02c2 */
[----:B-1----:R-:W-:Y:S01]  /*4ff0*/  IMAD.WIDE R34, R58, 0x2, R192 ;  /* 0x000000023a227825 */ /* 0x002fe200078e02c0 */
[----:B------:R0:W-:Y:S03]  /*5000*/  STL.64 [R1+0x2f8], R36 ;  /* 0x0002f82401007387 */ /* 0x0001e60000100a00 */
[C---:B--2---:R-:W-:Y:S01]  /*5010*/  IMAD.WIDE R32, R59.reuse, 0x2, R194 ;  /* 0x000000023b207825 */ /* 0x044fe200078e02c2 */
[----:B------:R1:W-:Y:S04]  /*5020*/  STL.64 [R1+0x2f0], R34 ;  /* 0x0002f02201007387 */ /* 0x0003e80000100a00 */
[----:B------:R2:W-:Y:S01]  /*5030*/  STL.64 [R1+0x2e8], R32 ;  /* 0x0002e82001007387 */ /* 0x0005e20000100a00 */
[----:B0-----:R-:W-:-:S04]  /*5040*/  IMAD.WIDE R36, R59, 0x2, R192 ;  /* 0x000000023b247825 */ /* 0x001fc800078e02c0 */
[C---:B-1----:R-:W-:Y:S01]  /*5050*/  IMAD.WIDE R34, R60.reuse, 0x2, R194 ;  /* 0x000000023c227825 */ /* 0x042fe200078e02c2 */
[----:B------:R0:W-:Y:S03]  /*5060*/  STL.64 [R1+0x2e0], R36 ;  /* 0x0002e02401007387 */ /* 0x0001e60000100a00 */
[----:B--2---:R-:W-:Y:S01]  /*5070*/  IMAD.WIDE R32, R60, 0x2, R192 ;  /* 0x000000023c207825 */ /* 0x004fe200078e02c0 */
[----:B------:R1:W-:Y:S04]  /*5080*/  STL.64 [R1+0x2d8], R34 ;  /* 0x0002d82201007387 */ /* 0x0003e80000100a00 */
        /* <DEDUP_REMOVED lines=51> */
[----:B------:R0:W-:Y:S01]  /*53c0*/  STL.64 [R1+0x208], R36 ;  /* 0x0002082401007387 */ /* 0x0001e20000100a00 */
[----:B--2---:R-:W-:-:S03]  /*53d0*/  LOP3.LUT R32, R199, 0x40, RZ, 0x3c, !PT ;  /* 0x00000040c7207812 */ /* 0x004fc600078e3cff */
[----:B------:R0:W-:Y:S04]  /*53e0*/  STL.64 [R1+0x200], R34 ;  /* 0x0002002201007387 */ /* 0x0001e80000100a00 */
.L_x_19:
[----:B------:R-:W2:Y:S04]  /*53f0*/  LDL.64 R38, [R1+0x3c8] ;  /* 0x0003c80001267983 */ /* 0x000ea80000100a00 */
[----:B------:R-:W3:Y:S04]  /*5400*/  LDL.64 R56, [R1+0x3d8] ;  /* 0x0003d80001387983 */ /* 0x000ee80000100a00 */
[----:B------:R-:W4:Y:S04]  /*5410*/  LDL.64 R40, [R1+0x3c0] ;  /* 0x0003c00001287983 */ /* 0x000f280000100a00 */
[----:B------:R-:W5:Y:S04]  /*5420*/  LDL.64 R94, [R1+0x3b8] ;  /* 0x0003b800015e7983 */ /* 0x000f680000100a00 */
[----:B------:R-:W5:Y:S04]  /*5430*/  LDL.64 R42, [R1+0x3d0] ;  /* 0x0003d000012a7983 */ /* 0x000f680000100a00 */
[----:B------:R-:W5:Y:S04]  /*5440*/  LDL.64 R62, [R1+0x3a8] ;  /* 0x0003a800013e7983 */ /* 0x000f680000100a00 */
[----:B------:R-:W5:Y:S04]  /*5450*/  LDL.64 R46, [R1+0x3a0] ;  /* 0x0003a000012e7983 */ /* 0x000f680000100a00 */
[----:B------:R-:W5:Y:S04]  /*5460*/  LDL.64 R90, [R1+0x388] ;  /* 0x00038800015a7983 */ /* 0x000f680000100a00 */
[----:B0-----:R-:W5:Y:S04]  /*5470*/  LDL.64 R34, [R1+0x408] ;  /* 0x0004080001227983 */ /* 0x001f680000100a00 */
[----:B------:R-:W5:Y:S04]  /*5480*/  LDL.64 R44, [R1+0x400] ;  /* 0x00040000012c7983 */ /* 0x000f680000100a00 */
[----:B------:R-:W5:Y:S01]  /*5490*/  LDL.64 R92, [R1+0x398] ;  /* 0x00039800015c7983 */ /* 0x000f620000100a00 */
[----:B------:R-:W-:-:S03]  /*54a0*/  IMAD.WIDE R32, R3, 0x2, R194 ;  /* 0x0000000203207825 */ /* 0x000fc600078e02c2 */
[----:B------:R-:W5:Y:S01]  /*54b0*/  LDL.64 R60, [R1+0x390] ;  /* 0x00039000013c7983 */ /* 0x000f620000100a00 */
[----:B------:R-:W-:-:S03]  /*54c0*/  IMAD.WIDE R36, R3, 0x2, R192 ;  /* 0x0000000203247825 */ /* 0x000fc600078e02c0 */
[----:B------:R0:W5:Y:S04]  /*54d0*/  LDG.E.U16 R32, [R32.64] ;  /* 0x0000000620207981 */ /* 0x000168000c1e1500 */
[----:B------:R-:W5:Y:S04]  /*54e0*/  LDL.64 R188, [R1+0x348] ;  /* 0x0003480001bc7983 */ /* 0x000f680000100a00 */
[----:B------:R-:W5:Y:S04]  /*54f0*/  LDL.64 R58, [R1+0x380] ;  /* 0x00038000013a7983 */ /* 0x000f680000100a00 */
[----:B0-----:R3:W5:Y:S04]  /*5500*/  LDG.E.U16 R33, [R36.64] ;  /* 0x0000000624217981 */ /* 0x001768000c1e1500 */
[----:B------:R-:W5:Y:S04]  /*5510*/  LDL.64 R54, [R1+0x3b0] ;  /* 0x0003b00001367983 */ /* 0x000f680000100a00 */
        /* <DEDUP_REMOVED lines=21> */
[----:B------:R-:W5:Y:S01]  /*5670*/  LDL.64 R216, [R1+0x200] ;  /* 0x0002000001d87983 */ /* 0x000f620000100a00 */
[----:B--2---:R-:W-:-:S04]  /*5680*/  IMAD.WIDE R38, R3, 0x2, R38 ;  /* 0x0000000203267825 */ /* 0x004fc800078e0226 */
[C---:B---3--:R-:W-:Y:S02]  /*5690*/  IMAD.WIDE R36, R3.reuse, 0x2, R56 ;  /* 0x0000000203247825 */ /* 0x048fe400078e0238 */
[----:B------:R-:W2:Y:S02]  /*56a0*/  LDL.64 R56, [R1+0x378] ;  /* 0x0003780001387983 */ /* 0x000ea40000100a00 */
[C---:B----4-:R-:W-:Y:S02]  /*56b0*/  IMAD.WIDE R40, R3.reuse, 0x2, R40 ;  /* 0x0000000203287825 */ /* 0x050fe400078e0228 */
[----:B------:R0:W3:Y:S04]  /*56c0*/  LDG.E.U16 R38, [R38.64] ;  /* 0x0000000626267981 */ /* 0x0000e8000c1e1500 */
[----:B------:R1:W4:Y:S04]  /*56d0*/  LDG.E.U16 R36, [R36.64] ;  /* 0x0000000624247981 */ /* 0x000328000c1e1500 */
[----:B0-----:R5:W3:Y:S02]  /*56e0*/  LDG.E.U16 R39, [R40.64] ;  /* 0x0000000628277981 */ /* 0x001ae4000c1e1500 */
[----:B-----5:R-:W-:-:S02]  /*56f0*/  IMAD.WIDE R40, R3, 0x2, R94 ;  /* 0x0000000203287825 */ /* 0x020fc400078e025e */
[----:B------:R-:W5:Y:S02]  /*5700*/  LDL.64 R94, [R1+0x360] ;  /* 0x00036000015e7983 */ /* 0x000f640000100a00 */
[C---:B------:R-:W-:Y:S02]  /*5710*/  IMAD.WIDE R42, R3.reuse, 0x2, R42 ;  /* 0x00000002032a7825 */ /* 0x040fe400078e022a */
[----:B------:R0:W3:Y:S04]  /*5720*/  LDG.E.U16 R40, [R40.64] ;  /* 0x0000000628287981 */ /* 0x0000e8000c1e1500 */
[----:B-1----:R1:W3:Y:S02]  /*5730*/  LDG.E.U16 R37, [R42.64] ;  /* 0x000000062a257981 */ /* 0x0022e4000c1e1500 */
[----:B-1----:R-:W-:-:S02]  /*5740*/  IMAD.WIDE R42, R3, 0x2, R62 ;  /* 0x00000002032a7825 */ /* 0x002fc400078e023e */
[----:B------:R-:W3:Y:S02]  /*5750*/  LDL.64 R62, [R1+0x358] ;  /* 0x00035800013e7983 */ /* 0x000ee40000100a00 */
[C---:B------:R-:W-:Y:S02]  /*5760*/  IMAD.WIDE R46, R3.reuse, 0x2, R46 ;  /* 0x00000002032e7825 */ /* 0x040fe400078e022e */
[----:B------:R1:W4:Y:S02]  /*5770*/  LDG.E.U16 R42, [R42.64] ;  /* 0x000000062a2a7981 */ /* 0x000324000c1e1500 */
[----:B------:R-:W-:-:S04]  /*5780*/  IMAD.WIDE R34, R3, 0x2, R34 ;  /* 0x0000000203227825 */ /* 0x000fc800078e0222 */
[C---:B------:R-:W-:Y:S02]  /*5790*/  IMAD.WIDE R44, R3.reuse, 0x2, R44 ;  /* 0x00000002032c7825 */ /* 0x040fe400078e022c */
[----:B------:R0:W4:Y:S04]  /*57a0*/  LDG.E.U16 R34, [R34.64] ;  /* 0x0000000622227981 */ /* 0x000128000c1e1500 */
[----:B-1----:R1:W4:Y:S04]  /*57b0*/  LDG.E.U16 R43, [R46.64] ;  /* 0x000000062e2b7981 */ /* 0x002328000c1e1500 */
[----:B0-----:R0:W4:Y:S01]  /*57c0*/  LDG.E.U16 R35, [R44.64] ;  /* 0x000000062c237981 */ /* 0x001122000c1e1500 */
[----:B-1----:R-:W-:-:S03]  /*57d0*/  IMAD.WIDE R46, R3, 0x2, R90 ;  /* 0x00000002032e7825 */ /* 0x002fc600078e025a */
[----:B------:R-:W4:Y:S01]  /*57e0*/  LDL.64 R90, [R1+0x328] ;  /* 0x00032800015a7983 */ /* 0x000f220000100a00 */
[----:B0-----:R-:W-:-:S03]  /*57f0*/  IMAD.WIDE R44, R3, 0x2, R92 ;  /* 0x00000002032c7825 */ /* 0x001fc600078e025c */
[----:B------:R0:W4:Y:S04]  /*5800*/  LDG.E.U16 R46, [R46.64] ;  /* 0x000000062e2e7981 */ /* 0x000128000c1e1500 */
[----:B------:R-:W4:Y:S01]  /*5810*/  LDL.64 R92, [R1+0x338] ;  /* 0x00033800015c7983 */ /* 0x000f220000100a00 */
[----:B------:R-:W-:-:S03]  /*5820*/  IMAD.WIDE R60, R3, 0x2, R60 ;  /* 0x00000002033c7825 */ /* 0x000fc600078e023c */
[----:B------:R1:W4:Y:S01]  /*5830*/  LDG.E.U16 R44, [R44.64] ;  /* 0x000000062c2c7981 */ /* 0x000322000c1e1500 */
[----:B------:R-:W-:-:S04]  /*5840*/  IMAD.WIDE R58, R3, 0x2, R58 ;  /* 0x00000002033a7825 */ /* 0x000fc800078e023a */
[C---:B------:R-:W-:Y:S01]  /*5850*/  IMAD.WIDE R54, R3.reuse, 0x2, R54 ;  /* 0x0000000203367825 */ /* 0x040fe200078e0236 */
[----:B0-----:R0:W4:Y:S04]  /*5860*/  LDG.E.U16 R47, [R58.64] ;  /* 0x000000063a2f7981 */ /* 0x001128000c1e1500 */
[----:B-1----:R1:W4:Y:S04]  /*5870*/  LDG.E.U16 R45, [R60.64] ;  /* 0x000000063c2d7981 */ /* 0x002328000c1e1500 */
[----:B------:R0:W4:Y:S01]  /*5880*/  LDG.E.U16 R41, [R54.64] ;  /* 0x0000000636297981 */ /* 0x000122000c1e1500 */
[----:B-1----:R-:W-:-:S03]  /*5890*/  IMAD.WIDE R60, R3, 0x2, R188 ;  /* 0x00000002033c7825 */ /* 0x002fc600078e02bc */
[----:B------:R-:W4:Y:S01]  /*58a0*/  LDL.64 R188, [R1+0x2f0] ;  /* 0x0002f00001bc7983 */ /* 0x000f220000100a00 */
[----:B0-----:R-:W-:-:S03]  /*58b0*/  IMAD.WIDE R58, R3, 0x2, R202 ;  /* 0x00000002033a7825 */ /* 0x001fc600078e02ca */
[----:B------:R-:W4:Y:S01]  /*58c0*/  LDL.64 R202, [R1+0x2a8] ;  /* 0x0002a80001ca7983 */ /* 0x000f220000100a00 */
[----:B------:R-:W-:-:S03]  /*58d0*/  IMAD.WIDE R54, R3, 0x2, R96 ;  /* 0x0000000203367825 */ /* 0x000fc600078e0260 */
[----:B------:R-:W4:Y:S04]  /*58e0*/  LDL.64 R96, [R1+0x318] ;  /* 0x0003180001607983 */ /* 0x000f280000100a00 */
[----:B------:R0:W4:Y:S01]  /*58f0*/  LDG.E.U16 R58, [R58.64] ;  /* 0x000000063a3a7981 */ /* 0x000122000c1e1500 */
[----:B------:R-:W-:-:S03]  /*5900*/  IMAD.WIDE R88, R3, 0x2, R88 ;  /* 0x0000000203587825 */ /* 0x000fc600078e0258 */
[----:B------:R1:W4:Y:S04]  /*5910*/  LDG.E.U16 R54, [R54.64] ;  /* 0x0000000636367981 */ /* 0x000328000c1e1500 */
[----:B0-----:R0:W4:Y:S04]  /*5920*/  LDG.E.U16 R59, [R60.64] ;  /* 0x000000063c3b7981 */ /* 0x001128000c1e1500 */
[----:B-1----:R1:W4:Y:S01]  /*5930*/  LDG.E.U16 R55, [R88.64] ;  /* 0x0000000658377981 */ /* 0x002322000c1e1500 */
[----:B0-----:R-:W-:-:S03]  /*5940*/  IMAD.WIDE R60, R3, 0x2, R168 ;  /* 0x00000002033c7825 */ /* 0x001fc600078e02a8 */
[----:B------:R-:W4:Y:S01]  /*5950*/  LDL.64 R168, [R1+0x2e0] ;  /* 0x0002e00001a87983 */ /* 0x000f220000100a00 */
[----:B--2---:R-:W-:-:S03]  /*5960*/  IMAD.WIDE R56, R3, 0x2, R56 ;  /* 0x0000000203387825 */ /* 0x004fc600078e0238 */
[----:B------:R0:W2:Y:S04]  /*5970*/  LDG.E.U16 R60, [R60.64] ;  /* 0x000000063c3c7981 */ /* 0x0000a8000c1e1500 */
[----:B------:R5:W2:Y:S02]  /*5980*/  LDG.E.U16 R53, [R56.64] ;  /* 0x0000000638357981 */ /* 0x000aa4000c1e1500 */
[C---:B-----5:R-:W-:Y:S02]  /*5990*/  IMAD.WIDE R56, R3.reuse, 0x2, R94 ;  /* 0x0000000203387825 */ /* 0x060fe400078e025e */
[----:B------:R-:W5:Y:S04]  /*59a0*/  LDL.64 R94, [R1+0x308] ;  /* 0x00030800015e7983 */ /* 0x000f680000100a00 */
[----:B------:R0:W2:Y:S01]  /*59b0*/  LDG.E.U16 R56, [R56.64] ;  /* 0x0000000638387981 */ /* 0x0000a2000c1e1500 */
[----:B---3--:R-:W-:-:S05]  /*59c0*/  IMAD.WIDE R62, R3, 0x2, R62 ;  /* 0x00000002033e7825 */ /* 0x008fca00078e023e */
[----:B0-----:R0:W3:Y:S02]  /*59d0*/  LDG.E.U16 R57, [R62.64] ;  /* 0x000000063e397981 */ /* 0x0010e4000c1e1500 */
[C---:B0-----:R-:W-:Y:S02]  /*59e0*/  IMAD.WIDE R62, R3.reuse, 0x2, R190 ;  /* 0x00000002033e7825 */ /* 0x041fe400078e02be */
[----:B------:R-:W2:Y:S02]  /*59f0*/  LDL.64 R190, [R1+0x2d8] ;  /* 0x0002d80001be7983 */ /* 0x000ea40000100a00 */
[C---:B-1----:R-:W-:Y:S02]  /*5a00*/  IMAD.WIDE R88, R3.reuse, 0x2, R170 ;  /* 0x0000000203587825 */ /* 0x042fe400078e02aa */
[----:B------:R-:W3:Y:S04]  /*5a10*/  LDL.64 R170, [R1+0x2c0] ;  /* 0x0002c00001aa7983 */ /* 0x000ee80000100a00 */
[----:B------:R0:W3:Y:S01]  /*5a20*/  LDG.E.U16 R62, [R62.64] ;  /* 0x000000063e3e7981 */ /* 0x0000e2000c1e1500 */
[----:B----4-:R-:W-:-:S03]  /*5a30*/  IMAD.WIDE R90, R3, 0x2, R90 ;  /* 0x00000002035a7825 */ /* 0x010fc600078e025a */
[----:B------:R1:W4:Y:S04]  /*5a40*/  LDG.E.U16 R88, [R88.64] ;  /* 0x0000000658587981 */ /* 0x000328000c1e1500 */
[----:B0-----:R0:W3:Y:S01]  /*5a50*/  LDG.E.U16 R63, [R90.64] ;  /* 0x000000065a3f7981 */ /* 0x0010e2000c1e1500 */
[----:B------:R-:W-:-:S05]  /*5a60*/  IMAD.WIDE R92, R3, 0x2, R92 ;  /* 0x00000002035c7825 */ /* 0x000fca00078e025c */
[----:B------:R1:W3:Y:S01]  /*5a70*/  LDG.E.U16 R61, [R92.64] ;  /* 0x000000065c3d7981 */ /* 0x0002e2000c1e1500 */
[----:B0-----:R-:W-:-:S03]  /*5a80*/  IMAD.WIDE R90, R3, 0x2, R176 ;  /* 0x00000002035a7825 */ /* 0x001fc600078e02b0 */
[----:B------:R-:W3:Y:S01]  /*5a90*/  LDL.64 R176, [R1+0x2b0] ;  /* 0x0002b00001b07983 */ /* 0x000ee20000100a00 */
[----:B------:R-:W-:-:S03]  /*5aa0*/  IMAD.WIDE R98, R3, 0x2, R98 ;  /* 0x0000000203627825 */ /* 0x000fc600078e0262 */
[----:B------:R0:W3:Y:S01]  /*5ab0*/  LDG.E.U16 R90, [R90.64] ;  /* 0x000000065a5a7981 */ /* 0x0000e2000c1e1500 */
[----:B-1----:R-:W-:-:S03]  /*5ac0*/  IMAD.WIDE R92, R3, 0x2, R178 ;  /* 0x00000002035c7825 */ /* 0x002fc600078e02b2 */
[----:B------:R-:W4:Y:S04]  /*5ad0*/  LDL.64 R178, [R1+0x2a0] ;  /* 0x0002a00001b27983 */ /* 0x000f280000100a00 */
[----:B------:R1:W4:Y:S04]  /*5ae0*/  LDG.E.U16 R98, [R98.64] ;  /* 0x0000000662627981 */ /* 0x000328000c1e1500 */
[----:B-1----:R1:W4:Y:S02]  /*5af0*/  LDG.E.U16 R99, [R92.64] ;  /* 0x000000065c637981 */ /* 0x002324000c1e1500 */
[----:B-1----:R-:W-:-:S02]  /*5b00*/  IMAD.WIDE R92, R3, 0x2, R188 ;  /* 0x00000002035c7825 */ /* 0x002fc400078e02bc */
[----:B------:R-:W4:Y:S02]  /*5b10*/  LDL.64 R188, [R1+0x290] ;  /* 0x0002900001bc7983 */ /* 0x000f240000100a00 */
[----:B------:R-:W-:-:S05]  /*5b20*/  IMAD.WIDE R96, R3, 0x2, R96 ;  /* 0x0000000203607825 */ /* 0x000fca00078e0260 */
[----:B------:R1:W4:Y:S02]  /*5b30*/  LDG.E.U16 R89, [R96.64] ;  /* 0x0000000660597981 */ /* 0x000324000c1e1500 */
[C---:B-1----:R-:W-:Y:S02]  /*5b40*/  IMAD.WIDE R96, R3.reuse, 0x2, R168 ;  /* 0x0000000203607825 */ /* 0x042fe400078e02a8 */
[----:B------:R2:W4:Y:S04]  /*5b50*/  LDG.E.U16 R168, [R92.64] ;  /* 0x000000065ca87981 */ /* 0x000528000c1e1500 */
[----:B------:R1:W4:Y:S01]  /*5b60*/  LDG.E.U16 R96, [R96.64] ;  /* 0x0000000660607981 */ /* 0x000322000c1e1500 */
[----:B-----5:R-:W-:-:S05]  /*5b70*/  IMAD.WIDE R94, R3, 0x2, R94 ;  /* 0x00000002035e7825 */ /* 0x020fca00078e025e */
[----:B0-----:R0:W5:Y:S02]  /*5b80*/  LDG.E.U16 R91, [R94.64] ;  /* 0x000000065e5b7981 */ /* 0x001164000c1e1500 */
[C---:B0-----:R-:W-:Y:S02]  /*5b90*/  IMAD.WIDE R94, R3.reuse, 0x2, R208 ;  /* 0x00000002035e7825 */ /* 0x041fe400078e02d0 */
[----:B------:R-:W5:Y:S04]  /*5ba0*/  LDL.64 R208, [R1+0x288] ;  /* 0x0002880001d07983 */ /* 0x000f680000100a00 */
[----:B------:R0:W5:Y:S01]  /*5bb0*/  LDG.E.U16 R169, [R94.64] ;  /* 0x000000065ea97981 */ /* 0x000162000c1e1500 */
[----:B--2---:R-:W-:-:S03]  /*5bc0*/  IMAD.WIDE R92, R3, 0x2, R190 ;  /* 0x00000002035c7825 */ /* 0x004fc600078e02be */
[----:B------:R-:W2:Y:S01]  /*5bd0*/  LDL.64 R190, [R1+0x280] ;  /* 0x0002800001be7983 */ /* 0x000ea20000100a00 */
[----:B0-----:R-:W-:-:S03]  /*5be0*/  IMAD.WIDE R94, R3, 0x2, R212 ;  /* 0x00000002035e7825 */ /* 0x001fc600078e02d4 */
[----:B------:R-:W2:Y:S04]  /*5bf0*/  LDL.64 R212, [R1+0x278] ;  /* 0x0002780001d47983 */ /* 0x000ea80000100a00 */
[----:B-1----:R0:W2:Y:S04]  /*5c00*/  LDG.E.U16 R97, [R92.64] ;  /* 0x000000065c617981 */ /* 0x0020a8000c1e1500 */
[----:B------:R1:W2:Y:S01]  /*5c10*/  LDG.E.U16 R94, [R94.64] ;  /* 0x000000065e5e7981 */ /* 0x0002a2000c1e1500 */
[----:B0-----:R-:W-:-:S03]  /*5c20*/  IMAD.WIDE R92, R3, 0x2, R210 ;  /* 0x00000002035c7825 */ /* 0x001fc600078e02d2 */
[----:B------:R-:W2:Y:S04]  /*5c30*/  LDL.64 R210, [R1+0x228] ;  /* 0x0002280001d27983 */ /* 0x000ea80000100a00 */
[----:B-1----:R3:W2:Y:S02]  /*5c40*/  LDG.E.U16 R95, [R92.64] ;  /* 0x000000065c5f7981 */ /* 0x0026a4000c1e1500 */
[----:B---3--:R-:W-:-:S05]  /*5c50*/  IMAD.WIDE R92, R3, 0x2, R170 ;  /* 0x00000002035c7825 */ /* 0x008fca00078e02aa */
[----:B------:R0:W3:Y:S02]  /*5c60*/  LDG.E.U16 R170, [R92.64] ;  /* 0x000000065caa7981 */ /* 0x0000e4000c1e1500 */
[C---:B0-----:R-:W-:Y:S02]  /*5c70*/  IMAD.WIDE R92, R3.reuse, 0x2, R206 ;  /* 0x00000002035c7825 */ /* 0x041fe400078e02ce */
[----:B------:R-:W3:Y:S04]  /*5c80*/  LDL.64 R206, [R1+0x248] ;  /* 0x0002480001ce7983 */ /* 0x000ee80000100a00 */
[----:B------:R0:W3:Y:S02]  /*5c90*/  LDG.E.U16 R171, [R92.64] ;  /* 0x000000065cab7981 */ /* 0x0000e4000c1e1500 */
[----:B0-----:R-:W-:-:S05]  /*5ca0*/  IMAD.WIDE R92, R3, 0x2, R176 ;  /* 0x00000002035c7825 */ /* 0x001fca00078e02b0 */
[----:B------:R0:W3:Y:S02]  /*5cb0*/  LDG.E.U16 R176, [R92.64] ;  /* 0x000000065cb07981 */ /* 0x0000e4000c1e1500 */
[C---:B0-----:R-:W-:Y:S02]  /*5cc0*/  IMAD.WIDE R92, R3.reuse, 0x2, R202 ;  /* 0x00000002035c7825 */ /* 0x041fe400078e02ca */
[----:B------:R-:W3:Y:S04]  /*5cd0*/  LDL.64 R202, [R1+0x268] ;  /* 0x0002680001ca7983 */ /* 0x000ee80000100a00 */
[----:B------:R4:W3:Y:S02]  /*5ce0*/  LDG.E.U16 R177, [R92.64] ;  /* 0x000000065cb17981 */ /* 0x0008e4000c1e1500 */
[----:B----4-:R-:W-:-:S05]  /*5cf0*/  IMAD.WIDE R92, R3, 0x2, R178 ;  /* 0x00000002035c7825 */ /* 0x010fca00078e02b2 */
[----:B------:R0:W4:Y:S02]  /*5d00*/  LDG.E.U16 R178, [R92.64] ;  /* 0x000000065cb27981 */ /* 0x000124000c1e1500 */
[C---:B0-----:R-:W-:Y:S02]  /*5d10*/  IMAD.WIDE R92, R3.reuse, 0x2, R204 ;  /* 0x00000002035c7825 */ /* 0x041fe400078e02cc */
[----:B------:R-:W4:Y:S04]  /*5d20*/  LDL.64 R204, [R1+0x258] ;  /* 0x0002580001cc7983 */ /* 0x000f280000100a00 */
[----:B------:R0:W4:Y:S02]  /*5d30*/  LDG.E.U16 R179, [R92.64] ;  /* 0x000000065cb37981 */ /* 0x000124000c1e1500 */
[----:B0-----:R-:W-:-:S05]  /*5d40*/  IMAD.WIDE R92, R3, 0x2, R188 ;  /* 0x00000002035c7825 */ /* 0x001fca00078e02bc */
[----:B------:R5:W4:Y:S02]  /*5d50*/  LDG.E.U16 R188, [R92.64] ;  /* 0x000000065cbc7981 */ /* 0x000b24000c1e1500 */
[C---:B-----5:R-:W-:Y:S02]  /*5d60*/  IMAD.WIDE R92, R3.reuse, 0x2, R208 ;  /* 0x00000002035c7825 */ /* 0x060fe400078e02d0 */
[----:B------:R-:W5:Y:S04]  /*5d70*/  LDL.64 R208, [R1+0x238] ;  /* 0x0002380001d07983 */ /* 0x000f680000100a00 */
[----:B------:R2:W5:Y:S02]  /*5d80*/  LDG.E.U16 R189, [R92.64] ;  /* 0x000000065cbd7981 */ /* 0x000564000c1e1500 */
[----:B--2---:R-:W-:-:S05]  /*5d90*/  IMAD.WIDE R92, R3, 0x2, R190 ;  /* 0x00000002035c7825 */ /* 0x004fca00078e02be */
[----:B------:R0:W2:Y:S02]  /*5da0*/  LDG.E.U16 R190, [R92.64] ;  /* 0x000000065cbe7981 */ /* 0x0000a4000c1e1500 */
[C---:B0-----:R-:W-:Y:S02]  /*5db0*/  IMAD.WIDE R92, R3.reuse, 0x2, R212 ;  /* 0x00000002035c7825 */ /* 0x041fe400078e02d4 */
[----:B------:R-:W2:Y:S04]  /*5dc0*/  LDL.64 R212, [R1+0x218] ;  /* 0x0002180001d47983 */ /* 0x000ea80000100a00 */
[----:B------:R0:W2:Y:S02]  /*5dd0*/  LDG.E.U16 R191, [R92.64] ;  /* 0x000000065cbf7981 */ /* 0x0000a4000c1e1500 */
[----:B0-----:R-:W-:-:S02]  /*5de0*/  IMAD.WIDE R92, R3, 0x2, R214 ;  /* 0x00000002035c7825 */ /* 0x001fc400078e02d6 */
[----:B------:R-:W2:Y:S04]  /*5df0*/  LDL.64 R214, [R1+0x208] ;  /* 0x0002080001d67983 */ /* 0x000ea80000100a00 */
[----:B------:R3:W2:Y:S02]  /*5e00*/  LDG.E.U16 R201, [R92.64] ;  /* 0x000000065cc97981 */ /* 0x0006a4000c1e1500 */
[----:B---3--:R-:W-:-:S05]  /*5e10*/  IMAD.WIDE R92, R3, 0x2, R202 ;  /* 0x00000002035c7825 */ /* 0x008fca00078e02ca */
[----:B------:R0:W3:Y:S02]  /*5e20*/  LDG.E.U16 R202, [R92.64] ;  /* 0x000000065cca7981 */ /* 0x0000e4000c1e1500 */
[----:B0-----:R-:W-:-:S05]  /*5e30*/  IMAD.WIDE R92, R3, 0x2, R228 ;  /* 0x00000002035c7825 */ /* 0x001fca00078e02e4 */
[----:B------:R4:W3:Y:S02]  /*5e40*/  LDG.E.U16 R203, [R92.64] ;  /* 0x000000065ccb7981 */ /* 0x0008e4000c1e1500 */
[----:B----4-:R-:W-:-:S05]  /*5e50*/  IMAD.WIDE R92, R3, 0x2, R204 ;  /* 0x00000002035c7825 */ /* 0x010fca00078e02cc */
[----:B------:R0:W4:Y:S02]  /*5e60*/  LDG.E.U16 R204, [R92.64] ;  /* 0x000000065ccc7981 */ /* 0x000124000c1e1500 */
[----:B0-----:R-:W-:-:S05]  /*5e70*/  IMAD.WIDE R92, R3, 0x2, R226 ;  /* 0x00000002035c7825 */ /* 0x001fca00078e02e2 */
[----:B------:R0:W3:Y:S02]  /*5e80*/  LDG.E.U16 R205, [R92.64] ;  /* 0x000000065ccd7981 */ /* 0x0000e4000c1e1500 */
[----:B0-----:R-:W-:-:S05]  /*5e90*/  IMAD.WIDE R92, R3, 0x2, R206 ;  /* 0x00000002035c7825 */ /* 0x001fca00078e02ce */
[----:B------:R0:W3:Y:S02]  /*5ea0*/  LDG.E.U16 R206, [R92.64] ;  /* 0x000000065cce7981 */ /* 0x0000e4000c1e1500 */
[----:B0-----:R-:W-:-:S05]  /*5eb0*/  IMAD.WIDE R92, R3, 0x2, R224 ;  /* 0x00000002035c7825 */ /* 0x001fca00078e02e0 */
[----:B------:R5:W3:Y:S02]  /*5ec0*/  LDG.E.U16 R207, [R92.64] ;  /* 0x000000065ccf7981 */ /* 0x000ae4000c1e1500 */
[----:B-----5:R-:W-:-:S05]  /*5ed0*/  IMAD.WIDE R92, R3, 0x2, R208 ;  /* 0x00000002035c7825 */ /* 0x020fca00078e02d0 */
[----:B------:R0:W5:Y:S02]  /*5ee0*/  LDG.E.U16 R208, [R92.64] ;  /* 0x000000065cd07981 */ /* 0x000164000c1e1500 */
[----:B0-----:R-:W-:-:S05]  /*5ef0*/  IMAD.WIDE R92, R3, 0x2, R222 ;  /* 0x00000002035c7825 */ /* 0x001fca00078e02de */
[----:B------:R0:W5:Y:S02]  /*5f00*/  LDG.E.U16 R209, [R92.64] ;  /* 0x000000065cd17981 */ /* 0x000164000c1e1500 */
[----:B0-----:R-:W-:-:S05]  /*5f10*/  IMAD.WIDE R92, R3, 0x2, R210 ;  /* 0x00000002035c7825 */ /* 0x001fca00078e02d2 */
[----:B------:R0:W5:Y:S02]  /*5f20*/  LDG.E.U16 R210, [R92.64] ;  /* 0x000000065cd27981 */ /* 0x000164000c1e1500 */
[----:B0-----:R-:W-:-:S05]  /*5f30*/  IMAD.WIDE R92, R3, 0x2, R220 ;  /* 0x00000002035c7825 */ /* 0x001fca00078e02dc */
[----:B------:R2:W5:Y:S02]  /*5f40*/  LDG.E.U16 R211, [R92.64] ;  /* 0x000000065cd37981 */ /* 0x000564000c1e1500 */
[----:B--2---:R-:W-:-:S05]  /*5f50*/  IMAD.WIDE R92, R3, 0x2, R212 ;  /* 0x00000002035c7825 */ /* 0x004fca00078e02d4 */
[----:B------:R0:W2:Y:S02]  /*5f60*/  LDG.E.U16 R212, [R92.64] ;  /* 0x000000065cd47981 */ /* 0x0000a4000c1e1500 */
[----:B0-----:R-:W-:-:S05]  /*5f70*/  IMAD.WIDE R92, R3, 0x2, R218 ;  /* 0x00000002035c7825 */ /* 0x001fca00078e02da */
[----:B------:R0:W2:Y:S02]  /*5f80*/  LDG.E.U16 R213, [R92.64] ;  /* 0x000000065cd57981 */ /* 0x0000a4000c1e1500 */
[----:B0-----:R-:W-:-:S05]  /*5f90*/  IMAD.WIDE R92, R3, 0x2, R214 ;  /* 0x00000002035c7825 */ /* 0x001fca00078e02d6 */
[----:B------:R0:W2:Y:S02]  /*5fa0*/  LDG.E.U16 R214, [R92.64] ;  /* 0x000000065cd67981 */ /* 0x0000a4000c1e1500 */
[----:B0-----:R-:W-:-:S06]  /*5fb0*/  IMAD.WIDE R92, R3, 0x2, R216 ;  /* 0x00000002035c7825 */ /* 0x001fcc00078e02d8 */
[----:B------:R-:W2:Y:S04]  /*5fc0*/  LDG.E.U16 R92, [R92.64] ;  /* 0x000000065c5c7981 */ /* 0x000ea8000c1e1500 */
[----:B------:R-:W-:Y:S01]  /*5fd0*/  BAR.SYNC.DEFER_BLOCKING 0x0 ;  /* 0x0000000000007b1d */ /* 0x000fe20000010000 */
[C---:B------:R-:W-:Y:S02]  /*5fe0*/  LOP3.LUT R215, R196.reuse, 0x10, RZ, 0x3c, !PT ;  /* 0x00000010c4d77812 */ /* 0x040fe400078e3cff */
[----:B------:R-:W-:-:S03]  /*5ff0*/  LOP3.LUT R216, R196, 0x20, RZ, 0x3c, !PT ;  /* 0x00000020c4d87812 */ /* 0x000fc600078e3cff */
        /* <DEDUP_REMOVED lines=15> */
[----:B------:R0:W-:Y:S04]  /*60f0*/  STS.U16 [R215+0xb300], R203 ;  /* 0x00b300cbd7007388 */ /* 0x0001e80000000400 */
[----:B------:R-:W-:Y:S04]  /*6100*/  STS.U16 [R216+0x8400], R36 ;  /* 0x00840024d8007388 */ /* 0x000fe80000000400 */
[----:B------:R-:W-:Y:S01]  /*6110*/  STS.U16 [R216+0x8500], R37 ;  /* 0x00850025d8007388 */ /* 0x000fe20000000400 */
[----:B0-----:R-:W-:-:S03]  /*6120*/  LOP3.LUT R215, R196, 0x30, RZ, 0x3c, !PT ;  /* 0x00000030c4d77812 */ /* 0x001fc600078e3cff */
[----:B------:R-:W-:Y:S04]  /*6130*/  STS.U16 [R216+0x9400], R57 ;  /* 0x00940039d8007388 */ /* 0x000fe80000000400 */
[----:B------:R-:W-:Y:S04]  /*6140*/  STS.U16 [R216+0x9500], R58 ;  /* 0x0095003ad8007388 */ /* 0x000fe80000000400 */
[----:B------:R-:W-:Y:S04]  /*6150*/  STS.U16 [R216+0xa400], R97 ;  /* 0x00a40061d8007388 */ /* 0x000fe80000000400 */
[----:B------:R-:W-:Y:S04]  /*6160*/  STS.U16 [R216+0xa500], R94 ;  /* 0x00a5005ed8007388 */ /* 0x000fe80000000400 */
[----:B----4-:R-:W-:Y:S04]  /*6170*/  STS.U16 [R216+0xb400], R204 ;  /* 0x00b400ccd8007388 */ /* 0x010fe80000000400 */
        /* <DEDUP_REMOVED lines=8> */
[----:B------:R-:W-:Y:S04]  /*6200*/  STS.U16 [R215+0xb600], R206 ;  /* 0x00b600ced7007388 */ /* 0x000fe80000000400 */
[----:B------:R0:W-:Y:S04]  /*6210*/  STS.U16 [R215+0xb700], R207 ;  /* 0x00b700cfd7007388 */ /* 0x0001e80000000400 */
[----:B------:R-:W-:Y:S04]  /*6220*/  STS.U16 [R216+0x8800], R40 ;  /* 0x00880028d8007388 */ /* 0x000fe80000000400 */
[----:B------:R-:W-:Y:S01]  /*6230*/  STS.U16 [R216+0x8900], R41 ;  /* 0x00890029d8007388 */ /* 0x000fe20000000400 */
[----:B0-----:R-:W-:-:S03]  /*6240*/  LOP3.LUT R215, R196, 0x50, RZ, 0x3c, !PT ;  /* 0x00000050c4d77812 */ /* 0x001fc600078e3cff */
[----:B------:R-:W-:Y:S04]  /*6250*/  STS.U16 [R216+0x9800], R61 ;  /* 0x0098003dd8007388 */ /* 0x000fe80000000400 */
[----:B------:R-:W-:Y:S04]  /*6260*/  STS.U16 [R216+0x9900], R62 ;  /* 0x0099003ed8007388 */ /* 0x000fe80000000400 */
[----:B------:R-:W-:Y:S04]  /*6270*/  STS.U16 [R216+0xa800], R171 ;  /* 0x00a800abd8007388 */ /* 0x000fe80000000400 */
[----:B------:R-:W-:Y:S01]  /*6280*/  STS.U16 [R216+0xa900], R176 ;  /* 0x00a900b0d8007388 */ /* 0x000fe20000000400 */
[----:B------:R-:W-:-:S02]  /*6290*/  LOP3.LUT R33, R196, 0x60, RZ, 0x3c, !PT ;  /* 0x00000060c4217812 */ /* 0x000fc400078e3cff */
[----:B------:R-:W-:Y:S01]  /*62a0*/  LOP3.LUT R32, R196, 0x70, RZ, 0x3c, !PT ;  /* 0x00000070c4207812 */ /* 0x000fe200078e3cff */
[----:B-----5:R-:W-:Y:S04]  /*62b0*/  STS.U16 [R216+0xb800], R208 ;  /* 0x00b800d0d8007388 */ /* 0x020fe80000000400 */
        /* <DEDUP_REMOVED lines=15> */
[----:B--2---:R-:W-:Y:S04]  /*63b0*/  STS.U16 [R33+0xbc00], R212 ;  /* 0x00bc00d421007388 */ /* 0x004fe80000000400 */
        /* <DEDUP_REMOVED lines=9> */
[----:B------:R-:W-:Y:S01]  /*6450*/  BAR.SYNC.DEFER_BLOCKING 0x0 ;  /* 0x0000000000007b1d */ /* 0x000fe20000010000 */
[----:B------:R-:W-:-:S05]  /*6460*/  LOP3.LUT R55, R2, 0x20, RZ, 0x3c, !PT ;  /* 0x0000002002377812 */ /* 0x000fca00078e3cff */
[----:B------:R-:W-:Y:S04]  /*6470*/  LDSM.16.MT88.4 R40, [R2] ;  /* 0x000000000228783b */ /* 0x000fe80000004200 */
[----:B------:R-:W0:Y:S04]  /*6480*/  LDSM.16.M88.4 R56, [R199+0x8000] ;  /* 0x00800000c738783b */ /* 0x000e280000000200 */
[----:B------:R-:W-:Y:S04]  /*6490*/  LDSM.16.MT88.4 R44, [R2+0x800] ;  /* 0x00080000022c783b */ /* 0x000fe80000004200 */
[----:B------:R-:W1:Y:S01]  /*64a0*/  LDSM.16.MT88.4 R32, [R55] ;  /* 0x000000003720783b */ /* 0x000e620000004200 */
[----:B------:R-:W-:-:S02]  /*64b0*/  LOP3.LUT R54, R2, 0x40, RZ, 0x3c, !PT ;  /* 0x0000004002367812 */ /* 0x000fc400078e3cff */
[----:B------:R-:W-:Y:S01]  /*64c0*/  LOP3.LUT R53, R2, 0x60, RZ, 0x3c, !PT ;  /* 0x0000006002357812 */ /* 0x000fe200078e3cff */
[----:B------:R-:W-:Y:S04]  /*64d0*/  LDSM.16.MT88.4 R36, [R55+0x800] ;  /* 0x000800003724783b */ /* 0x000fe80000004200 */
[----:B------:R-:W2:Y:S04]  /*64e0*/  LDSM.16.MT88.4 R168, [R54] ;  /* 0x0000000036a8783b */ /* 0x000ea80000004200 */
[----:B------:R-:W3:Y:S01]  /*64f0*/  LDSM.16.MT88.4 R92, [R53] ;  /* 0x00000000355c783b */ /* 0x000ee20000004200 */
[----:B------:R-:W-:-:S03]  /*6500*/  LOP3.LUT R191, R199, 0x40, RZ, 0x3c, !PT ;  /* 0x00000040c7bf7812 */ /* 0x000fc600078e3cff */
[----:B------:R-:W-:Y:S04]  /*6510*/  LDSM.16.MT88.4 R88, [R53+0x800] ;  /* 0x000800003558783b */ /* 0x000fe80000004200 */
[----:B------:R-:W-:Y:S04]  /*6520*/  LDSM.16.MT88.4 R60, [R2+0x1000] ;  /* 0x00100000023c783b */ /* 0x000fe80000004200 */
[----:B------:R-:W4:Y:S04]  /*6530*/  LDSM.16.M88.4 R96, [R191+0x8000] ;  /* 0x00800000bf60783b */ /* 0x000f280000000200 */
[----:B------:R-:W-:Y:S01]  /*6540*/  LDSM.16.MT88.4 R176, [R2+0x5800] ;  /* 0x0058000002b0783b */ /* 0x000fe20000004200 */
[-C--:B0-----:R-:W-:Y:S08]  /*6550*/  HMMA.16816.F32.BF16 R40, R40, R56.reuse, RZ ;  /* 0x000000382828723c */ /* 0x081ff000000418ff */
[----:B-1----:R-:W-:Y:S11]  /*6560*/  HMMA.16816.F32.BF16 R32, R32, R56, RZ ;  /* 0x000000382020723c */ /* 0x002ff600000418ff */
[----:B------:R-:W-:Y:S05]  /*6570*/  @!UPT UIADD3 URZ, URZ, URZ, URZ ;  /* 0x0000003f3f3ff290 */ /* 0x000fea000fffe03f */
[----:B------:R-:W-:Y:S01]  /*6580*/  HMMA.16816.F32.BF16 R44, R44, R58, R40 ;  /* 0x0000003a2c2c723c */ /* 0x000fe20000041828 */
[----:B------:R-:W0:Y:S07]  /*6590*/  LDSM.16.MT88.4 R40, [R54+0x800] ;  /* 0x000800003628783b */ /* 0x000e2e0000004200 */
[-C--:B--2---:R-:W-:Y:S08]  /*65a0*/  HMMA.16816.F32.BF16 R168, R168, R56.reuse, RZ ;  /* 0x00000038a8a8723c */ /* 0x084ff000000418ff */
[----:B---3--:R-:W-:Y:S08]  /*65b0*/  HMMA.16816.F32.BF16 R92, R92, R56, RZ ;  /* 0x000000385c5c723c */ /* 0x008ff000000418ff */
[----:B------:R-:W-:Y:S01]  /*65c0*/  HMMA.16816.F32.BF16 R36, R36, R58, R32 ;  /* 0x0000003a2424723c */ /* 0x000fe20000041820 */
[----:B------:R-:W1:Y:S07]  /*65d0*/  LDSM.16.MT88.4 R32, [R55+0x1000] ;  /* 0x001000003720783b */ /* 0x000e6e0000004200 */
[----:B----4-:R-:W-:Y:S01]  /*65e0*/  HMMA.16816.F32.BF16 R44, R60, R96, R44 ;  /* 0x000000603c2c723c */ /* 0x010fe2000004182c */
[----:B------:R-:W2:Y:S07]  /*65f0*/  LDSM.16.MT88.4 R60, [R2+0x1800] ;  /* 0x00180000023c783b */ /* 0x000eae0000004200 */
[-C--:B0-----:R-:W-:Y:S01]  /*6600*/  HMMA.16816.F32.BF16 R40, R40, R58.reuse, R168 ;  /* 0x0000003a2828723c */ /* 0x081fe200000418a8 */
[----:B------:R-:W0:Y:S07]  /*6610*/  LDSM.16.MT88.4 R168, [R54+0x1000] ;  /* 0x0010000036a8783b */ /* 0x000e2e0000004200 */
[----:B------:R-:W-:Y:S01]  /*6620*/  HMMA.16816.F32.BF16 R56, R88, R58, R92 ;  /* 0x0000003a5838723c */ /* 0x000fe2000004185c */
[----:B------:R-:W3:Y:S04]  /*6630*/  LDSM.16.MT88.4 R92, [R53+0x1000] ;  /* 0x00100000355c783b */ /* 0x000ee80000004200 */
[----:B------:R-:W4:Y:S03]  /*6640*/  LDSM.16.MT88.4 R88, [R55+0x1800] ;  /* 0x001800003758783b */ /* 0x000f260000004200 */
[----:B-1----:R-:W-:Y:S01]  /*6650*/  HMMA.16816.F32.BF16 R36, R32, R96, R36 ;  /* 0x000000602024723c */ /* 0x002fe20000041824 */
[----:B------:R-:W1:Y:S07]  /*6660*/  LDSM.16.MT88.4 R32, [R54+0x1800] ;  /* 0x001800003620783b */ /* 0x000e6e0000004200 */
[----:B--2---:R-:W-:Y:S01]  /*6670*/  HMMA.16816.F32.BF16 R44, R60, R98, R44 ;  /* 0x000000623c2c723c */ /* 0x004fe2000004182c */
[----:B------:R-:W-:Y:S07]  /*6680*/  LDSM.16.M88.4 R60, [R199+0x8080] ;  /* 0x00808000c73c783b */ /* 0x000fee0000000200 */
[-C--:B0-----:R-:W-:Y:S01]  /*6690*/  HMMA.16816.F32.BF16 R40, R168, R96.reuse, R40 ;  /* 0x00000060a828723c */ /* 0x081fe20000041828 */
[----:B------:R-:W-:Y:S07]  /*66a0*/  LDSM.16.MT88.4 R168, [R2+0x2000] ;  /* 0x0020000002a8783b */ /* 0x000fee0000004200 */
[----:B---3--:R-:W-:Y:S01]  /*66b0*/  HMMA.16816.F32.BF16 R56, R92, R96, R56 ;  /* 0x000000605c38723c */ /* 0x008fe20000041838 */
[----:B------:R-:W0:Y:S07]  /*66c0*/  LDSM.16.MT88.4 R92, [R53+0x1800] ;  /* 0x00180000355c783b */ /* 0x000e2e0000004200 */
[-C--:B----4-:R-:W-:Y:S01]  /*66d0*/  HMMA.16816.F32.BF16 R88, R88, R98.reuse, R36 ;  /* 0x000000625858723c */ /* 0x090fe20000041824 */
[----:B------:R-:W2:Y:S07]  /*66e0*/  LDSM.16.MT88.4 R36, [R55+0x2000] ;  /* 0x002000003724783b */ /* 0x000eae0000004200 */
[-C--:B-1----:R-:W-:Y:S01]  /*66f0*/  HMMA.16816.F32.BF16 R32, R32, R98.reuse, R40 ;  /* 0x000000622020723c */ /* 0x082fe20000041828 */
[----:B------:R-:W1:Y:S07]  /*6700*/  LDSM.16.MT88.4 R40, [R54+0x2000] ;  /* 0x002000003628783b */ /* 0x000e6e0000004200 */
[----:B0-----:R-:W-:Y:S01]  /*6710*/  HMMA.16816.F32.BF16 R96, R92, R98, R56 ;  /* 0x000000625c60723c */ /* 0x001fe20000041838 */
[----:B------:R-:W0:Y:S04]  /*6720*/  LDSM.16.MT88.4 R92, [R53+0x2000] ;  /* 0x00200000355c783b */ /* 0x000e280000004200 */
[----:B------:R-:W3:Y:S03]  /*6730*/  LDSM.16.MT88.4 R56, [R2+0x2800] ;  /* 0x002800000238783b */ /* 0x000ee60000004200 */
[-C--:B--2---:R-:W-:Y:S01]  /*6740*/  HMMA.16816.F32.BF16 R88, R36, R60.reuse, R88 ;  /* 0x0000003c2458723c */ /* 0x084fe20000041858 */
[----:B------:R-:W2:Y:S07]  /*6750*/  LDSM.16.MT88.4 R36, [R54+0x2800] ;  /* 0x002800003624783b */ /* 0x000eae0000004200 */
[-C--:B------:R-:W-:Y:S01]  /*6760*/  HMMA.16816.F32.BF16 R44, R168, R60.reuse, R44 ;  /* 0x0000003ca82c723c */ /* 0x080fe2000004182c */
[----:B------:R-:W4:Y:S07]  /*6770*/  LDSM.16.MT88.4 R168, [R55+0x2800] ;  /* 0x0028000037a8783b */ /* 0x000f2e0000004200 */
[-C--:B-1----:R-:W-:Y:S01]  /*6780*/  HMMA.16816.F32.BF16 R32, R40, R60.reuse, R32 ;  /* 0x0000003c2820723c */ /* 0x082fe20000041820 */
[----:B------:R-:W1:Y:S07]  /*6790*/  LDSM.16.MT88.4 R40, [R53+0x2800] ;  /* 0x002800003528783b */ /* 0x000e6e0000004200 */
[----:B0-----:R-:W-:Y:S01]  /*67a0*/  HMMA.16816.F32.BF16 R96, R92, R60, R96 ;  /* 0x0000003c5c60723c */ /* 0x001fe20000041860 */
[----:B------:R-:W-:Y:S07]  /*67b0*/  LDSM.16.M88.4 R92, [R191+0x8080] ;  /* 0x00808000bf5c783b */ /* 0x000fee0000000200 */
[-C--:B---3--:R-:W-:Y:S01]  /*67c0*/  HMMA.16816.F32.BF16 R56, R56, R62.reuse, R44 ;  /* 0x0000003e3838723c */ /* 0x088fe2000004182c */
[----:B------:R-:W0:Y:S07]  /*67d0*/  LDSM.16.MT88.4 R44, [R2+0x3000] ;  /* 0x00300000022c783b */ /* 0x000e2e0000004200 */
[-C--:B--2---:R-:W-:Y:S01]  /*67e0*/  HMMA.16816.F32.BF16 R36, R36, R62.reuse, R32 ;  /* 0x0000003e2424723c */ /* 0x084fe20000041820 */
[----:B------:R-:W2:Y:S07]  /*67f0*/  LDSM.16.MT88.4 R32, [R54+0x3000] ;  /* 0x003000003620783b */ /* 0x000eae0000004200 */
[-C--:B----4-:R-:W-:Y:S01]  /*6800*/  HMMA.16816.F32.BF16 R88, R168, R62.reuse, R88 ;  /* 0x0000003ea858723c */ /* 0x090fe20000041858 */
[----:B------:R-:W3:Y:S07]  /*6810*/  LDSM.16.MT88.4 R168, [R55+0x3000] ;  /* 0x0030000037a8783b */ /* 0x000eee0000004200 */
[----:B-1----:R-:W-:Y:S01]  /*6820*/  HMMA.16816.F32.BF16 R60, R40, R62, R96 ;  /* 0x0000003e283c723c */ /* 0x002fe20000041860 */
[----:B------:R-:W1:Y:S04]  /*6830*/  LDSM.16.MT88.4 R96, [R53+0x3000] ;  /* 0x003000003560783b */ /* 0x000e680000004200 */
[----:B------:R-:W4:Y:S03]  /*6840*/  LDSM.16.MT88.4 R40, [R2+0x3800] ;  /* 0x003800000228783b */ /* 0x000f260000004200 */
[-C--:B0-----:R-:W-:Y:S01]  /*6850*/  HMMA.16816.F32.BF16 R56, R44, R92.reuse, R56 ;  /* 0x0000005c2c38723c */ /* 0x081fe20000041838 */
[----:B------:R-:W0:Y:S07]  /*6860*/  LDSM.16.MT88.4 R44, [R55+0x3800] ;  /* 0x00380000372c783b */ /* 0x000e2e0000004200 */
[-C--:B--2---:R-:W-:Y:S01]  /*6870*/  HMMA.16816.F32.BF16 R36, R32, R92.reuse, R36 ;  /* 0x0000005c2024723c */ /* 0x084fe20000041824 */
[----:B------:R-:W2:Y:S07]  /*6880*/  LDSM.16.MT88.4 R32, [R54+0x3800] ;  /* 0x003800003620783b */ /* 0x000eae0000004200 */
[-C--:B---3--:R-:W-:Y:S01]  /*6890*/  HMMA.16816.F32.BF16 R88, R168, R92.reuse, R88 ;  /* 0x0000005ca858723c */ /* 0x088fe20000041858 */
[----:B------:R-:W-:Y:S07]  /*68a0*/  LDSM.16.M88.4 R168, [R199+0x8100] ;  /* 0x00810000c7a8783b */ /* 0x000fee0000000200 */
[----:B-1----:R-:W-:Y:S01]  /*68b0*/  HMMA.16816.F32.BF16 R60, R96, R92, R60 ;  /* 0x0000005c603c723c */ /* 0x002fe2000004183c */
[----:B------:R-:W1:Y:S07]  /*68c0*/  LDSM.16.MT88.4 R96, [R53+0x3800] ;  /* 0x003800003560783b */ /* 0x000e6e0000004200 */
[-C--:B----4-:R-:W-:Y:S01]  /*68d0*/  HMMA.16816.F32.BF16 R40, R40, R94.reuse, R56 ;  /* 0x0000005e2828723c */ /* 0x090fe20000041838 */
[----:B------:R-:W3:Y:S07]  /*68e0*/  LDSM.16.MT88.4 R56, [R2+0x4000] ;  /* 0x004000000238783b */ /* 0x000eee0000004200 */
[-C--:B0-----:R-:W-:Y:S01]  /*68f0*/  HMMA.16816.F32.BF16 R44, R44, R94.reuse, R88 ;  /* 0x0000005e2c2c723c */ /* 0x081fe20000041858 */
[----:B------:R-:W0:Y:S07]  /*6900*/  LDSM.16.MT88.4 R88, [R55+0x4000] ;  /* 0x004000003758783b */ /* 0x000e2e0000004200 */
[-C--:B--2---:R-:W-:Y:S01]  /*6910*/  HMMA.16816.F32.BF16 R36, R32, R94.reuse, R36 ;  /* 0x0000005e2024723c */ /* 0x084fe20000041824 */
[----:B------:R-:W2:Y:S07]  /*6920*/  LDSM.16.MT88.4 R32, [R54+0x4000] ;  /* 0x004000003620783b */ /* 0x000eae0000004200 */
[----:B-1----:R-:W-:Y:S01]  /*6930*/  HMMA.16816.F32.BF16 R92, R96, R94, R60 ;  /* 0x0000005e605c723c */ /* 0x002fe2000004183c */
[----:B------:R-:W1:Y:S04]  /*6940*/  LDSM.16.MT88.4 R96, [R53+0x4000] ;  /* 0x004000003560783b */ /* 0x000e680000004200 */
[----:B------:R-:W4:Y:S03]  /*6950*/  LDSM.16.MT88.4 R60, [R2+0x4800] ;  /* 0x00480000023c783b */ /* 0x000f260000004200 */
[-C--:B---3--:R-:W-:Y:S01]  /*6960*/  HMMA.16816.F32.BF16 R40, R56, R168.reuse, R40 ;  /* 0x000000a83828723c */ /* 0x088fe20000041828 */
[----:B------:R-:W3:Y:S07]  /*6970*/  LDSM.16.MT88.4 R56, [R55+0x4800] ;  /* 0x004800003738783b */ /* 0x000eee0000004200 */
[-C--:B0-----:R-:W-:Y:S01]  /*6980*/  HMMA.16816.F32.BF16 R44, R88, R168.reuse, R44 ;  /* 0x000000a8582c723c */ /* 0x081fe2000004182c */
[----:B------:R-:W0:Y:S07]  /*6990*/  LDSM.16.MT88.4 R88, [R54+0x4800] ;  /* 0x004800003658783b */ /* 0x000e2e0000004200 */
[-C--:B--2---:R-:W-:Y:S01]  /*69a0*/  HMMA.16816.F32.BF16 R36, R32, R168.reuse, R36 ;  /* 0x000000a82024723c */ /* 0x084fe20000041824 */
[----:B------:R-:W2:Y:S07]  /*69b0*/  LDSM.16.MT88.4 R32, [R53+0x4800] ;  /* 0x004800003520783b */ /* 0x000eae0000004200 */
[----:B-1----:R-:W-:Y:S01]  /*69c0*/  HMMA.16816.F32.BF16 R92, R96, R168, R92 ;  /* 0x000000a8605c723c */ /* 0x002fe2000004185c */
[----:B------:R-:W-:Y:S07]  /*69d0*/  LDSM.16.M88.4 R96, [R191+0x8100] ;  /* 0x00810000bf60783b */ /* 0x000fee0000000200 */
[-C--:B----4-:R-:W-:Y:S01]  /*69e0*/  HMMA.16816.F32.BF16 R40, R60, R170.reuse, R40 ;  /* 0x000000aa3c28723c */ /* 0x090fe20000041828 */
[----:B------:R-:W1:Y:S07]  /*69f0*/  LDSM.16.MT88.4 R60, [R2+0x5000] ;  /* 0x00500000023c783b */ /* 0x000e6e0000004200 */
[-C--:B---3--:R-:W-:Y:S01]  /*6a00*/  HMMA.16816.F32.BF16 R56, R56, R170.reuse, R44 ;  /* 0x000000aa3838723c */ /* 0x088fe2000004182c */
[----:B------:R-:W3:Y:S07]  /*6a10*/  LDSM.16.MT88.4 R44, [R55+0x5000] ;  /* 0x00500000372c783b */ /* 0x000eee0000004200 */
[-C--:B0-----:R-:W-:Y:S01]  /*6a20*/  HMMA.16816.F32.BF16 R88, R88, R170.reuse, R36 ;  /* 0x000000aa5858723c */ /* 0x081fe20000041824 */
[----:B------:R-:W0:Y:S07]  /*6a30*/  LDSM.16.MT88.4 R36, [R54+0x5000] ;  /* 0x005000003624783b */ /* 0x000e2e0000004200 */
[----:B--2---:R-:W-:Y:S01]  /*6a40*/  HMMA.16816.F32.BF16 R168, R32, R170, R92 ;  /* 0x000000aa20a8723c */ /* 0x004fe2000004185c */
[----:B------:R-:W2:Y:S04]  /*6a50*/  LDSM.16.MT88.4 R32, [R53+0x5000] ;  /* 0x005000003520783b */ /* 0x000ea80000004200 */
[----:B------:R-:W-:Y:S03]  /*6a60*/  LDSM.16.MT88.4 R92, [R55+0x5800] ;  /* 0x00580000375c783b */ /* 0x000fe60000004200 */
[-C--:B-1----:R-:W-:Y:S01]  /*6a70*/  HMMA.16816.F32.BF16 R40, R60, R96.reuse, R40 ;  /* 0x000000603c28723c */ /* 0x082fe20000041828 */
[----:B------:R-:W1:Y:S07]  /*6a80*/  LDSM.16.MT88.4 R60, [R54+0x5800] ;  /* 0x00580000363c783b */ /* 0x000e6e0000004200 */
[-C--:B---3--:R-:W-:Y:S01]  /*6a90*/  HMMA.16816.F32.BF16 R56, R44, R96.reuse, R56 ;  /* 0x000000602c38723c */ /* 0x088fe20000041838 */
[----:B------:R-:W3:Y:S07]  /*6aa0*/  LDSM.16.MT88.4 R44, [R53+0x5800] ;  /* 0x00580000352c783b */ /* 0x000eee0000004200 */
[-C--:B0-----:R-:W-:Y:S01]  /*6ab0*/  HMMA.16816.F32.BF16 R88, R36, R96.reuse, R88 ;  /* 0x000000602458723c */ /* 0x081fe20000041858 */
[----:B------:R-:W-:Y:S07]  /*6ac0*/  LDSM.16.MT88.4 R36, [R2+0x6000] ;  /* 0x006000000224783b */ /* 0x000fee0000004200 */
[----:B--2---:R-:W-:Y:S01]  /*6ad0*/  HMMA.16816.F32.BF16 R168, R32, R96, R168 ;  /* 0x0000006020a8723c */ /* 0x004fe200000418a8 */
[----:B------:R-:W0:Y:S07]  /*6ae0*/  LDSM.16.M88.4 R32, [R199+0x8180] ;  /* 0x00818000c720783b */ /* 0x000e2e0000000200 */
[-C--:B------:R-:W-:Y:S01]  /*6af0*/  HMMA.16816.F32.BF16 R40, R176, R98.reuse, R40 ;  /* 0x00000062b028723c */ /* 0x080fe20000041828 */
[----:B------:R-:W-:Y:S07]  /*6b00*/  LDSM.16.MT88.4 R176, [R2+0x7000] ;  /* 0x0070000002b0783b */ /* 0x000fee0000004200 */
[-C--:B-1----:R-:W-:Y:S01]  /*6b10*/  HMMA.16816.F32.BF16 R60, R60, R98.reuse, R88 ;  /* 0x000000623c3c723c */ /* 0x082fe20000041858 */
[----:B------:R-:W1:Y:S07]  /*6b20*/  LDSM.16.MT88.4 R88, [R54+0x6000] ;  /* 0x006000003658783b */ /* 0x000e6e0000004200 */
[-C--:B------:R-:W-:Y:S01]  /*6b30*/  HMMA.16816.F32.BF16 R56, R92, R98.reuse, R56 ;  /* 0x000000625c38723c */ /* 0x080fe20000041838 */
[----:B------:R-:W2:Y:S07]  /*6b40*/  LDSM.16.MT88.4 R92, [R55+0x6000] ;  /* 0x00600000375c783b */ /* 0x000eae0000004200 */
[----:B---3--:R-:W-:Y:S01]  /*6b50*/  HMMA.16816.F32.BF16 R96, R44, R98, R168 ;  /* 0x000000622c60723c */ /* 0x008fe200000418a8 */
[----:B------:R-:W3:Y:S04]  /*6b60*/  LDSM.16.MT88.4 R168, [R53+0x6000] ;  /* 0x0060000035a8783b */ /* 0x000ee80000004200 */
[----:B------:R-:W-:Y:S03]  /*6b70*/  LDSM.16.MT88.4 R44, [R55+0x6800] ;  /* 0x00680000372c783b */ /* 0x000fe60000004200 */
[-C--:B0-----:R-:W-:Y:S01]  /*6b80*/  HMMA.16816.F32.BF16 R36, R36, R32.reuse, R40 ;  /* 0x000000202424723c */ /* 0x081fe20000041828 */
[----:B------:R-:W0:Y:S07]  /*6b90*/  LDSM.16.MT88.4 R40, [R2+0x6800] ;  /* 0x006800000228783b */ /* 0x000e2e0000004200 */
[-C--:B-1----:R-:W-:Y:S01]  /*6ba0*/  HMMA.16816.F32.BF16 R60, R88, R32.reuse, R60 ;  /* 0x00000020583c723c */ /* 0x082fe2000004183c */
[----:B------:R-:W1:Y:S07]  /*6bb0*/  LDSM.16.MT88.4 R88, [R54+0x6800] ;  /* 0x006800003658783b */ /* 0x000e6e0000004200 */
[-C--:B--2---:R-:W-:Y:S01]  /*6bc0*/  HMMA.16816.F32.BF16 R56, R92, R32.reuse, R56 ;  /* 0x000000205c38723c */ /* 0x084fe20000041838 */
[----:B------:R-:W-:Y:S07]  /*6bd0*/  LDSM.16.MT88.4 R92, [R53+0x6800] ;  /* 0x00680000355c783b */ /* 0x000fee0000004200 */
[----:B---3--:R-:W-:Y:S01]  /*6be0*/  HMMA.16816.F32.BF16 R96, R168, R32, R96 ;  /* 0x00000020a860723c */ /* 0x008fe20000041860 */
[----:B------:R-:W2:Y:S07]  /*6bf0*/  LDSM.16.M88.4 R168, [R191+0x8180] ;  /* 0x00818000bfa8783b */ /* 0x000eae0000000200 */
[-C--:B0-----:R-:W-:Y:S01]  /*6c00*/  HMMA.16816.F32.BF16 R36, R40, R34.reuse, R36 ;  /* 0x000000222824723c */ /* 0x081fe20000041824 */
[----:B------:R-:W0:Y:S07]  /*6c10*/  LDSM.16.MT88.4 R40, [R55+0x7000] ;  /* 0x007000003728783b */ /* 0x000e2e0000004200 */
[-C--:B------:R-:W-:Y:S01]  /*6c20*/  HMMA.16816.F32.BF16 R44, R44, R34.reuse, R56 ;  /* 0x000000222c2c723c */ /* 0x080fe20000041838 */
[----:B------:R-:W3:Y:S04]  /*6c30*/  LDSM.16.MT88.4 R56, [R54+0x7000] ;  /* 0x007000003638783b */ /* 0x000ee80000004200 */
[----:B------:R-:W4:Y:S03]  /*6c40*/  S2R R215, SR_TID.X ;  /* 0x0000000000d77919 */ /* 0x000f260000002100 */
[----:B-1----:R-:W-:Y:S01]  /*6c50*/  HMMA.16816.F32.BF16 R60, R88, R34, R60 ;  /* 0x00000022583c723c */ /* 0x002fe2000004183c */
[----:B------:R-:W1:Y:S07]  /*6c60*/  LDSM.16.MT88.4 R88, [R2+0x7800] ;  /* 0x007800000258783b */ /* 0x000e6e0000004200 */
[----:B--2---:R-:W-:Y:S01]  /*6c70*/  HMMA.16816.F32.BF16 R36, R176, R168, R36 ;  /* 0x000000a8b024723c */ /* 0x004fe20000041824 */
[----:B----4-:R-:W-:-:S07]  /*6c80*/  LOP3.LUT R216, R215, 0x3, RZ, 0xc0, !PT ;  /* 0x00000003d7d87812 */ /* 0x010fce00078ec0ff */
[----:B0-----:R-:W-:Y:S01]  /*6c90*/  HMMA.16816.F32.BF16 R40, R40, R168, R44 ;  /* 0x000000a82828723c */ /* 0x001fe2000004182c */
[----:B------:R0:W2:Y:S01]  /*6ca0*/  LDSM.16.MT88.4 R44, [R54+0x7800] ;  /* 0x00780000362c783b */ /* 0x0000a20000004200 */
[----:B------:R-:W-:-:S06]  /*6cb0*/  LOP3.LUT R215, R215, 0x60, RZ, 0xc0, !PT ;  /* 0x00000060d7d77812 */ /* 0x000fcc00078ec0ff */
[----:B------:R-:W-:Y:S01]  /*6cc0*/  HMMA.16816.F32.BF16 R92, R92, R34, R96 ;  /* 0x000000225c5c723c */ /* 0x000fe20000041860 */
[----:B------:R-:W4:Y:S07]  /*6cd0*/  LDSM.16.MT88.4 R32, [R53+0x7000] ;  /* 0x007000003520783b */ /* 0x000f2e0000004200 */
[----:B---3--:R-:W-:Y:S01]  /*6ce0*/  HMMA.16816.F32.BF16 R56, R56, R168, R60 ;  /* 0x000000a83838723c */ /* 0x008fe2000004183c */
[----:B------:R3:W5:Y:S04]  /*6cf0*/  LDSM.16.MT88.4 R60, [R53+0x7800] ;  /* 0x00780000353c783b */ /* 0x0007680000004200 */
[----:B0-----:R-:W0:Y:S01]  /*6d00*/  S2R R54, SR_CTAID.X ;  /* 0x0000000000367919 */ /* 0x001e220000002500 */
[----:B---3--:R-:W-:-:S02]  /*6d10*/  IMAD.SHL.U32 R53, R216, 0x2, RZ ;  /* 0x00000002d8357824 */ /* 0x008fc400078e00ff */
[-C--:B-1----:R-:W-:Y:S01]  /*6d20*/  HMMA.16816.F32.BF16 R36, R88, R170.reuse, R36 ;  /* 0x000000aa5824723c */ /* 0x082fe20000041824 */
[----:B------:R-:W1:Y:S02]  /*6d30*/  S2R R188, SR_CTAID.X ;  /* 0x0000000000bc7919 */ /* 0x000e640000002500 */
[----:B------:R-:W-:Y:S02]  /*6d40*/  LEA.HI R53, R215, R53, RZ, 0x1e ;  /* 0x00000035d7357211 */ /* 0x000fe400078ff0ff */
[----:B------:R-:W3:Y:S04]  /*6d50*/  S2R R176, SR_CTAID.X ;  /* 0x0000000000b07919 */ /* 0x000ee80000002500 */
[----:B------:R-:W1:Y:S04]  /*6d60*/  S2R R215, SR_TID.X ;  /* 0x0000000000d77919 */ /* 0x000e680000002100 */
[----:B------:R1:W3:Y:S03]  /*6d70*/  LDSM.16.MT88.4 R96, [R55+0x7800] ;  /* 0x007800003760783b */ /* 0x0002e60000004200 */
[----:B--2---:R-:W-:Y:S01]  /*6d80*/  HMMA.16816.F32.BF16 R44, R44, R170, R56 ;  /* 0x000000aa2c2c723c */ /* 0x004fe20000041838 */
[----:B0-----:R-:W-:-:S07]  /*6d90*/  IMAD.SHL.U32 R54, R54, 0x40, RZ ;  /* 0x0000004036367824 */ /* 0x001fce00078e00ff */
[----:B------:R-:W-:Y:S01]  /*6da0*/  FMUL R57, R37, c[0x0][0x188] ;  /* 0x0000620025397a20 */ /* 0x000fe20000400000 */
[----:B------:R-:W-:Y:S02]  /*6db0*/  IADD3 R37, P0, R53, UR4, RZ ;  /* 0x0000000435257c10 */ /* 0x000fe4000ff1e0ff */
[----:B-1----:R-:W-:-:S04]  /*6dc0*/  LOP3.LUT R215, R215, 0x1c, RZ, 0xc0, !PT ;  /* 0x0000001cd7d77812 */ /* 0x002fc800078ec0ff */
[----:B------:R-:W-:Y:S02]  /*6dd0*/  LEA.HI R54, R215, R54, RZ, 0x1e ;  /* 0x00000036d7367211 */ /* 0x000fe400078ff0ff */
[----:B------:R-:W0:Y:S02]  /*6de0*/  S2R R215, SR_TID.X ;  /* 0x0000000000d77919 */ /* 0x000e240000002100 */
[CC--:B------:R-:W-:Y:S02]  /*6df0*/  ISETP.GT.U32.AND P5, PT, R37.reuse, R54.reuse, PT ;  /* 0x000000362500720c */ /* 0x0c0fe40003fa4070 */
[----:B------:R-:W-:Y:S02]  /*6e00*/  ISETP.GE.U32.AND P4, PT, R37, R54, PT ;  /* 0x000000362500720c */ /* 0x000fe40003f86070 */
[----:B------:R-:W1:Y:S01]  /*6e10*/  S2R R54, SR_CTAID.X ;  /* 0x0000000000367919 */ /* 0x000e620000002500 */
[C---:B0-----:R-:W-:Y:S02]  /*6e20*/  LOP3.LUT R216, R215.reuse, 0x1c, RZ, 0xc0, !PT ;  /* 0x0000001cd7d87812 */ /* 0x041fe400078ec0ff */
[----:B------:R-:W-:-:S02]  /*6e30*/  LOP3.LUT R215, R215, 0x1c, RZ, 0xc0, !PT ;  /* 0x0000001cd7d77812 */ /* 0x000fc400078ec0ff */
[----:B------:R-:W-:Y:S01]  /*6e40*/  LEA.HI R216, R216, 0x8, RZ, 0x1e ;  /* 0x00000008d8d87811 */ /* 0x000fe200078ff0ff */
[----:B-1----:R-:W-:-:S04]  /*6e50*/  IMAD.SHL.U32 R54, R54, 0x40, RZ ;  /* 0x0000004036367824 */ /* 0x002fc800078e00ff */
[----:B------:R-:W-:Y:S01]  /*6e60*/  IMAD.IADD R54, R54, 0x1, R216 ;  /* 0x0000000136367824 */ /* 0x000fe200078e02d8 */
[----:B------:R-:W-:Y:S02]  /*6e70*/  LEA.HI R216, R215, 0x10, RZ, 0x1e ;  /* 0x00000010d7d87811 */ /* 0x000fe400078ff0ff */
[----:B------:R-:W0:Y:S01]  /*6e80*/  S2R R215, SR_TID.X ;  /* 0x0000000000d77919 */ /* 0x000e220000002100 */
[----:B------:R-:W-:-:S05]  /*6e90*/  SHF.L.U32 R188, R188, 0x6, RZ ;  /* 0x00000006bcbc7819 */ /* 0x000fca00000006ff */
[----:B------:R-:W-:Y:S01]  /*6ea0*/  IMAD.IADD R188, R188, 0x1, R216 ;  /* 0x00000001bcbc7824 */ /* 0x000fe200078e02d8 */
[----:B0-----:R-:W-:-:S04]  /*6eb0*/  LOP3.LUT R215, R215, 0x1c, RZ, 0xc0, !PT ;  /* 0x0000001cd7d77812 */ /* 0x001fc800078ec0ff */
[----:B------:R-:W-:Y:S02]  /*6ec0*/  LEA.HI R216, R215, 0x18, RZ, 0x1e ;  /* 0x00000018d7d87811 */ /* 0x000fe400078ff0ff */
[----:B------:R-:W0:Y:S01]  /*6ed0*/  S2R R215, SR_TID.X ;  /* 0x0000000000d77919 */ /* 0x000e220000002100 */
[----:B---3--:R-:W-:Y:S01]  /*6ee0*/  IMAD.SHL.U32 R176, R176, 0x40, RZ ;  /* 0x00000040b0b07824 */ /* 0x008fe200078e00ff */
[CC--:B------:R-:W-:Y:S02]  /*6ef0*/  ISETP.GT.U32.AND P2, PT, R37.reuse, R54.reuse, PT ;  /* 0x000000362500720c */ /* 0x0c0fe40003f44070 */
[----:B------:R-:W-:Y:S02]  /*6f00*/  ISETP.GE.U32.AND P3, PT, R37, R54, PT ;  /* 0x000000362500720c */ /* 0x000fe40003f66070 */
[----:B------:R-:W1:Y:S01]  /*6f10*/  S2R R54, SR_CTAID.X ;  /* 0x0000000000367919 */ /* 0x000e620000002500 */
[----:B0-----:R-:W-:-:S04]  /*6f20*/  LOP3.LUT R215, R215, 0x1c, RZ, 0xc0, !PT ;  /* 0x0000001cd7d77812 */ /* 0x001fc800078ec0ff */
[----:B------:R-:W-:-:S05]  /*6f30*/  LEA.HI R215, R215, 0x20, RZ, 0x1e ;  /* 0x00000020d7d77811 */ /* 0x000fca00078ff0ff */
[----:B------:R-:W-:Y:S02]  /*6f40*/  IMAD.IADD R176, R176, 0x1, R215 ;  /* 0x00000001b0b07824 */ /* 0x000fe400078e02d7 */
[----:B------:R-:W0:Y:S01]  /*6f50*/  S2R R215, SR_TID.X ;  /* 0x0000000000d77919 */ /* 0x000e220000002100 */
[----:B----4-:R-:W-:Y:S01]  /*6f60*/  HMMA.16816.F32.BF16 R32, R32, R168, R92 ;  /* 0x000000a82020723c */ /* 0x010fe2000004185c */
[----:B-1----:R-:W-:-:S05]  /*6f70*/  IMAD.SHL.U32 R54, R54, 0x40, RZ ;  /* 0x0000004036367824 */ /* 0x002fca00078e00ff */
[----:B------:R-:W-:Y:S02]  /*6f80*/  IADD3 R54, R54, R216, RZ ;  /* 0x000000d836367210 */ /* 0x000fe40007ffe0ff */
[----:B0-----:R-:W-:-:S04]  /*6f90*/  LOP3.LUT R215, R215, 0x1c, RZ, 0xc0, !PT ;  /* 0x0000001cd7d77812 */ /* 0x001fc800078ec0ff */
[----:B------:R-:W-:Y:S02]  /*6fa0*/  LEA.HI R216, R215, 0x28, RZ, 0x1e ;  /* 0x00000028d7d87811 */ /* 0x000fe400078ff0ff */
[----:B------:R-:W0:Y:S10]  /*6fb0*/  S2R R215, SR_TID.X ;  /* 0x0000000000d77919 */ /* 0x000e340000002100 */
[----:B-----5:R-:W-:Y:S01]  /*6fc0*/  HMMA.16816.F32.BF16 R32, R60, R170, R32 ;  /* 0x000000aa3c20723c */ /* 0x020fe20000041820 */
[----:B------:R-:W1:Y:S01]  /*6fd0*/  S2R R60, SR_CTAID.X ;  /* 0x00000000003c7919 */ /* 0x000e620000002500 */
[----:B------:R-:W-:Y:S01]  /*6fe0*/  FMUL R55, R38, c[0x0][0x188] ;  /* 0x0000620026377a20 */ /* 0x000fe20000400000 */
[----:B------:R-:W-:Y:S01]  /*6ff0*/  IADD3.X R38, RZ, UR5, RZ, P0, !PT ;  /* 0x00000005ff267c10 */ /* 0x000fe200087fe4ff */
[----:B------:R-:W-:-:S02]  /*7000*/  FMUL R36, R36, c[0x0][0x188] ;  /* 0x0000620024247a20 */ /* 0x000fc40000400000 */
[----:B------:R-:W-:Y:S01]  /*7010*/  FMUL R39, R39, c[0x0][0x188] ;  /* 0x0000620027277a20 */ /* 0x000fe20000400000 */
[C---:B------:R-:W-:Y:S02]  /*7020*/  ISETP.GT.U32.AND.EX P5, PT, R38.reuse, RZ, PT, P5 ;  /* 0x000000ff2600720c */ /* 0x040fe40003fa4150 */
[C---:B------:R-:W-:Y:S02]  /*7030*/  ISETP.GE.U32.AND.EX P4, PT, R38.reuse, RZ, PT, P4 ;  /* 0x000000ff2600720c */ /* 0x040fe40003f86140 */
[C---:B------:R-:W-:Y:S02]  /*7040*/  ISETP.GT.U32.AND.EX P2, PT, R38.reuse, RZ, PT, P2 ;  /* 0x000000ff2600720c */ /* 0x040fe40003f44120 */
[----:B------:R-:W-:Y:S02]  /*7050*/  ISETP.GE.U32.AND.EX P3, PT, R38, RZ, PT, P3 ;  /* 0x000000ff2600720c */ /* 0x000fe40003f66130 */
[----:B0-----:R-:W-:-:S04]  /*7060*/  LOP3.LUT R215, R215, 0x1c, RZ, 0xc0, !PT ;  /* 0x0000001cd7d77812 */ /* 0x001fc800078ec0ff */
[----:B------:R-:W-:Y:S01]  /*7070*/  LEA.HI R215, R215, 0x30, RZ, 0x1e ;  /* 0x00000030d7d77811 */ /* 0x000fe200078ff0ff */
[----:B-1----:R-:W-:Y:S01]  /*7080*/  IMAD.SHL.U32 R60, R60, 0x40, RZ ;  /* 0x000000403c3c7824 */ /* 0x002fe200078e00ff */
[----:B------:R-:W-:Y:S02]  /*7090*/  FSEL R56, R36, -INF , !P5 ;  /* 0xff80000024387808 */ /* 0x000fe40006800000 */
[----:B------:R-:W-:Y:S02]  /*70a0*/  FSEL R57, R57, -INF , !P4 ;  /* 0xff80000039397808 */ /* 0x000fe40006000000 */
[----:B------:R-:W-:Y:S02]  /*70b0*/  IADD3 R60, R60, R215, RZ ;  /* 0x000000d73c3c7210 */ /* 0x000fe40007ffe0ff */
[----:B------:R-:W0:Y:S01]  /*70c0*/  S2R R215, SR_TID.X ;  /* 0x0000000000d77919 */ /* 0x000e220000002100 */
[CC--:B------:R-:W-:Y:S02]  /*70d0*/  ISETP.GT.U32.AND P5, PT, R37.reuse, R54.reuse, PT ;  /* 0x000000362500720c */ /* 0x0c0fe40003fa4070 */
[----:B------:R-:W-:-:S02]  /*70e0*/  ISETP.GE.U32.AND P4, PT, R37, R54, PT ;  /* 0x000000362500720c */ /* 0x000fc40003f86070 */
[----:B------:R-:W-:Y:S02]  /*70f0*/  FSEL R55, R55, -INF , !P2 ;  /* 0xff80000037377808 */ /* 0x000fe40005000000 */
[----:B------:R-:W-:Y:S02]  /*7100*/  FSEL R54, R39, -INF , !P3 ;  /* 0xff80000027367808 */ /* 0x000fe40005800000 */
[CC--:B------:R-:W-:Y:S02]  /*7110*/  ISETP.GT.U32.AND P2, PT, R37.reuse, R176.reuse, PT ;  /* 0x000000b02500720c */ /* 0x0c0fe40003f44070 */
[C---:B------:R-:W-:Y:S01]  /*7120*/  ISETP.GE.U32.AND P3, PT, R37.reuse, R176, PT ;  /* 0x000000b02500720c */ /* 0x040fe20003f66070 */
[----:B------:R-:W1:Y:S01]  /*7130*/  S2R R59, SR_CTAID.X ;  /* 0x00000000003b7919 */ /* 0x000e620000002500 */
[----:B------:R-:W-:Y:S03]  /*7140*/  HMMA.16816.F32.BF16 R40, R96, R170, R40 ;  /* 0x000000aa6028723c */ /* 0x000fe60000041828 */
[----:B------:R-:W2:Y:S01]  /*7150*/  S2R R176, SR_CTAID.X ;  /* 0x0000000000b07919 */ /* 0x000ea20000002500 */
[----:B------:R-:W-:-:S02]  /*7160*/  ISETP.GT.U32.AND P1, PT, R37, R188, PT ;  /* 0x000000bc2500720c */ /* 0x000fc40003f24070 */
[----:B------:R-:W-:Y:S02]  /*7170*/  ISETP.GE.U32.AND P0, PT, R37, R188, PT ;  /* 0x000000bc2500720c */ /* 0x000fe40003f06070 */
[----:B0-----:R-:W-:-:S04]  /*7180*/  LOP3.LUT R215, R215, 0x1c, RZ, 0xc0, !PT ;  /* 0x0000001cd7d77812 */ /* 0x001fc800078ec0ff */
[----:B------:R-:W-:Y:S01]  /*7190*/  LEA.HI R215, R215, 0x38, RZ, 0x1e ;  /* 0x00000038d7d77811 */ /* 0x000fe200078ff0ff */
[----:B------:R-:W-:Y:S01]  /*71a0*/  FMUL R39, R44, c[0x0][0x188] ;  /* 0x000062002c277a20 */ /* 0x000fe20000400000 */
[C---:B------:R-:W-:Y:S01]  /*71b0*/  ISETP.GT.U32.AND.EX P1, PT, R38.reuse, RZ, PT, P1 ;  /* 0x000000ff2600720c */ /* 0x040fe20003f24110 */
[----:B------:R-:W-:Y:S01]  /*71c0*/  FMUL R36, R45, c[0x0][0x188] ;  /* 0x000062002d247a20 */ /* 0x000fe20000400000 */
[----:B------:R-:W-:Y:S01]  /*71d0*/  ISETP.GE.U32.AND.EX P0, PT, R38, RZ, PT, P0 ;  /* 0x000000ff2600720c */ /* 0x000fe20003f06100 */
[----:B-1----:R-:W-:Y:S01]  /*71e0*/  IMAD.SHL.U32 R59, R59, 0x40, RZ ;  /* 0x000000403b3b7824 */ /* 0x002fe200078e00ff */
[----:B--2---:R-:W-:-:S06]  /*71f0*/  SHF.L.U32 R176, R176, 0x6, RZ ;  /* 0x00000006b0b07819 */ /* 0x004fcc00000006ff */
[----:B------:R-:W-:Y:S02]  /*7200*/  FMUL R40, R40, c[0x0][0x188] ;  /* 0x0000620028287a20 */ /* 0x000fe40000400000 */
[----:B------:R-:W-:Y:S01]  /*7210*/  FMUL R41, R41, c[0x0][0x188] ;  /* 0x0000620029297a20 */ /* 0x000fe20000400000 */
[----:B------:R-:W-:Y:S01]  /*7220*/  ISETP.GT.U32.AND.EX P5, PT, R38, RZ, PT, P5 ;  /* 0x000000ff2600720c */ /* 0x000fe20003fa4150 */
[----:B------:R-:W-:Y:S01]  /*7230*/  FMUL R53, R42, c[0x0][0x188] ;  /* 0x000062002a357a20 */ /* 0x000fe20000400000 */
[C---:B------:R-:W-:Y:S01]  /*7240*/  ISETP.GE.U32.AND.EX P4, PT, R38.reuse, RZ, PT, P4 ;  /* 0x000000ff2600720c */ /* 0x040fe20003f86140 */
[----:B------:R-:W-:Y:S01]  /*7250*/  FMUL R58, R43, c[0x0][0x188] ;  /* 0x000062002b3a7a20 */ /* 0x000fe20000400000 */
[----:B------:R-:W-:Y:S01]  /*7260*/  ISETP.GT.U32.AND.EX P2, PT, R38, RZ, PT, P2 ;  /* 0x000000ff2600720c */ /* 0x000fe20003f44120 */
[----:B------:R-:W-:Y:S01]  /*7270*/  IMAD.IADD R176, R176, 0x1, R216 ;  /* 0x00000001b0b07824 */ /* 0x000fe200078e02d8 */
[----:B------:R-:W-:Y:S01]  /*7280*/  ISETP.GE.U32.AND.EX P3, PT, R38, RZ, PT, P3 ;  /* 0x000000ff2600720c */ /* 0x000fe20003f66130 */
[----:B------:R-:W-:Y:S01]  /*7290*/  IMAD.IADD R59, R59, 0x1, R215 ;  /* 0x000000013b3b7824 */ /* 0x000fe200078e02d7 */
[----:B------:R-:W-:-:S02]  /*72a0*/  FSEL R43, R40, -INF , !P1 ;  /* 0xff800000282b7808 */ /* 0x000fc40004800000 */
[----:B------:R-:W-:Y:S02]  /*72b0*/  FSEL R42, R41, -INF , !P0 ;  /* 0xff800000292a7808 */ /* 0x000fe40004000000 */
[----:B------:R-:W-:Y:S02]  /*72c0*/  FSEL R40, R53, -INF , !P5 ;  /* 0xff80000035287808 */ /* 0x000fe40006800000 */
[----:B------:R-:W-:Y:S02]  /*72d0*/  FSEL R41, R58, -INF , !P4 ;  /* 0xff8000003a297808 */ /* 0x000fe40006000000 */
[----:B------:R-:W-:Y:S02]  /*72e0*/  FSEL R39, R39, -INF , !P2 ;  /* 0xff80000027277808 */ /* 0x000fe40005000000 */
[----:B------:R-:W-:Y:S02]  /*72f0*/  FSEL R36, R36, -INF , !P3 ;  /* 0xff80000024247808 */ /* 0x000fe40005800000 */
[----:B------:R-:W-:-:S02]  /*7300*/  ISETP.GT.U32.AND P1, PT, R37, R176, PT ;  /* 0x000000b02500720c */ /* 0x000fc40003f24070 */
[C---:B------:R-:W-:Y:S02]  /*7310*/  ISETP.GE.U32.AND P0, PT, R37.reuse, R176, PT ;  /* 0x000000b02500720c */ /* 0x040fe40003f06070 */
[CC--:B------:R-:W-:Y:S02]  /*7320*/  ISETP.GT.U32.AND P5, PT, R37.reuse, R60.reuse, PT ;  /* 0x0000003c2500720c */ /* 0x0c0fe40003fa4070 */
[C---:B------:R-:W-:Y:S02]  /*7330*/  ISETP.GE.U32.AND P4, PT, R37.reuse, R60, PT ;  /* 0x0000003c2500720c */ /* 0x040fe40003f86070 */
[CC--:B------:R-:W-:Y:S02]  /*7340*/  ISETP.GT.U32.AND P2, PT, R37.reuse, R59.reuse, PT ;  /* 0x0000003b2500720c */ /* 0x0c0fe40003f44070 */
[----:B------:R-:W-:Y:S01]  /*7350*/  ISETP.GE.U32.AND P3, PT, R37, R59, PT ;  /* 0x0000003b2500720c */ /* 0x000fe20003f66070 */
[----:B------:R-:W-:Y:S01]  /*7360*/  FMUL R37, R47, c[0x0][0x188] ;  /* 0x000062002f257a20 */ /* 0x000fe20000400000 */
[----:B------:R-:W-:-:S02]  /*7370*/  ISETP.GT.U32.AND.EX P1, PT, R38, RZ, PT, P1 ;  /* 0x000000ff2600720c */ /* 0x000fc40003f24110 */
[C---:B------:R-:W-:Y:S02]  /*7380*/  ISETP.GE.U32.AND.EX P0, PT, R38.reuse, RZ, PT, P0 ;  /* 0x000000ff2600720c */ /* 0x040fe40003f06100 */
[C---:B------:R-:W-:Y:S02]  /*7390*/  ISETP.GT.U32.AND.EX P5, PT, R38.reuse, RZ, PT, P5 ;  /* 0x000000ff2600720c */ /* 0x040fe40003fa4150 */
[C---:B------:R-:W-:Y:S02]  /*73a0*/  ISETP.GE.U32.AND.EX P4, PT, R38.reuse, RZ, PT, P4 ;  /* 0x000000ff2600720c */ /* 0x040fe40003f86140 */
[C---:B------:R-:W-:Y:S02]  /*73b0*/  ISETP.GT.U32.AND.EX P2, PT, R38.reuse, RZ, PT, P2 ;  /* 0x000000ff2600720c */ /* 0x040fe40003f44120 */
[----:B------:R-:W-:Y:S01]  /*73c0*/  ISETP.GE.U32.AND.EX P3, PT, R38, RZ, PT, P3 ;  /* 0x000000ff2600720c */ /* 0x000fe20003f66130 */
[----:B------:R-:W-:Y:S02]  /*73d0*/  FMUL R38, R46, c[0x0][0x188] ;  /* 0x000062002e267a20 */ /* 0x000fe40000400000 */
[----:B------:R-:W-:-:S02]  /*73e0*/  FMUL R32, R32, c[0x0][0x188] ;  /* 0x0000620020207a20 */ /* 0x000fc40000400000 */
[----:B------:R-:W-:Y:S02]  /*73f0*/  FMUL R33, R33, c[0x0][0x188] ;  /* 0x0000620021217a20 */ /* 0x000fe40000400000 */
[----:B------:R-:W-:Y:S02]  /*7400*/  FMUL R44, R34, c[0x0][0x188] ;  /* 0x00006200222c7a20 */ /* 0x000fe40000400000 */
[----:B------:R-:W-:Y:S01]  /*7410*/  FMUL R35, R35, c[0x0][0x188] ;  /* 0x0000620023237a20 */ /* 0x000fe20000400000 */
[----:B------:R-:W-:Y:S02]  /*7420*/  FSEL R38, R38, -INF , !P1 ;  /* 0xff80000026267808 */ /* 0x000fe40004800000 */
[----:B------:R-:W-:Y:S02]  /*7430*/  FSEL R37, R37, -INF , !P0 ;  /* 0xff80000025257808 */ /* 0x000fe40004000000 */
[----:B------:R-:W-:Y:S02]  /*7440*/  FSEL R53, R32, -INF , !P5 ;  /* 0xff80000020357808 */ /* 0x000fe40006800000 */
[----:B------:R-:W-:-:S02]  /*7450*/  FSEL R34, R33, -INF , !P4 ;  /* 0xff80000021227808 */ /* 0x000fc40006000000 */
[----:B------:R-:W-:Y:S02]  /*7460*/  FSEL R33, R44, -INF , !P2 ;  /* 0xff8000002c217808 */ /* 0x000fe40005000000 */
[----:B------:R-:W-:Y:S02]  /*7470*/  FSEL R32, R35, -INF , !P3 ;  /* 0xff80000023207808 */ /* 0x000fe40005800000 */
[----:B------:R-:W-:Y:S02]  /*7480*/  FMNMX R35, R56, R57, !PT ;  /* 0x0000003938237209 */ /* 0x000fe40007800000 */
[----:B------:R-:W-:Y:S02]  /*7490*/  FMNMX R44, R55, R54, !PT ;  /* 0x00000036372c7209 */ /* 0x000fe40007800000 */
[----:B------:R-:W-:Y:S02]  /*74a0*/  FMNMX R45, R43, R42, !PT ;  /* 0x0000002a2b2d7209 */ /* 0x000fe40007800000 */
[----:B------:R-:W-:-:S02]  /*74b0*/  FMNMX R46, R40, R41, !PT ;  /* 0x00000029282e7209 */ /* 0x000fc40007800000 */
[----:B------:R-:W-:Y:S02]  /*74c0*/  FMNMX R47, R39, R36, !PT ;  /* 0x00000024272f7209 */ /* 0x000fe40007800000 */
[----:B------:R-:W-:Y:S01]  /*74d0*/  FMNMX R58, R38, R37, !PT ;  /* 0x00000025263a7209 */ /* 0x000fe20007800000 */
[----:B------:R-:W0:Y:S04]  /*74e0*/  SHFL.BFLY PT, R88, R35, 0x2, 0x1f ;  /* 0x0c401f0023587f89 */ /* 0x000e2800000e0000 */
[----:B------:R-:W1:Y:S04]  /*74f0*/  SHFL.BFLY PT, R63, R44, 0x2, 0x1f ;  /* 0x0c401f002c3f7f89 */ /* 0x000e6800000e0000 */
[----:B------:R-:W2:Y:S04]  /*7500*/  SHFL.BFLY PT, R62, R45, 0x2, 0x1f ;  /* 0x0c401f002d3e7f89 */ /* 0x000ea800000e0000 */
[----:B------:R-:W3:Y:S04]  /*7510*/  SHFL.BFLY PT, R61, R46, 0x2, 0x1f ;  /* 0x0c401f002e3d7f89 */ /* 0x000ee800000e0000 */
[----:B------:R-:W4:Y:S04]  /*7520*/  SHFL.BFLY PT, R60, R47, 0x2, 0x1f ;  /* 0x0c401f002f3c7f89 */ /* 0x000f2800000e0000 */
[----:B------:R-:W5:Y:S01]  /*7530*/  SHFL.BFLY PT, R59, R58, 0x2, 0x1f ;  /* 0x0c401f003a3b7f89 */ /* 0x000f6200000e0000 */
[----:B------:R-:W-:-:S02]  /*7540*/  FMNMX R91, R53, R34, !PT ;  /* 0x00000022355b7209 */ /* 0x000fc40007800000 */
[----:B------:R-:W-:-:S03]  /*7550*/  FMNMX R89, R33, R32, !PT ;  /* 0x0000002021597209 */ /* 0x000fc60007800000 */
[----:B------:R-:W5:Y:S01]  /*7560*/  SHFL.BFLY PT, R92, R91, 0x2, 0x1f ;  /* 0x0c401f005b5c7f89 */ /* 0x000f6200000e0000 */
[----:B0-----:R-:W-:-:S03]  /*7570*/  FMNMX R35, R35, R88, !PT ;  /* 0x0000005823237209 */ /* 0x001fc60007800000 */
[----:B------:R-:W0:Y:S01]  /*7580*/  SHFL.BFLY PT, R90, R89, 0x2, 0x1f ;  /* 0x0c401f00595a7f89 */ /* 0x000e2200000e0000 */
[----:B-1----:R-:W-:Y:S02]  /*7590*/  FMNMX R44, R44, R63, !PT ;  /* 0x0000003f2c2c7209 */ /* 0x002fe40007800000 */
[----:B--2---:R-:W-:Y:S02]  /*75a0*/  FMNMX R45, R45, R62, !PT ;  /* 0x0000003e2d2d7209 */ /* 0x004fe40007800000 */
[----:B---3--:R-:W-:Y:S02]  /*75b0*/  FMNMX R46, R46, R61, !PT ;  /* 0x0000003d2e2e7209 */ /* 0x008fe40007800000 */
[----:B----4-:R-:W-:Y:S02]  /*75c0*/  FMNMX R47, R47, R60, !PT ;  /* 0x0000003c2f2f7209 */ /* 0x010fe40007800000 */
[----:B-----5:R-:W-:Y:S01]  /*75d0*/  FMNMX R58, R58, R59, !PT ;  /* 0x0000003b3a3a7209 */ /* 0x020fe20007800000 */
[----:B------:R-:W1:Y:S04]  /*75e0*/  SHFL.BFLY PT, R60, R45, 0x1, 0x1f ;  /* 0x0c201f002d3c7f89 */ /* 0x000e6800000e0000 */
[----:B------:R-:W2:Y:S04]  /*75f0*/  SHFL.BFLY PT, R59, R35, 0x1, 0x1f ;  /* 0x0c201f00233b7f89 */ /* 0x000ea800000e0000 */
[----:B------:R-:W3:Y:S04]  /*7600*/  SHFL.BFLY PT, R61, R46, 0x1, 0x1f ;  /* 0x0c201f002e3d7f89 */ /* 0x000ee800000e0000 */
[----:B------:R-:W4:Y:S04]  /*7610*/  SHFL.BFLY PT, R62, R47, 0x1, 0x1f ;  /* 0x0c201f002f3e7f89 */ /* 0x000f2800000e0000 */
[----:B------:R-:W5:Y:S04]  /*7620*/  SHFL.BFLY PT, R63, R58, 0x1, 0x1f ;  /* 0x0c201f003a3f7f89 */ /* 0x000f6800000e0000 */
[----:B------:R-:W5:Y:S01]  /*7630*/  SHFL.BFLY PT, R88, R44, 0x1, 0x1f ;  /* 0x0c201f002c587f89 */ /* 0x000f6200000e0000 */
[----:B------:R-:W-:-:S02]  /*7640*/  FMNMX R92, R91, R92, !PT ;  /* 0x0000005c5b5c7209 */ /* 0x000fc40007800000 */
[----:B0-----:R-:W-:Y:S01]  /*7650*/  FMNMX R90, R89, R90, !PT ;  /* 0x0000005a595a7209 */ /* 0x001fe20007800000 */
[----:B------:R-:W-:Y:S02]  /*7660*/  BSSY B0, `(.L_x_1) ;  /* 0x0000019000007945 */ /* 0x000fe40003800000 */
[----:B------:R0:W0:Y:S01]  /*7670*/  SHFL.BFLY PT, R89, R92, 0x1, 0x1f ;  /* 0x0c201f005c597f89 */ /* 0x00002200000e0000 */
[----:B-1----:R-:W-:-:S03]  /*7680*/  FMNMX R60, R45, R60, !PT ;  /* 0x0000003c2d3c7209 */ /* 0x002fc60007800000 */
[----:B------:R1:W0:Y:S01]  /*7690*/  SHFL.BFLY PT, R91, R90, 0x1, 0x1f ;  /* 0x0c201f005a5b7f89 */ /* 0x00022200000e0000 */
[----:B--2---:R-:W-:Y:S02]  /*76a0*/  FMNMX R59, R35, R59, !PT ;  /* 0x0000003b233b7209 */ /* 0x004fe40007800000 */
[----:B---3--:R-:W-:Y:S02]  /*76b0*/  FMNMX R61, R46, R61, !PT ;  /* 0x0000003d2e3d7209 */ /* 0x008fe40007800000 */
[----:B----4-:R-:W-:Y:S02]  /*76c0*/  FMNMX R62, R47, R62, !PT ;  /* 0x0000003e2f3e7209 */ /* 0x010fe40007800000 */
[----:B-----5:R-:W-:Y:S02]  /*76d0*/  FMNMX R63, R58, R63, !PT ;  /* 0x0000003f3a3f7209 */ /* 0x020fe40007800000 */
[----:B------:R-:W-:Y:S01]  /*76e0*/  FMNMX R88, R44, R88, !PT ;  /* 0x000000582c587209 */ /* 0x000fe20007800000 */
[----:B------:R-:W-:Y:S06]  /*76f0*/  BAR.SYNC.DEFER_BLOCKING 0x0 ;  /* 0x0000000000007b1d */ /* 0x000fec0000010000 */
[----:B------:R-:W-:Y:S05]  /*7700*/  @P6 BRA `(.L_x_2) ;  /* 0x000000e000006947 */ /* 0x000fea0003800000 */
[----:B-1----:R-:W1:Y:S02]  /*7710*/  S2R R215, SR_TID.X ;  /* 0x0000000000d77919 */ /* 0x002e640000002100 */
[----:B-1----:R-:W-:-:S02]  /*7720*/  LOP3.LUT R216, R215, 0x1c, RZ, 0xc0, !PT ;  /* 0x0000001cd7d87812 */ /* 0x002fc400078ec0ff */
[----:B------:R-:W-:Y:S02]  /*7730*/  LOP3.LUT R215, R215, 0x7f, RZ, 0xc0, !PT ;  /* 0x0000007fd7d77812 */ /* 0x000fe400078ec0ff */
[C---:B------:R-:W-:Y:S02]  /*7740*/  LEA.HI R217, R216.reuse, 0x8, RZ, 0x1e ;  /* 0x00000008d8d97811 */ /* 0x040fe400078ff0ff */
[--C-:B------:R-:W-:Y:S02]  /*7750*/  SHF.R.U32.HI R95, RZ, 0x3, R215.reuse ;  /* 0x00000003ff5f7819 */ /* 0x100fe400000116d7 */
[----:B------:R-:W-:Y:S01]  /*7760*/  SHF.R.U32.HI R93, RZ, 0x3, R215 ;  /* 0x00000003ff5d7819 */ /* 0x000fe200000116d7 */
[----:B------:R-:W-:Y:S01]  /*7770*/  IMAD.SHL.U32 R94, R217, 0x10, RZ ;  /* 0x00000010d95e7824 */ /* 0x000fe200078e00ff */
[----:B------:R-:W-:Y:S02]  /*7780*/  SHF.L.U32 R216, R216, 0x2, RZ ;  /* 0x00000002d8d87819 */ /* 0x000fe400000006ff */
[----:B------:R-:W-:-:S02]  /*7790*/  LOP3.LUT R95, R95, 0xc, RZ, 0xc0, !PT ;  /* 0x0000000c5f5f7812 */ /* 0x000fc400078ec0ff */
[----:B------:R-:W-:-:S03]  /*77a0*/  LOP3.LUT R93, R93, 0xc, RZ, 0xc0, !PT ;  /* 0x0000000c5d5d7812 */ /* 0x000fc600078ec0ff */
[----:B------:R-:W-:Y:S01]  /*77b0*/  IMAD.IADD R95, R216, 0x1, R95 ;  /* 0x00000001d85f7824 */ /* 0x000fe200078e025f */
[----:B------:R-:W-:-:S04]  /*77c0*/  IADD3 R93, R93, R94, RZ ;  /* 0x0000005e5d5d7210 */ /* 0x000fc80007ffe0ff */
[----:B------:R1:W-:Y:S04]  /*77d0*/  STS [R95+0x8000], R59 ;  /* 0x0080003b5f007388 */ /* 0x0003e80000000800 */
[----:B------:R1:W-:Y:S02]  /*77e0*/  STS [R93+0x8000], R88 ;  /* 0x008000585d007388 */ /* 0x0003e40000000800 */
.L_x_2:
[----:B-1----:R-:W-:Y:S05]  /*77f0*/  BSYNC B0 ;  /* 0x0000000000007941 */ /* 0x002fea0003800000 */
.L_x_1:
[----:B------:R-:W-:Y:S01]  /*7800*/  BSSY B0, `(.L_x_3) ;  /* 0x0000031000007945 */ /* 0x000fe20003800000 */
[----:B------:R-:W-:Y:S01]  /*7810*/  BSSY B1, `(.L_x_4) ;  /* 0x000002e000017945 */ /* 0x000fe20003800000 */
[----:B0-----:R-:W-:Y:S02]  /*7820*/  FMNMX R89, R92, R89, !PT ;  /* 0x000000595c597209 */ /* 0x001fe40007800000 */
[----:B------:R-:W-:Y:S01]  /*7830*/  FMNMX R91, R90, R91, !PT ;  /* 0x0000005b5a5b7209 */ /* 0x000fe20007800000 */
[----:B------:R-:W-:Y:S05]  /*7840*/  @P6 BRA `(.L_x_5) ;  /* 0x0000013000006947 */ /* 0x000fea0003800000 */
[----:B------:R-:W0:Y:S02]  /*7850*/  S2R R35, SR_TID.X ;  /* 0x0000000000237919 */ /* 0x000e240000002100 */
[----:B0-----:R-:W-:-:S02]  /*7860*/  LOP3.LUT R44, R35, 0x1c, RZ, 0xc0, !PT ;  /* 0x0000001c232c7812 */ /* 0x001fc400078ec0ff */
[----:B------:R-:W-:Y:S02]  /*7870*/  LOP3.LUT R35, R35, 0x7f, RZ, 0xc0, !PT ;  /* 0x0000007f23237812 */ /* 0x000fe400078ec0ff */
[----:B------:R-:W-:Y:S02]  /*7880*/  LEA.HI R44, R44, 0x10, RZ, 0x1e ;  /* 0x000000102c2c7811 */ /* 0x000fe400078ff0ff */
[----:B------:R-:W-:-:S03]  /*7890*/  SHF.R.U32.HI R35, RZ, 0x3, R35 ;  /* 0x00000003ff237819 */ /* 0x000fc60000011623 */
[----:B------:R-:W-:Y:S01]  /*78a0*/  IMAD.SHL.U32 R44, R44, 0x10, RZ ;  /* 0x000000102c2c7824 */ /* 0x000fe200078e00ff */
[----:B------:R-:W-:-:S05]  /*78b0*/  LOP3.LUT R35, R35, 0xc, RZ, 0xc0, !PT ;  /* 0x0000000c23237812 */ /* 0x000fca00078ec0ff */
[----:B------:R-:W-:-:S05]  /*78c0*/  IMAD.IADD R35, R35, 0x1, R44 ;  /* 0x0000000123237824 */ /* 0x000fca00078e022c */
[----:B------:R0:W-:Y:S01]  /*78d0*/  STS [R35+0x8000], R60 ;  /* 0x0080003c23007388 */ /* 0x0001e20000000800 */
[----:B------:R-:W-:Y:S05]  /*78e0*/  @P6 BRA `(.L_x_6) ;  /* 0x0000013000006947 */ /* 0x000fea0003800000 */
[----:B0-----:R-:W0:Y:S02]  /*78f0*/  S2R R35, SR_TID.X ;  /* 0x0000000000237919 */ /* 0x001e240000002100 */
[C---:B0-----:R-:W-:Y:S02]  /*7900*/  LOP3.LUT R44, R35.reuse, 0x1c, RZ, 0xc0, !PT ;  /* 0x0000001c232c7812 */ /* 0x041fe400078ec0ff */
[----:B------:R-:W-:Y:S02]  /*7910*/  LOP3.LUT R35, R35, 0x7f, RZ, 0xc0, !PT ;  /* 0x0000007f23237812 */ /* 0x000fe400078ec0ff */
[----:B------:R-:W-:Y:S02]  /*7920*/  LEA.HI R44, R44, 0x18, RZ, 0x1e ;  /* 0x000000182c2c7811 */ /* 0x000fe400078ff0ff */
[----:B------:R-:W-:Y:S02]  /*7930*/  SHF.R.U32.HI R35, RZ, 0x3, R35 ;  /* 0x00000003ff237819 */ /* 0x000fe40000011623 */
[----:B------:R-:W-:-:S02]  /*7940*/  SHF.L.U32 R44, R44, 0x4, RZ ;  /* 0x000000042c2c7819 */ /* 0x000fc400000006ff */
[----:B------:R-:W-:-:S05]  /*7950*/  LOP3.LUT R35, R35, 0xc, RZ, 0xc0, !PT ;  /* 0x0000000c23237812 */ /* 0x000fca00078ec0ff */
[----:B------:R-:W-:-:S05]  /*7960*/  IMAD.IADD R35, R35, 0x1, R44 ;  /* 0x0000000123237824 */ /* 0x000fca00078e022c */
[----:B------:R0:W-:Y:S02]  /*7970*/  STS [R35+0x8000], R61 ;  /* 0x0080003d23007388 */ /* 0x0001e40000000800 */
.L_x_5:
[----:B------:R-:W-:Y:S05]  /*7980*/  @P6 BRA `(.L_x_7) ;  /* 0x0000013000006947 */ /* 0x000fea0003800000 */
[----:B0-----:R-:W0:Y:S02]  /*7990*/  S2R R35, SR_TID.X ;  /* 0x0000000000237919 */ /* 0x001e240000002100 */
[C---:B0-----:R-:W-:Y:S02]  /*79a0*/  LOP3.LUT R44, R35.reuse, 0x1c, RZ, 0xc0, !PT ;  /* 0x0000001c232c7812 */ /* 0x041fe400078ec0ff */
[----:B------:R-:W-:Y:S02]  /*79b0*/  LOP3.LUT R35, R35, 0x7f, RZ, 0xc0, !PT ;  /* 0x0000007f23237812 */ /* 0x000fe400078ec0ff */
[----:B------:R-:W-:Y:S02]  /*79c0*/  LEA.HI R44, R44, 0x20, RZ, 0x1e ;  /* 0x000000202c2c7811 */ /* 0x000fe400078ff0ff */
[----:B------:R-:W-:-:S03]  /*79d0*/  SHF.R.U32.HI R35, RZ, 0x3, R35 ;  /* 0x00000003ff237819 */ /* 0x000fc60000011623 */
[----:B------:R-:W-:Y:S01]  /*79e0*/  IMAD.SHL.U32 R44, R44, 0x10, RZ ;  /* 0x000000102c2c7824 */ /* 0x000fe200078e00ff */
[----:B------:R-:W-:-:S04]  /*79f0*/  LOP3.LUT R35, R35, 0xc, RZ, 0xc0, !PT ;  /* 0x0000000c23237812 */ /* 0x000fc800078ec0ff */
[----:B------:R-:W-:-:S05]  /*7a00*/  IADD3 R35, R35, R44, RZ ;  /* 0x0000002c23237210 */ /* 0x000fca0007ffe0ff */
[----:B------:R0:W-:Y:S02]  /*7a10*/  STS [R35+0x8000], R62 ;  /* 0x0080003e23007388 */ /* 0x0001e40000000800 */
.L_x_6:
[----:B------:R-:W-:Y:S05]  /*7a20*/  @P6 BRA `(.L_x_8) ;  /* 0x000000c000006947 */ /* 0x000fea0003800000 */
[----:B0-----:R-:W0:Y:S02]  /*7a30*/  S2R R35, SR_TID.X ;  /* 0x0000000000237919 */ /* 0x001e240000002100 */
[C---:B0-----:R-:W-:Y:S02]  /*7a40*/  LOP3.LUT R44, R35.reuse, 0x1c, RZ, 0xc0, !PT ;  /* 0x0000001c232c7812 */ /* 0x041fe400078ec0ff */
[----:B------:R-:W-:Y:S02]  /*7a50*/  LOP3.LUT R35, R35, 0x7f, RZ, 0xc0, !PT ;  /* 0x0000007f23237812 */ /* 0x000fe400078ec0ff */
[----:B------:R-:W-:Y:S02]  /*7a60*/  LEA.HI R44, R44, 0x28, RZ, 0x1e ;  /* 0x000000282c2c7811 */ /* 0x000fe400078ff0ff */
[----:B------:R-:W-:-:S03]  /*7a70*/  SHF.R.U32.HI R35, RZ, 0x3, R35 ;  /* 0x00000003ff237819 */ /* 0x000fc60000011623 */
[----:B------:R-:W-:Y:S01]  /*7a80*/  IMAD.SHL.U32 R44, R44, 0x10, RZ ;  /* 0x000000102c2c7824 */ /* 0x000fe200078e00ff */
[----:B------:R-:W-:-:S05]  /*7a90*/  LOP3.LUT R35, R35, 0xc, RZ, 0xc0, !PT ;  /* 0x0000000c23237812 */ /* 0x000fca00078ec0ff */
[----:B------:R-:W-:-:S05]  /*7aa0*/  IMAD.IADD R35, R35, 0x1, R44 ;  /* 0x0000000123237824 */ /* 0x000fca00078e022c */
[----:B------:R0:W-:Y:S02]  /*7ab0*/  STS [R35+0x8000], R63 ;  /* 0x0080003f23007388 */ /* 0x0001e40000000800 */
.L_x_7:
[----:B------:R-:W-:Y:S01]  /*7ac0*/  @P6 BREAK B1 ;  /* 0x0000000000016942 */ /* 0x000fe20003800000 */
[----:B------:R-:W-:Y:S05]  /*7ad0*/  @P6 BRA `(.L_x_9) ;  /* 0x0000003000006947 */ /* 0x000fea0003800000 */
[----:B------:R1:W-:Y:S02]  /*7ae0*/  STS [R252+0x8000], R89 ;  /* 0x00800059fc007388 */ /* 0x0003e40000000800 */
.L_x_8:
[----:B------:R-:W-:Y:S05]  /*7af0*/  BSYNC B1 ;  /* 0x0000000000017941 */ /* 0x000fea0003800000 */
.L_x_4:
[----:B------:R2:W-:Y:S02]  /*7b00*/  @!P6 STS [R251+0x8000], R91 ;  /* 0x0080005bfb00e388 */ /* 0x0005e40000000800 */
.L_x_9:
[----:B------:R-:W-:Y:S05]  /*7b10*/  BSYNC B0 ;  /* 0x0000000000007941 */ /* 0x000fea0003800000 */
.L_x_3:
[----:B------:R-:W-:Y:S01]  /*7b20*/  WARPSYNC 0xffffffff ;  /* 0xffffffff00007948 */ /* 0x000fe20003800000 */
[----:B0-----:R-:W0:Y:S01]  /*7b30*/  S2R R63, SR_TID.X ;  /* 0x00000000003f7919 */ /* 0x001e220000002100 */
[----:B------:R-:W-:Y:S03]  /*7b40*/  BSSY B0, `(.L_x_10) ;  /* 0x00000a7000007945 */ /* 0x000fe60003800000 */
[----:B------:R-:W-:Y:S06]  /*7b50*/  BAR.SYNC.DEFER_BLOCKING 0x0 ;  /* 0x0000000000007b1d */ /* 0x000fec0000010000 */
[----:B------:R-:W3:Y:S04]  /*7b60*/  S2R R95, SR_TID.X ;  /* 0x00000000005f7919 */ /* 0x000ee80000002100 */
[----:B--2---:R-:W2:Y:S01]  /*7b70*/  S2R R91, SR_TID.X ;  /* 0x00000000005b7919 */ /* 0x004ea20000002100 */
[----:B0-----:R-:W-:-:S05]  /*7b80*/  LOP3.LUT R90, R63, 0x7f, RZ, 0xc0, !PT ;  /* 0x0000007f3f5a7812 */ /* 0x001fca00078ec0ff */
[----:B------:R-:W0:Y:S04]  /*7b90*/  LDS R35, [R90.X4+0x8000] ;  /* 0x008000005a237984 */ /* 0x000e280000004800 */
[----:B------:R-:W4:Y:S01]  /*7ba0*/  LDS R44, [R90.X4+0x8200] ;  /* 0x008200005a2c7984 */ /* 0x000f220000004800 */
[----:B---3--:R-:W-:-:S04]  /*7bb0*/  LOP3.LUT R97, R95, 0x1c, RZ, 0xc0, !PT ;  /* 0x0000001c5f617812 */ /* 0x008fc800078ec0ff */
[C---:B------:R-:W-:Y:S02]  /*7bc0*/  LEA.HI R96, R97.reuse, 0x8, RZ, 0x1e ;  /* 0x0000000861607811 */ /* 0x040fe400078ff0ff */
[----:B------:R-:W-:Y:S02]  /*7bd0*/  LEA.HI R94, R97, 0x10, RZ, 0x1e ;  /* 0x00000010615e7811 */ /* 0x000fe400078ff0ff */
[----:B--2---:R-:W-:Y:S02]  /*7be0*/  LOP3.LUT R88, R91, 0x1c, RZ, 0xc0, !PT ;  /* 0x0000001c5b587812 */ /* 0x004fe400078ec0ff */
[C---:B------:R-:W-:Y:S02]  /*7bf0*/  LEA.HI R93, R97.reuse, 0x18, RZ, 0x1e ;  /* 0x00000018615d7811 */ /* 0x040fe400078ff0ff */
[----:B-1----:R-:W-:Y:S02]  /*7c00*/  LEA.HI R89, R97, 0x20, RZ, 0x1e ;  /* 0x0000002061597811 */ /* 0x002fe400078ff0ff */
[----:B------:R-:W-:-:S02]  /*7c10*/  LEA.HI R242, R88, 0x28, RZ, 0x1e ;  /* 0x0000002858f27811 */ /* 0x000fc400078ff0ff */
[C---:B------:R-:W-:Y:S02]  /*7c20*/  LEA.HI R241, R88.reuse, 0x30, RZ, 0x1e ;  /* 0x0000003058f17811 */ /* 0x040fe400078ff0ff */
[----:B------:R-:W-:Y:S01]  /*7c30*/  LEA.HI R240, R88, 0x38, RZ, 0x1e ;  /* 0x0000003858f07811 */ /* 0x000fe200078ff0ff */
[----:B0-----:R-:W0:Y:S04]  /*7c40*/  SHFL.BFLY PT, R45, R35, 0x2, 0x1f ;  /* 0x0c401f00232d7f89 */ /* 0x001e2800000e0000 */
[----:B----4-:R-:W1:Y:S01]  /*7c50*/  SHFL.BFLY PT, R46, R44, 0x2, 0x1f ;  /* 0x0c401f002c2e7f89 */ /* 0x010e6200000e0000 */
[----:B0-----:R-:W-:Y:S02]  /*7c60*/  FMNMX R45, R35, R45, !PT ;  /* 0x0000002d232d7209 */ /* 0x001fe40007800000 */
[----:B-1----:R-:W-:-:S03]  /*7c70*/  FMNMX R46, R44, R46, !PT ;  /* 0x0000002e2c2e7209 */ /* 0x002fc60007800000 */
[----:B------:R-:W0:Y:S04]  /*7c80*/  SHFL.BFLY PT, R35, R45, 0x1, 0x1f ;  /* 0x0c201f002d237f89 */ /* 0x000e2800000e0000 */
[----:B------:R-:W1:Y:S01]  /*7c90*/  SHFL.BFLY PT, R44, R46, 0x1, 0x1f ;  /* 0x0c201f002e2c7f89 */ /* 0x000e6200000e0000 */
[----:B0-----:R-:W-:Y:S02]  /*7ca0*/  FMNMX R35, R45, R35, !PT ;  /* 0x000000232d237209 */ /* 0x001fe40007800000 */
[----:B-1----:R-:W-:-:S03]  /*7cb0*/  FMNMX R44, R46, R44, !PT ;  /* 0x0000002c2e2c7209 */ /* 0x002fc60007800000 */
[----:B------:R-:W-:Y:S04]  /*7cc0*/  @!P6 STS [R90.X4+0x8000], R35 ;  /* 0x008000235a00e388 */ /* 0x000fe80000004800 */
[----:B------:R-:W-:Y:S04]  /*7cd0*/  @!P6 STS [R90.X4+0x8200], R44 ;  /* 0x0082002c5a00e388 */ /* 0x000fe80000004800 */
[----:B------:R-:W-:Y:S06]  /*7ce0*/  BAR.SYNC.DEFER_BLOCKING 0x0 ;  /* 0x0000000000007b1d */ /* 0x000fec0000010000 */
[----:B------:R-:W0:Y:S04]  /*7cf0*/  LDS R207, [R96.X16+0x8000] ;  /* 0x0080000060cf7984 */ /* 0x000e28000000c800 */
[----:B------:R-:W1:Y:S04]  /*7d00*/  LDS R206, [R94.X16+0x8000] ;  /* 0x008000005ece7984 */ /* 0x000e68000000c800 */
[----:B------:R-:W2:Y:S04]  /*7d10*/  LDS R208, [R88.X4+0x8000] ;  /* 0x0080000058d07984 */ /* 0x000ea80000004800 */
[----:B------:R-:W3:Y:S04]  /*7d20*/  LDS R205, [R93.X16+0x8000] ;  /* 0x008000005dcd7984 */ /* 0x000ee8000000c800 */
[----:B------:R-:W4:Y:S04]  /*7d30*/  LDS R204, [R89.X16+0x8000] ;  /* 0x0080000059cc7984 */ /* 0x000f28000000c800 */
[----:B------:R-:W5:Y:S04]  /*7d40*/  LDS R203, [R242.X16+0x8000] ;  /* 0x00800000f2cb7984 */ /* 0x000f68000000c800 */
[----:B------:R-:W5:Y:S04]  /*7d50*/  LDS R202, [R241.X16+0x8000] ;  /* 0x00800000f1ca7984 */ /* 0x000f68000000c800 */
[----:B------:R-:W5:Y:S01]  /*7d60*/  LDS R201, [R240.X16+0x8000] ;  /* 0x00800000f0c97984 */ /* 0x000f62000000c800 */
[----:B0-----:R-:W-:-:S02]  /*7d70*/  FMNMX R207, R207, R52, !PT ;  /* 0x00000034cfcf7209 */ /* 0x001fc40007800000 */
[----:B-1----:R-:W-:-:S03]  /*7d80*/  FMNMX R206, R206, R50, !PT ;  /* 0x00000032cece7209 */ /* 0x002fc60007800000 */
[--C-:B------:R-:W-:Y:S02]  /*7d90*/  FADD R55, R55, -R207.reuse ;  /* 0x800000cf37377221 */ /* 0x100fe40000000000 */
[----:B------:R-:W-:Y:S01]  /*7da0*/  FADD R54, R54, -R207 ;  /* 0x800000cf36367221 */ /* 0x000fe20000000000 */
[----:B--2---:R-:W-:Y:S01]  /*7db0*/  FMNMX R208, R208, R51, !PT ;  /* 0x00000033d0d07209 */ /* 0x004fe20007800000 */
[----:B------:R-:W-:Y:S02]  /*7dc0*/  FMUL R45, R55, 1.4426950216293334961 ;  /* 0x3fb8aa3b372d7820 */ /* 0x000fe40000400000 */
[----:B------:R-:W-:Y:S01]  /*7dd0*/  FMUL R44, R54, 1.4426950216293334961 ;  /* 0x3fb8aa3b362c7820 */ /* 0x000fe20000400000 */
[----:B---3--:R-:W-:Y:S01]  /*7de0*/  FMNMX R205, R205, R49, !PT ;  /* 0x00000031cdcd7209 */ /* 0x008fe20007800000 */
[--C-:B------:R-:W-:Y:S02]  /*7df0*/  FADD R43, R43, -R206.reuse ;  /* 0x800000ce2b2b7221 */ /* 0x100fe40000000000 */
[----:B------:R-:W-:Y:S01]  /*7e00*/  FADD R42, R42, -R206 ;  /* 0x800000ce2a2a7221 */ /* 0x000fe20000000000 */
[----:B------:R-:W-:Y:S01]  /*7e10*/  MUFU.EX2 R45, R45 ;  /* 0x0000002d002d7308 */ /* 0x000fe20000000800 */
[--C-:B------:R-:W-:Y:S01]  /*7e20*/  FADD R47, R56, -R208.reuse ;  /* 0x800000d0382f7221 */ /* 0x100fe20000000000 */
[----:B----4-:R-:W-:Y:S01]  /*7e30*/  FMNMX R204, R204, R48, !PT ;  /* 0x00000030cccc7209 */ /* 0x010fe20007800000 */
[----:B------:R-:W-:Y:S01]  /*7e40*/  FADD R57, R57, -R208 ;  /* 0x800000d039397221 */ /* 0x000fe20000000000 */
[----:B-----5:R-:W-:Y:S01]  /*7e50*/  FMNMX R203, R203, R7, !PT ;  /* 0x00000007cbcb7209 */ /* 0x020fe20007800000 */
[----:B------:R-:W-:-:S02]  /*7e60*/  FMUL R43, R43, 1.4426950216293334961 ;  /* 0x3fb8aa3b2b2b7820 */ /* 0x000fc40000400000 */
[----:B------:R-:W-:Y:S01]  /*7e70*/  FMUL R42, R42, 1.4426950216293334961 ;  /* 0x3fb8aa3b2a2a7820 */ /* 0x000fe20000400000 */
[----:B------:R-:W0:Y:S01]  /*7e80*/  MUFU.EX2 R44, R44 ;  /* 0x0000002c002c7308 */ /* 0x000e220000000800 */
[----:B------:R-:W-:Y:S01]  /*7e90*/  FMUL R47, R47, 1.4426950216293334961 ;  /* 0x3fb8aa3b2f2f7820 */ /* 0x000fe20000400000 */
[----:B------:R-:W-:Y:S01]  /*7ea0*/  FMNMX R202, R202, R5, !PT ;  /* 0x00000005caca7209 */ /* 0x000fe20007800000 */
[----:B------:R-:W-:Y:S01]  /*7eb0*/  FMUL R46, R57, 1.4426950216293334961 ;  /* 0x3fb8aa3b392e7820 */ /* 0x000fe20000400000 */
[----:B------:R-:W-:Y:S01]  /*7ec0*/  FMNMX R201, R201, R6, !PT ;  /* 0x00000006c9c97209 */ /* 0x000fe20007800000 */
[--C-:B------:R-:W-:Y:S02]  /*7ed0*/  FADD R40, R40, -R205.reuse ;  /* 0x800000cd28287221 */ /* 0x100fe40000000000 */
[----:B------:R-:W-:Y:S01]  /*7ee0*/  FADD R59, R41, -R205 ;  /* 0x800000cd293b7221 */ /* 0x000fe20000000000 */
[----:B------:R-:W-:Y:S01]  /*7ef0*/  MUFU.EX2 R43, R43 ;  /* 0x0000002b002b7308 */ /* 0x000fe20000000800 */
[----:B------:R-:W-:-:S02]  /*7f00*/  FMUL R40, R40, 1.4426950216293334961 ;  /* 0x3fb8aa3b28287820 */ /* 0x000fc40000400000 */
[--C-:B------:R-:W-:Y:S02]  /*7f10*/  FADD R36, R36, -R204.reuse ;  /* 0x800000cc24247221 */ /* 0x100fe40000000000 */
[----:B------:R-:W-:Y:S02]  /*7f20*/  FADD R39, R39, -R204 ;  /* 0x800000cc27277221 */ /* 0x000fe40000000000 */
[----:B------:R-:W-:Y:S01]  /*7f30*/  FMUL R36, R36, 1.4426950216293334961 ;  /* 0x3fb8aa3b24247820 */ /* 0x000fe20000400000 */
[----:B------:R-:W1:Y:S01]  /*7f40*/  MUFU.EX2 R42, R42 ;  /* 0x0000002a002a7308 */ /* 0x000e620000000800 */
[----:B0-----:R-:W-:Y:S02]  /*7f50*/  FADD R56, R45, R44 ;  /* 0x0000002c2d387221 */ /* 0x001fe40000000000 */
[----:B------:R-:W-:Y:S02]  /*7f60*/  FADD R61, R38, -R203 ;  /* 0x800000cb263d7221 */ /* 0x000fe40000000000 */
[----:B------:R-:W-:Y:S01]  /*7f70*/  FMUL R39, R39, 1.4426950216293334961 ;  /* 0x3fb8aa3b27277820 */ /* 0x000fe20000400000 */
[----:B------:R-:W0:Y:S01]  /*7f80*/  SHFL.BFLY PT, R54, R56, 0x2, 0x1f ;  /* 0x0c401f0038367f89 */ /* 0x000e2200000e0000 */
[----:B------:R-:W-:Y:S01]  /*7f90*/  FMUL R61, R61, 1.4426950216293334961 ;  /* 0x3fb8aa3b3d3d7820 */ /* 0x000fe20000400000 */
[----:B------:R-:W-:Y:S01]  /*7fa0*/  MUFU.EX2 R47, R47 ;  /* 0x0000002f002f7308 */ /* 0x000fe20000000800 */
[----:B------:R-:W-:-:S02]  /*7fb0*/  FADD R53, R53, -R202 ;  /* 0x800000ca35357221 */ /* 0x000fc40000000000 */
[----:B------:R-:W-:Y:S02]  /*7fc0*/  FADD R34, R34, -R202 ;  /* 0x800000ca22227221 */ /* 0x000fe40000000000 */
[----:B------:R-:W-:Y:S02]  /*7fd0*/  FMUL R53, R53, 1.4426950216293334961 ;  /* 0x3fb8aa3b35357820 */ /* 0x000fe40000400000 */
[----:B------:R-:W-:Y:S01]  /*7fe0*/  FMUL R34, R34, 1.4426950216293334961 ;  /* 0x3fb8aa3b22227820 */ /* 0x000fe20000400000 */
[----:B------:R-:W2:Y:S01]  /*7ff0*/  MUFU.EX2 R46, R46 ;  /* 0x0000002e002e7308 */ /* 0x000ea20000000800 */
[----:B-1----:R-:W-:Y:S02]  /*8000*/  FADD R55, R43, R42 ;  /* 0x0000002a2b377221 */ /* 0x002fe40000000000 */
[--C-:B------:R-:W-:Y:S02]  /*8010*/  FADD R33, R33, -R201.reuse ;  /* 0x800000c921217221 */ /* 0x100fe40000000000 */
[----:B------:R-:W-:Y:S01]  /*8020*/  FADD R32, R32, -R201 ;  /* 0x800000c920207221 */ /* 0x000fe20000000000 */
[----:B------:R-:W1:Y:S01]  /*8030*/  SHFL.BFLY PT, R35, R55, 0x2, 0x1f ;  /* 0x0c401f0037237f89 */ /* 0x000e6200000e0000 */
[----:B------:R-:W-:Y:S01]  /*8040*/  FMUL R33, R33, 1.4426950216293334961 ;  /* 0x3fb8aa3b21217820 */ /* 0x000fe20000400000 */
[----:B------:R3:W-:Y:S01]  /*8050*/  MUFU.EX2 R41, R40 ;  /* 0x0000002800297308 */ /* 0x0007e20000000800 */
[----:B------:R-:W-:-:S02]  /*8060*/  FMUL R32, R32, 1.4426950216293334961 ;  /* 0x3fb8aa3b20207820 */ /* 0x000fc40000400000 */
[----:B------:R-:W-:Y:S02]  /*8070*/  FADD R62, -R208, R51 ;  /* 0x00000033d03e7221 */ /* 0x000fe40000000100 */
[----:B------:R-:W-:Y:S02]  /*8080*/  FADD R48, -R204, R48 ;  /* 0x00000030cc307221 */ /* 0x000fe40000000100 */
[----:B0-----:R-:W-:Y:S01]  /*8090*/  FADD R56, R56, R54 ;  /* 0x0000003638387221 */ /* 0x001fe20000000000 */
[----:B------:R0:W-:Y:S01]  /*80a0*/  MUFU.EX2 R38, R36 ;  /* 0x0000002400267308 */ /* 0x0001e20000000800 */
[----:B--2---:R-:W-:Y:S02]  /*80b0*/  FADD R57, R47, R46 ;  /* 0x0000002e2f397221 */ /* 0x004fe40000000000 */
[----:B---3--:R-:W-:Y:S02]  /*80c0*/  FMUL R40, R59, 1.4426950216293334961 ;  /* 0x3fb8aa3b3b287820 */ /* 0x008fe40000400000 */
[----:B------:R-:W2:Y:S01]  /*80d0*/  SHFL.BFLY PT, R59, R56, 0x1, 0x1f ;  /* 0x0c201f00383b7f89 */ /* 0x000ea200000e0000 */
[----:B------:R-:W-:-:S02]  /*80e0*/  FADD R177, -R206, R50 ;  /* 0x00000032ceb17221 */ /* 0x000fc40000000100 */
[----:B------:R-:W-:Y:S01]  /*80f0*/  MUFU.EX2 R39, R39 ;  /* 0x0000002700277308 */ /* 0x000fe20000000800 */
[----:B------:R-:W3:Y:S01]  /*8100*/  SHFL.BFLY PT, R58, R57, 0x2, 0x1f ;  /* 0x0c401f00393a7f89 */ /* 0x000ee200000e0000 */
[----:B0-----:R-:W-:Y:S02]  /*8110*/  FADD R36, R37, -R203 ;  /* 0x800000cb25247221 */ /* 0x001fe40000000000 */
[----:B------:R-:W-:Y:S02]  /*8120*/  FMUL R48, R48, 1.4426950216293334961 ;  /* 0x3fb8aa3b30307820 */ /* 0x000fe40000400000 */
[----:B-1----:R-:W-:Y:S02]  /*8130*/  FADD R55, R55, R35 ;  /* 0x0000002337377221 */ /* 0x002fe40000000000 */
[----:B------:R-:W0:Y:S01]  /*8140*/  MUFU.EX2 R40, R40 ;  /* 0x0000002800287308 */ /* 0x000e220000000800 */
[----:B------:R-:W-:Y:S02]  /*8150*/  FMUL R36, R36, 1.4426950216293334961 ;  /* 0x3fb8aa3b24247820 */ /* 0x000fe40000400000 */
[----:B------:R-:W1:Y:S01]  /*8160*/  SHFL.BFLY PT, R35, R55, 0x1, 0x1f ;  /* 0x0c201f0037237f89 */ /* 0x000e6200000e0000 */
[----:B------:R-:W-:-:S02]  /*8170*/  FADD R7, -R203, R7 ;  /* 0x00000007cb077221 */ /* 0x000fc40000000100 */
[----:B------:R-:W-:Y:S02]  /*8180*/  FADD R49, -R205, R49 ;  /* 0x00000031cd317221 */ /* 0x000fe40000000100 */
[----:B------:R-:W-:Y:S01]  /*8190*/  MUFU.EX2 R37, R61 ;  /* 0x0000003d00257308 */ /* 0x000fe20000000800 */
[----:B------:R-:W-:Y:S02]  /*81a0*/  FMUL R177, R177, 1.4426950216293334961 ;  /* 0x3fb8aa3bb1b17820 */ /* 0x000fe40000400000 */
[----:B------:R-:W-:Y:S02]  /*81b0*/  FMUL R62, R62, 1.4426950216293334961 ;  /* 0x3fb8aa3b3e3e7820 */ /* 0x000fe40000400000 */
[----:B--2---:R-:W-:Y:S02]  /*81c0*/  FADD R56, R56, R59 ;  /* 0x0000003b38387221 */ /* 0x004fe40000000000 */
[----:B------:R-:W-:Y:S01]  /*81d0*/  FMUL R49, R49, 1.4426950216293334961 ;  /* 0x3fb8aa3b31317820 */ /* 0x000fe20000400000 */
[----:B------:R-:W2:Y:S01]  /*81e0*/  MUFU.EX2 R36, R36 ;  /* 0x0000002400247308 */ /* 0x000ea20000000800 */
[----:B0-----:R-:W-:-:S02]  /*81f0*/  FADD R54, R41, R40 ;  /* 0x0000002829367221 */ /* 0x001fc40000000000 */
[----:B---3--:R-:W-:-:S03]  /*8200*/  FADD R57, R57, R58 ;  /* 0x0000003a39397221 */ /* 0x008fc60000000000 */
[----:B------:R-:W0:Y:S02]  /*8210*/  SHFL.BFLY PT, R58, R54, 0x2, 0x1f ;  /* 0x0c401f00363a7f89 */ /* 0x000e2400000e0000 */
[----:B------:R-:W-:Y:S02]  /*8220*/  MUFU.EX2 R34, R34 ;  /* 0x0000002200227308 */ /* 0x000fe40000000800 */
[----:B------:R-:W3:Y:S01]  /*8230*/  SHFL.BFLY PT, R60, R57, 0x1, 0x1f ;  /* 0x0c201f00393c7f89 */ /* 0x000ee200000e0000 */
[----:B-1----:R-:W-:-:S05]  /*8240*/  FADD R55, R55, R35 ;  /* 0x0000002337377221 */ /* 0x002fca0000000000 */
[----:B------:R1:W4:Y:S08]  /*8250*/  MUFU.EX2 R35, R53 ;  /* 0x0000003500237308 */ /* 0x0003300000000800 */
[----:B------:R-:W-:Y:S01]  /*8260*/  MUFU.EX2 R33, R33 ;  /* 0x0000002100217308 */ /* 0x000fe20000000800 */
[----:B-1----:R-:W-:Y:S02]  /*8270*/  FADD R53, R39, R38 ;  /* 0x0000002627357221 */ /* 0x002fe40000000000 */
[----:B0-----:R-:W-:-:S03]  /*8280*/  FADD R54, R54, R58 ;  /* 0x0000003a36367221 */ /* 0x001fc60000000000 */
[----:B------:R-:W0:Y:S02]  /*8290*/  SHFL.BFLY PT, R61, R53, 0x2, 0x1f ;  /* 0x0c401f00353d7f89 */ /* 0x000e2400000e0000 */
[----:B------:R-:W1:Y:S01]  /*82a0*/  MUFU.EX2 R32, R32 ;  /* 0x0000002000207308 */ /* 0x000e620000000800 */
[----:B---3--:R-:W-:Y:S01]  /*82b0*/  FADD R57, R57, R60 ;  /* 0x0000003c39397221 */ /* 0x008fe20000000000 */
[----:B------:R-:W3:Y:S01]  /*82c0*/  SHFL.BFLY PT, R59, R54, 0x1, 0x1f ;  /* 0x0c201f00363b7f89 */ /* 0x000ee200000e0000 */
[----:B--2---:R-:W-:-:S05]  /*82d0*/  FADD R60, R37, R36 ;  /* 0x00000024253c7221 */ /* 0x004fca0000000000 */
[----:B------:R2:W1:Y:S01]  /*82e0*/  MUFU.EX2 R92, R48 ;  /* 0x00000030005c7308 */ /* 0x0004620000000800 */
[----:B------:R-:W5:Y:S07]  /*82f0*/  SHFL.BFLY PT, R58, R60, 0x2, 0x1f ;  /* 0x0c401f003c3a7f89 */ /* 0x000f6e00000e0000 */
[----:B------:R-:W1:Y:S01]  /*8300*/  MUFU.EX2 R176, R62 ;  /* 0x0000003e00b07308 */ /* 0x000e620000000800 */
[----:B--2---:R-:W-:Y:S02]  /*8310*/  FMUL R48, R7, 1.4426950216293334961 ;  /* 0x3fb8aa3b07307820 */ /* 0x004fe40000400000 */
[----:B------:R-:W-:-:S02]  /*8320*/  FADD R7, -R202, R5 ;  /* 0x00000005ca077221 */ /* 0x000fc40000000100 */
[----:B0-----:R-:W-:-:S03]  /*8330*/  FADD R53, R53, R61 ;  /* 0x0000003d35357221 */ /* 0x001fc60000000000 */
[----:B------:R0:W2:Y:S01]  /*8340*/  MUFU.EX2 R5, R48 ;  /* 0x0000003000057308 */ /* 0x0000a20000000800 */
[----:B---3--:R-:W-:Y:S02]  /*8350*/  FADD R54, R54, R59 ;  /* 0x0000003b36367221 */ /* 0x008fe40000000000 */
[----:B----4-:R-:W-:-:S05]  /*8360*/  FADD R59, R35, R34 ;  /* 0x00000022233b7221 */ /* 0x010fca0000000000 */
[----:B------:R-:W3:Y:S01]  /*8370*/  MUFU.EX2 R177, R177 ;  /* 0x000000b100b17308 */ /* 0x000ee20000000800 */
[----:B-----5:R-:W-:Y:S01]  /*8380*/  FADD R60, R60, R58 ;  /* 0x0000003a3c3c7221 */ /* 0x020fe20000000000 */
[----:B------:R-:W4:Y:S01]  /*8390*/  SHFL.BFLY PT, R61, R59, 0x2, 0x1f ;  /* 0x0c401f003b3d7f89 */ /* 0x000f2200000e0000 */
[----:B0-----:R-:W-:Y:S02]  /*83a0*/  FMUL R48, R7, 1.4426950216293334961 ;  /* 0x3fb8aa3b07307820 */ /* 0x001fe40000400000 */
[----:B------:R-:W-:Y:S01]  /*83b0*/  FADD R7, -R201, R6 ;  /* 0x00000006c9077221 */ /* 0x000fe20000000100 */
[----:B------:R-:W0:Y:S02]  /*83c0*/  SHFL.BFLY PT, R58, R53, 0x1, 0x1f ;  /* 0x0c201f00353a7f89 */ /* 0x000e2400000e0000 */
[----:B------:R-:W0:Y:S01]  /*83d0*/  MUFU.EX2 R179, R49 ;  /* 0x0000003100b37308 */ /* 0x000e220000000800 */
[----:B------:R-:W-:-:S07]  /*83e0*/  FMUL R7, R7, 1.4426950216293334961 ;  /* 0x3fb8aa3b07077820 */ /* 0x000fce0000400000 */
[----:B------:R-:W1:Y:S08]  /*83f0*/  MUFU.EX2 R7, R7 ;  /* 0x0000000700077308 */ /* 0x000e700000000800 */
[----:B------:R5:W1:Y:S01]  /*8400*/  MUFU.EX2 R6, R48 ;  /* 0x0000003000067308 */ /* 0x000a620000000800 */
[----:B----4-:R-:W-:Y:S02]  /*8410*/  FADD R59, R59, R61 ;  /* 0x0000003d3b3b7221 */ /* 0x010fe40000000000 */
[----:B------:R-:W4:Y:S01]  /*8420*/  SHFL.BFLY PT, R61, R60, 0x1, 0x1f ;  /* 0x0c201f003c3d7f89 */ /* 0x000f2200000e0000 */
[----:B0-----:R-:W-:-:S03]  /*8430*/  FADD R53, R53, R58 ;  /* 0x0000003a35357221 */ /* 0x001fc60000000000 */
[----:B------:R-:W0:Y:S01]  /*8440*/  SHFL.BFLY PT, R58, R59, 0x1, 0x1f ;  /* 0x0c201f003b3a7f89 */ /* 0x000e2200000e0000 */
[----:B----4-:R-:W-:Y:S02]  /*8450*/  FADD R51, R60, R61 ;  /* 0x0000003d3c337221 */ /* 0x010fe40000000000 */
[----:B------:R-:W-:Y:S02]  /*8460*/  FADD R60, -R207, R52 ;  /* 0x00000034cf3c7221 */ /* 0x000fe40000000100 */
[----:B0-----:R-:W-:Y:S02]  /*8470*/  FADD R52, R59, R58 ;  /* 0x0000003a3b347221 */ /* 0x001fe40000000000 */
[----:B-1----:R-:W-:Y:S02]  /*8480*/  FADD R58, R33, R32 ;  /* 0x00000020213a7221 */ /* 0x002fe40000000000 */
[----:B------:R-:W-:-:S03]  /*8490*/  FMUL R60, R60, 1.4426950216293334961 ;  /* 0x3fb8aa3b3c3c7820 */ /* 0x000fc60000400000 */
[----:B------:R-:W0:Y:S01]  /*84a0*/  SHFL.BFLY PT, R50, R58, 0x2, 0x1f ;  /* 0x0c401f003a327f89 */ /* 0x000e2200000e0000 */
[----:B------:R1:W4:Y:S01]  /*84b0*/  MUFU.EX2 R170, R60 ;  /* 0x0000003c00aa7308 */ /* 0x0003220000000800 */
[----:B0-----:R-:W-:-:S05]  /*84c0*/  FADD R50, R58, R50 ;  /* 0x000000323a327221 */ /* 0x001fca0000000000 */
[----:B-----5:R1:W0:Y:S04]  /*84d0*/  SHFL.BFLY PT, R48, R50, 0x1, 0x1f ;  /* 0x0c201f0032307f89 */ /* 0x02022800000e0000 */
[----:B------:R-:W-:Y:S06]  /*84e0*/  BAR.SYNC.DEFER_BLOCKING 0x0 ;  /* 0x0000000000007b1d */ /* 0x000fec0000010000 */
[----:B------:R-:W-:Y:S05]  /*84f0*/  @P6 BRA `(.L_x_11) ;  /* 0x000000b000006947 */ /* 0x000fea0003800000 */
[----:B-1234-:R-:W-:Y:S01]  /*8500*/  LOP3.LUT R95, R95, 0x7f, RZ, 0xc0, !PT ;  /* 0x0000007f5f5f7812 */ /* 0x01efe200078ec0ff */
[----:B------:R-:W-:Y:S01]  /*8510*/  IMAD.SHL.U32 R96, R96, 0x10, RZ ;  /* 0x0000001060607824 */ /* 0x000fe200078e00ff */
[----:B------:R-:W-:-:S02]  /*8520*/  SHF.L.U32 R98, R97, 0x2, RZ ;  /* 0x0000000261627819 */ /* 0x000fc400000006ff */
[--C-:B------:R-:W-:Y:S02]  /*8530*/  SHF.R.U32.HI R97, RZ, 0x3, R95.reuse ;  /* 0x00000003ff617819 */ /* 0x100fe4000001165f */
[----:B------:R-:W-:Y:S02]  /*8540*/  SHF.R.U32.HI R95, RZ, 0x3, R95 ;  /* 0x00000003ff5f7819 */ /* 0x000fe4000001165f */
[----:B------:R-:W-:Y:S02]  /*8550*/  LOP3.LUT R97, R97, 0xc, RZ, 0xc0, !PT ;  /* 0x0000000c61617812 */ /* 0x000fe400078ec0ff */
[----:B------:R-:W-:-:S03]  /*8560*/  LOP3.LUT R95, R95, 0xc, RZ, 0xc0, !PT ;  /* 0x0000000c5f5f7812 */ /* 0x000fc600078ec0ff */
[----:B------:R-:W-:Y:S01]  /*8570*/  IMAD.IADD R97, R98, 0x1, R97 ;  /* 0x0000000162617824 */ /* 0x000fe200078e0261 */
[----:B------:R-:W-:-:S04]  /*8580*/  IADD3 R95, R95, R96, RZ ;  /* 0x000000605f5f7210 */ /* 0x000fc80007ffe0ff */
[----:B------:R1:W-:Y:S04]  /*8590*/  STS [R97+0x8000], R57 ;  /* 0x0080003961007388 */ /* 0x0003e80000000800 */
[----:B------:R1:W-:Y:S02]  /*85a0*/  STS [R95+0x8000], R56 ;  /* 0x008000385f007388 */ /* 0x0003e40000000800 */
.L_x_11:
[----:B-1234-:R-:W-:Y:S05]  /*85b0*/  BSYNC B0 ;  /* 0x0000000000007941 */ /* 0x01efea0003800000 */
.L_x_10:
[----:B------:R-:W-:Y:S01]  /*85c0*/  BSSY B0, `(.L_x_12) ;  /* 0x0000027000007945 */ /* 0x000fe20003800000 */
[----:B------:R-:W-:Y:S01]  /*85d0*/  BSSY B1, `(.L_x_13) ;  /* 0x0000024000017945 */ /* 0x000fe20003800000 */
[----:B0-----:R-:W-:Y:S01]  /*85e0*/  FADD R48, R50, R48 ;  /* 0x0000003032307221 */ /* 0x001fe20000000000 */
[----:B------:R-:W-:Y:S05]  /*85f0*/  @P6 BRA `(.L_x_14) ;  /* 0x000000f000006947 */ /* 0x000fea0003800000 */
[----:B------:R-:W0:Y:S01]  /*8600*/  S2R R49, SR_TID.X ;  /* 0x0000000000317919 */ /* 0x000e220000002100 */
[----:B------:R-:W-:Y:S01]  /*8610*/  IMAD.SHL.U32 R56, R94, 0x10, RZ ;  /* 0x000000105e387824 */ /* 0x000fe200078e00ff */
[----:B0-----:R-:W-:-:S04]  /*8620*/  LOP3.LUT R49, R49, 0x7f, RZ, 0xc0, !PT ;  /* 0x0000007f31317812 */ /* 0x001fc800078ec0ff */
[----:B------:R-:W-:-:S04]  /*8630*/  SHF.R.U32.HI R49, RZ, 0x3, R49 ;  /* 0x00000003ff317819 */ /* 0x000fc80000011631 */
[----:B------:R-:W-:-:S05]  /*8640*/  LOP3.LUT R49, R49, 0xc, RZ, 0xc0, !PT ;  /* 0x0000000c31317812 */ /* 0x000fca00078ec0ff */
[----:B------:R-:W-:-:S05]  /*8650*/  IMAD.IADD R49, R49, 0x1, R56 ;  /* 0x0000000131317824 */ /* 0x000fca00078e0238 */
[----:B------:R0:W-:Y:S01]  /*8660*/  STS [R49+0x8000], R55 ;  /* 0x0080003731007388 */ /* 0x0001e20000000800 */
[----:B------:R-:W-:Y:S05]  /*8670*/  @P6 BRA `(.L_x_15) ;  /* 0x000000e000006947 */ /* 0x000fea0003800000 */
[----:B0-----:R-:W0:Y:S01]  /*8680*/  S2R R49, SR_TID.X ;  /* 0x0000000000317919 */ /* 0x001e220000002100 */
[----:B------:R-:W-:Y:S02]  /*8690*/  SHF.L.U32 R56, R93, 0x4, RZ ;  /* 0x000000045d387819 */ /* 0x000fe400000006ff */
[----:B0-----:R-:W-:-:S04]  /*86a0*/  LOP3.LUT R49, R49, 0x7f, RZ, 0xc0, !PT ;  /* 0x0000007f31317812 */ /* 0x001fc800078ec0ff */
[----:B------:R-:W-:-:S04]  /*86b0*/  SHF.R.U32.HI R49, RZ, 0x3, R49 ;  /* 0x00000003ff317819 */ /* 0x000fc80000011631 */
[----:B------:R-:W-:-:S05]  /*86c0*/  LOP3.LUT R49, R49, 0xc, RZ, 0xc0, !PT ;  /* 0x0000000c31317812 */ /* 0x000fca00078ec0ff */
[----:B------:R-:W-:-:S05]  /*86d0*/  IMAD.IADD R49, R49, 0x1, R56 ;  /* 0x0000000131317824 */ /* 0x000fca00078e0238 */
[----:B------:R0:W-:Y:S02]  /*86e0*/  STS [R49+0x8000], R54 ;  /* 0x0080003631007388 */ /* 0x0001e40000000800 */
.L_x_14:
[----:B------:R-:W-:Y:S05]  /*86f0*/  @P6 BRA `(.L_x_16) ;  /* 0x000000e000006947 */ /* 0x000fea0003800000 */
[----:B0-----:R-:W-:Y:S01]  /*8700*/  LOP3.LUT R49, R91, 0x7f, RZ, 0xc0, !PT ;  /* 0x0000007f5b317812 */ /* 0x001fe200078ec0ff */
[----:B------:R-:W-:-:S03]  /*8710*/  IMAD.SHL.U32 R50, R89, 0x10, RZ ;  /* 0x0000001059327824 */ /* 0x000fc600078e00ff */
[----:B------:R-:W-:-:S04]  /*8720*/  SHF.R.U32.HI R49, RZ, 0x3, R49 ;  /* 0x00000003ff317819 */ /* 0x000fc80000011631 */
[----:B------:R-:W-:-:S04]  /*8730*/  LOP3.LUT R49, R49, 0xc, RZ, 0xc0, !PT ;  /* 0x0000000c31317812 */ /* 0x000fc800078ec0ff */
[----:B------:R-:W-:-:S05]  /*8740*/  IADD3 R49, R49, R50, RZ ;  /* 0x0000003231317210 */ /* 0x000fca0007ffe0ff */
[----:B------:R0:W-:Y:S02]  /*8750*/  STS [R49+0x8000], R53 ;  /* 0x0080003531007388 */ /* 0x0001e40000000800 */
.L_x_15:
[----:B------:R-:W-:Y:S05]  /*8760*/  @P6 BRA `(.L_x_17) ;  /* 0x000000a000006947 */ /* 0x000fea0003800000 */
[----:B0-----:R-:W-:Y:S02]  /*8770*/  LOP3.LUT R49, R63, 0x7f, RZ, 0xc0, !PT ;  /* 0x0000007f3f317812 */ /* 0x001fe400078ec0ff */
[----:B------:R-:W-:Y:S02]  /*8780*/  LEA.HI R50, R88, 0x28, RZ, 0x1e ;  /* 0x0000002858327811 */ /* 0x000fe400078ff0ff */
[----:B------:R-:W-:-:S03]  /*8790*/  SHF.R.U32.HI R49, RZ, 0x3, R49 ;  /* 0x00000003ff317819 */ /* 0x000fc60000011631 */
[----:B------:R-:W-:Y:S01]  /*87a0*/  IMAD.SHL.U32 R50, R50, 0x10, RZ ;  /* 0x0000001032327824 */ /* 0x000fe200078e00ff */
[----:B------:R-:W-:-:S05]  /*87b0*/  LOP3.LUT R49, R49, 0xc, RZ, 0xc0, !PT ;  /* 0x0000000c31317812 */ /* 0x000fca00078ec0ff */
[----:B------:R-:W-:-:S05]  /*87c0*/  IMAD.IADD R49, R49, 0x1, R50 ;  /* 0x0000000131317824 */ /* 0x000fca00078e0232 */
[----:B------:R0:W-:Y:S02]  /*87d0*/  STS [R49+0x8000], R51 ;  /* 0x0080003331007388 */ /* 0x0001e40000000800 */
.L_x_16:
[----:B------:R-:W-:Y:S01]  /*87e0*/  @P6 BREAK B1 ;  /* 0x0000000000016942 */ /* 0x000fe20003800000 */
[----:B------:R-:W-:Y:S05]  /*87f0*/  @P6 BRA `(.L_x_18) ;  /* 0x0000003000006947 */ /* 0x000fea0003800000 */
[----:B------:R1:W-:Y:S02]  /*8800*/  STS [R252+0x8000], R52 ;  /* 0x00800034fc007388 */ /* 0x0003e40000000800 */
.L_x_17:
[----:B------:R-:W-:Y:S05]  /*8810*/  BSYNC B1 ;  /* 0x0000000000017941 */ /* 0x000fea0003800000 */
.L_x_13:
[----:B------:R2:W-:Y:S02]  /*8820*/  @!P6 STS [R251+0x8000], R48 ;  /* 0x00800030fb00e388 */ /* 0x0005e40000000800 */
.L_x_18:
[----:B------:R-:W-:Y:S05]  /*8830*/  BSYNC B0 ;  /* 0x0000000000007941 */ /* 0x000fea0003800000 */
.L_x_12:
[----:B------:R-:W-:Y:S01]  /*8840*/  WARPSYNC 0xffffffff ;  /* 0xffffffff00007948 */ /* 0x000fe20003800000 */
[----:B------:R-:W3:Y:S04]  /*8850*/  LDL.64 R58, [R1+0x1f0] ;  /* 0x0001f000013a7983 */ /* 0x000ee80000100a00 */
[----:B0-----:R-:W4:Y:S04]  /*8860*/  LDL.64 R54, [R1+0x1e0] ;  /* 0x0001e00001367983 */ /* 0x001f280000100a00 */
[----:B------:R-:W5:Y:S04]  /*8870*/  LDL.64 R94, [R1+0x1f8] ;  /* 0x0001f800015e7983 */ /* 0x000f680000100a00 */
[----:B--2---:R-:W2:Y:S04]  /*8880*/  LDL.64 R62, [R1+0x1b8] ;  /* 0x0001b800013e7983 */ /* 0x004ea80000100a00 */
[----:B------:R-:W-:Y:S06]  /*8890*/  BAR.SYNC.DEFER_BLOCKING 0x0 ;  /* 0x0000000000007b1d */ /* 0x000fec0000010000 */
[----:B------:R-:W2:Y:S04]  /*88a0*/  LDL.64 R56, [R1+0x1e8] ;  /* 0x0001e80001387983 */ /* 0x000ea80000100a00 */
[----:B------:R-:W2:Y:S04]  /*88b0*/  LDL.64 R190, [R1+0x1d8] ;  /* 0x0001d80001be7983 */ /* 0x000ea80000100a00 */
[----:B------:R-:W2:Y:S04]  /*88c0*/  LDL.64 R88, [R1+0x1c0] ;  /* 0x0001c00001587983 */ /* 0x000ea80000100a00 */
[----:B------:R-:W2:Y:S04]  /*88d0*/  LDL.64 R168, [R1+0x1c8] ;  /* 0x0001c80001a87983 */ /* 0x000ea80000100a00 */
[----:B------:R-:W2:Y:S04]  /*88e0*/  LDL.64 R60, [R1+0x1b0] ;  /* 0x0001b000013c7983 */ /* 0x000ea80000100a00 */
[----:B------:R-:W0:Y:S04]  /*88f0*/  LDS R48, [R90.X4+0x8000] ;  /* 0x008000005a307984 */ /* 0x000e280000004800 */
[----:B------:R-:W1:Y:S04]  /*8900*/  LDS R49, [R90.X4+0x8200] ;  /* 0x008200005a317984 */ /* 0x000e680000004800 */
[----:B------:R-:W2:Y:S04]  /*8910*/  LDL.64 R96, [R1+0x1a0] ;  /* 0x0001a00001607983 */ /* 0x000ea80000100a00 */
[----:B------:R-:W2:Y:S04]  /*8920*/  LDL.64 R188, [R1+0x1d0] ;  /* 0x0001d00001bc7983 */ /* 0x000ea80000100a00 */
[----:B------:R-:W2:Y:S04]  /*8930*/  LDL.64 R98, [R1+0x1a8] ;  /* 0x0001a80001627983 */ /* 0x000ea80000100a00 */
[----:B0-----:R-:W0:Y:S04]  /*8940*/  SHFL.BFLY PT, R50, R48, 0x2, 0x1f ;  /* 0x0c401f0030327f89 */ /* 0x001e2800000e0000 */
[----:B-1----:R-:W1:Y:S01]  /*8950*/  SHFL.BFLY PT, R51, R49, 0x2, 0x1f ;  /* 0x0c401f0031337f89 */ /* 0x002e6200000e0000 */
[----:B0-----:R-:W-:-:S02]  /*8960*/  FADD R50, R48, R50 ;  /* 0x0000003230327221 */ /* 0x001fc40000000000 */
[----:B-1----:R-:W-:-:S03]  /*8970*/  FADD R51, R49, R51 ;  /* 0x0000003331337221 */ /* 0x002fc60000000000 */
[----:B------:R-:W0:Y:S04]  /*8980*/  SHFL.BFLY PT, R48, R50, 0x1, 0x1f ;  /* 0x0c201f0032307f89 */ /* 0x000e2800000e0000 */
[----:B------:R-:W1:Y:S01]  /*8990*/  SHFL.BFLY PT, R52, R51, 0x1, 0x1f ;  /* 0x0c201f0033347f89 */ /* 0x000e6200000e0000 */
[----:B0-----:R-:W-:Y:S02]  /*89a0*/  FADD R48, R50, R48 ;  /* 0x0000003032307221 */ /* 0x001fe40000000000 */
[----:B-1----:R-:W-:-:S03]  /*89b0*/  FADD R52, R51, R52 ;  /* 0x0000003433347221 */ /* 0x002fc60000000000 */
[----:B------:R-:W-:Y:S04]  /*89c0*/  @!P6 STS [R90.X4+0x8000], R48 ;  /* 0x008000305a00e388 */ /* 0x000fe80000004800 */
[----:B------:R0:W-:Y:S04]  /*89d0*/  @!P6 STS [R90.X4+0x8200], R52 ;  /* 0x008200345a00e388 */ /* 0x0001e80000004800 */
[----:B------:R-:W-:Y:S06]  /*89e0*/  BAR.SYNC.DEFER_BLOCKING 0x0 ;  /* 0x0000000000007b1d */ /* 0x000fec0000010000 */
[----:B0-----:R-:W2:Y:S01]  /*89f0*/  LDL.64 R90, [R1+0x188] ;  /* 0x00018800015a7983 */ /* 0x001ea20000100a00 */
[----:B------:R-:W-:-:S02]  /*8a00*/  FMUL R28, R176, R28 ;  /* 0x0000001cb01c7220 */ /* 0x000fc40000400000 */
[C---:B------:R-:W-:Y:S02]  /*8a10*/  FMUL R29, R176.reuse, R29 ;  /* 0x0000001db01d7220 */ /* 0x040fe40000400000 */
[C---:B------:R-:W-:Y:S02]  /*8a20*/  FMUL R24, R176.reuse, R24 ;  /* 0x00000018b0187220 */ /* 0x040fe40000400000 */
[C---:B------:R-:W-:Y:S02]  /*8a30*/  FMUL R25, R176.reuse, R25 ;  /* 0x00000019b0197220 */ /* 0x040fe40000400000 */
[C---:B------:R-:W-:Y:S02]  /*8a40*/  FMUL R20, R176.reuse, R20 ;  /* 0x00000014b0147220 */ /* 0x040fe40000400000 */
[C---:B------:R-:W-:Y:S02]  /*8a50*/  FMUL R21, R176.reuse, R21 ;  /* 0x00000015b0157220 */ /* 0x040fe40000400000 */
[----:B------:R-:W-:-:S02]  /*8a60*/  FMUL R16, R176, R16 ;  /* 0x00000010b0107220 */ /* 0x000fc40000400000 */
[C---:B------:R-:W-:Y:S02]  /*8a70*/  FMUL R17, R176.reuse, R17 ;  /* 0x00000011b0117220 */ /* 0x040fe40000400000 */
[C---:B------:R-:W-:Y:S01]  /*8a80*/  FMUL R12, R176.reuse, R12 ;  /* 0x0000000cb00c7220 */ /* 0x040fe20000400000 */
[----:B------:R-:W-:Y:S01]  /*8a90*/  LDS R242, [R242.X16+0x8000] ;  /* 0x00800000f2f27984 */ /* 0x000fe2000000c800 */
[C---:B------:R-:W-:Y:S02]  /*8aa0*/  FMUL R13, R176.reuse, R13 ;  /* 0x0000000db00d7220 */ /* 0x040fe40000400000 */
[C---:B------:R-:W-:Y:S01]  /*8ab0*/  FMUL R8, R176.reuse, R8 ;  /* 0x00000008b0087220 */ /* 0x040fe20000400000 */
[----:B------:R-:W-:Y:S01]  /*8ac0*/  LDS R241, [R241.X16+0x8000] ;  /* 0x00800000f1f17984 */ /* 0x000fe2000000c800 */
[C---:B------:R-:W-:Y:S02]  /*8ad0*/  FMUL R9, R176.reuse, R9 ;  /* 0x00000009b0097220 */ /* 0x040fe40000400000 */
[----:B------:R-:W-:Y:S01]  /*8ae0*/  FMUL R104, R176, R104 ;  /* 0x00000068b0687220 */ /* 0x000fe20000400000 */
[----:B------:R-:W-:Y:S01]  /*8af0*/  LDS R240, [R240.X16+0x8000] ;  /* 0x00800000f0f07984 */ /* 0x000fe2000000c800 */
[----:B---3--:R-:W-:-:S03]  /*8b00*/  IMAD.WIDE R48, R4, 0x2, R58 ;  /* 0x0000000204307825 */ /* 0x008fc600078e023a */
[----:B------:R-:W3:Y:S01]  /*8b10*/  LDL.64 R58, [R1+0x190] ;  /* 0x00019000013a7983 */ /* 0x000ee20000100a00 */
[----:B----4-:R-:W-:-:S03]  /*8b20*/  IMAD.WIDE R54, R4, 0x2, R54 ;  /* 0x0000000204367825 */ /* 0x010fc600078e0236 */
[----:B------:R0:W4:Y:S01]  /*8b30*/  LDG.E.U16 R238, [R48.64] ;  /* 0x0000000630ee7981 */ /* 0x000122000c1e1500 */
[----:B-----5:R-:W-:-:S03]  /*8b40*/  IMAD.WIDE R50, R4, 0x2, R94 ;  /* 0x0000000204327825 */ /* 0x020fc600078e025e */
[----:B------:R-:W5:Y:S04]  /*8b50*/  LDL.64 R94, [R1+0x198] ;  /* 0x00019800015e7983 */ /* 0x000f680000100a00 */
[----:B------:R2:W4:Y:S04]  /*8b60*/  LDG.E.U16 R236, [R54.64] ;  /* 0x0000000636ec7981 */ /* 0x000528000c1e1500 */
[----:B------:R1:W4:Y:S01]  /*8b70*/  LDG.E.U16 R239, [R50.64] ;  /* 0x0000000632ef7981 */ /* 0x000322000c1e1500 */
[----:B--2---:R-:W-:-:S03]  /*8b80*/  IMAD.WIDE R54, R4, 0x2, R62 ;  /* 0x0000000204367825 */ /* 0x004fc600078e023e */
[----:B------:R-:W2:Y:S01]  /*8b90*/  LDL.64 R62, [R1+0x160] ;  /* 0x00016000013e7983 */ /* 0x000ea20000100a00 */
[----:B------:R-:W-:-:S03]  /*8ba0*/  IMAD.WIDE R56, R4, 0x2, R56 ;  /* 0x0000000204387825 */ /* 0x000fc600078e0238 */
[----:B------:R3:W4:Y:S01]  /*8bb0*/  LDG.E.U16 R231, [R54.64] ;  /* 0x0000000636e77981 */ /* 0x000722000c1e1500 */
[----:B------:R-:W-:-:S03]  /*8bc0*/  IMAD.WIDE R52, R4, 0x2, R190 ;  /* 0x0000000204347825 */ /* 0x000fc600078e02be */
[----:B------:R-:W4:Y:S04]  /*8bd0*/  LDL.64 R190, [R1+0x180] ;  /* 0x0001800001be7983 */ /* 0x000f280000100a00 */
[----:B------:R1:W4:Y:S01]  /*8be0*/  LDG.E.U16 R237, [R56.64] ;  /* 0x0000000638ed7981 */ /* 0x000322000c1e1500 */
[----:B0-----:R-:W-:-:S03]  /*8bf0*/  IMAD.WIDE R48, R4, 0x2, R168 ;  /* 0x0000000204307825 */ /* 0x001fc600078e02a8 */
[----:B------:R0:W4:Y:S04]  /*8c00*/  LDG.E.U16 R235, [R52.64] ;  /* 0x0000000634eb7981 */ /* 0x000128000c1e1500 */
[----:B------:R0:W4:Y:S01]  /*8c10*/  LDG.E.U16 R233, [R48.64] ;  /* 0x0000000630e97981 */ /* 0x000122000c1e1500 */
[----:B-1----:R-:W-:-:S03]  /*8c20*/  IMAD.WIDE R56, R4, 0x2, R88 ;  /* 0x0000000204387825 */ /* 0x002fc600078e0258 */
[----:B------:R-:W4:Y:S01]  /*8c30*/  LDL.64 R88, [R1+0x168] ;  /* 0x0001680001587983 */ /* 0x000f220000100a00 */
[----:B0-----:R-:W-:-:S03]  /*8c40*/  IMAD.WIDE R52, R4, 0x2, R60 ;  /* 0x0000000204347825 */ /* 0x001fc600078e023c */
[----:B------:R-:W4:Y:S01]  /*8c50*/  LDL.64 R60, [R1+0x158] ;  /* 0x00015800013c7983 */ /* 0x000f220000100a00 */
[----:B------:R-:W-:-:S03]  /*8c60*/  IMAD.WIDE R48, R4, 0x2, R96 ;  /* 0x0000000204307825 */ /* 0x000fc600078e0260 */
[----:B------:R0:W4:Y:S04]  /*8c70*/  LDG.E.U16 R230, [R52.64] ;  /* 0x0000000634e67981 */ /* 0x000128000c1e1500 */
[----:B------:R5:W4:Y:S04]  /*8c80*/  LDG.E.U16 R232, [R56.64] ;  /* 0x0000000638e87981 */ /* 0x000b28000c1e1500 */
[----:B------:R-:W4:Y:S04]  /*8c90*/  LDL.64 R96, [R1+0x140] ;  /* 0x0001400001607983 */ /* 0x000f280000100a00 */
[----:B------:R-:W4:Y:S01]  /*8ca0*/  LDL.64 R168, [R1+0x170] ;  /* 0x0001700001a87983 */ /* 0x000f220000100a00 */
[----:B------:R-:W-:-:S03]  /*8cb0*/  IMAD.WIDE R50, R4, 0x2, R188 ;  /* 0x0000000204327825 */ /* 0x000fc600078e02bc */
[----:B------:R-:W4:Y:S04]  /*8cc0*/  LDL.64 R188, [R1+0x178] ;  /* 0x0001780001bc7983 */ /* 0x000f280000100a00 */
[----:B------:R1:W4:Y:S04]  /*8cd0*/  LDG.E.U16 R234, [R50.64] ;  /* 0x0000000632ea7981 */ /* 0x000328000c1e1500 */
[----:B------:R0:W4:Y:S02]  /*8ce0*/  LDG.E.U16 R228, [R48.64] ;  /* 0x0000000630e47981 */ /* 0x000124000c1e1500 */
[----:B0-----:R-:W-:-:S02]  /*8cf0*/  IMAD.WIDE R52, R4, 0x2, R90 ;  /* 0x0000000204347825 */ /* 0x001fc400078e025a */
[----:B------:R-:W4:Y:S04]  /*8d00*/  LDL.64 R90, [R1+0x130] ;  /* 0x00013000015a7983 */ /* 0x000f280000100a00 */
[----:B------:R2:W4:Y:S01]  /*8d10*/  LDG.E.U16 R225, [R52.64] ;  /* 0x0000000634e17981 */ /* 0x000522000c1e1500 */
[----:B---3--:R-:W-:-:S03]  /*8d20*/  IMAD.WIDE R54, R4, 0x2, R58 ;  /* 0x0000000204367825 */ /* 0x008fc600078e023a */
[----:B------:R-:W3:Y:S01]  /*8d30*/  LDL.64 R58, [R1+0x148] ;  /* 0x00014800013a7983 */ /* 0x000ee20000100a00 */
[----:B-----5:R-:W-:-:S03]  /*8d40*/  IMAD.WIDE R56, R4, 0x2, R94 ;  /* 0x0000000204387825 */ /* 0x020fc600078e025e */
[----:B------:R0:W5:Y:S04]  /*8d50*/  LDG.E.U16 R226, [R54.64] ;  /* 0x0000000636e27981 */ /* 0x000168000c1e1500 */
[----:B------:R-:W5:Y:S01]  /*8d60*/  LDL.64 R94, [R1+0x138] ;  /* 0x00013800015e7983 */ /* 0x000f620000100a00 */
[----:B-1----:R-:W-:-:S03]  /*8d70*/  IMAD.WIDE R50, R4, 0x2, R98 ;  /* 0x0000000204327825 */ /* 0x002fc600078e0262 */
[----:B------:R-:W5:Y:S04]  /*8d80*/  LDL.64 R98, [R1+0x150] ;  /* 0x0001500001627983 */ /* 0x000f680000100a00 */
[----:B------:R4:W5:Y:S01]  /*8d90*/  LDG.E.U16 R229, [R50.64] ;  /* 0x0000000632e57981 */ /* 0x000962000c1e1500 */
[----:B--2---:R-:W-:-:S03]  /*8da0*/  IMAD.WIDE R52, R4, 0x2, R62 ;  /* 0x0000000204347825 */ /* 0x004fc600078e023e */
[----:B------:R1:W2:Y:S04]  /*8db0*/  LDG.E.U16 R227, [R56.64] ;  /* 0x0000000638e37981 */ /* 0x0002a8000c1e1500 */
[----:B------:R-:W2:Y:S01]  /*8dc0*/  LDL.64 R62, [R1+0x128] ;  /* 0x00012800013e7983 */ /* 0x000ea20000100a00 */
[----:B----4-:R-:W-:-:S03]  /*8dd0*/  IMAD.WIDE R50, R4, 0x2, R190 ;  /* 0x0000000204327825 */ /* 0x010fc600078e02be */
[----:B------:R4:W2:Y:S04]  /*8de0*/  LDG.E.U16 R220, [R52.64] ;  /* 0x0000000634dc7981 */ /* 0x0008a8000c1e1500 */
[----:B------:R0:W2:Y:S02]  /*8df0*/  LDG.E.U16 R224, [R50.64] ;  /* 0x0000000632e07981 */ /* 0x0000a4000c1e1500 */
[C---:B0-----:R-:W-:Y:S02]  /*8e00*/  IMAD.WIDE R54, R4.reuse, 0x2, R88 ;  /* 0x0000000204367825 */ /* 0x041fe400078e0258 */
[----:B------:R-:W2:Y:S02]  /*8e10*/  LDL.64 R88, [R1+0x120] ;  /* 0x0001200001587983 */ /* 0x000ea40000100a00 */
[----:B------:R-:W-:-:S02]  /*8e20*/  IMAD.WIDE R50, R4, 0x2, R60 ;  /* 0x0000000204327825 */ /* 0x000fc400078e023c */
[----:B------:R-:W2:Y:S04]  /*8e30*/  LDL.64 R60, [R1+0x118] ;  /* 0x00011800013c7983 */ /* 0x000ea80000100a00 */
[----:B------:R3:W2:Y:S04]  /*8e40*/  LDG.E.U16 R221, [R54.64] ;  /* 0x0000000636dd7981 */ /* 0x0006a8000c1e1500 */
[----:B------:R5:W2:Y:S01]  /*8e50*/  LDG.E.U16 R219, [R50.64] ;  /* 0x0000000632db7981 */ /* 0x000aa2000c1e1500 */
[----:B----4-:R-:W-:-:S03]  /*8e60*/  IMAD.WIDE R52, R4, 0x2, R96 ;  /* 0x0000000204347825 */ /* 0x010fc600078e0260 */
[----:B------:R-:W4:Y:S01]  /*8e70*/  LDL.64 R96, [R1+0x108] ;  /* 0x0001080001607983 */ /* 0x000f220000100a00 */
[----:B-1----:R-:W-:-:S03]  /*8e80*/  IMAD.WIDE R56, R4, 0x2, R168 ;  /* 0x0000000204387825 */ /* 0x002fc600078e02a8 */
[----:B------:R2:W4:Y:S04]  /*8e90*/  LDG.E.U16 R216, [R52.64] ;  /* 0x0000000634d87981 */ /* 0x000528000c1e1500 */
[----:B------:R0:W4:Y:S04]  /*8ea0*/  LDG.E.U16 R222, [R56.64] ;  /* 0x0000000638de7981 */ /* 0x000128000c1e1500 */
[----:B0-----:R-:W4:Y:S01]  /*8eb0*/  LDL.64 R56, [R1+0xe8] ;  /* 0x0000e80001387983 */ /* 0x001f220000100a00 */
[----:B---3--:R-:W-:-:S03]  /*8ec0*/  IMAD.WIDE R54, R4, 0x2, R58 ;  /* 0x0000000204367825 */ /* 0x008fc600078e023a */
[----:B------:R-:W3:Y:S01]  /*8ed0*/  LDL.64 R58, [R1+0x110] ;  /* 0x00011000013a7983 */ /* 0x000ee20000100a00 */
[----:B------:R-:W-:-:S03]  /*8ee0*/  IMAD.WIDE R48, R4, 0x2, R188 ;  /* 0x0000000204307825 */ /* 0x000fc600078e02bc */
[----:B------:R0:W4:Y:S04]  /*8ef0*/  LDG.E.U16 R217, [R54.64] ;  /* 0x0000000636d97981 */ /* 0x000128000c1e1500 */
[----:B------:R1:W4:Y:S01]  /*8f00*/  LDG.E.U16 R223, [R48.64] ;  /* 0x0000000630df7981 */ /* 0x000322000c1e1500 */
[----:B-----5:R-:W-:-:S03]  /*8f10*/  IMAD.WIDE R50, R4, 0x2, R94 ;  /* 0x0000000204327825 */ /* 0x020fc600078e025e */
[----:B------:R-:W5:Y:S04]  /*8f20*/  LDL.64 R94, [R1+0x100] ;  /* 0x00010000015e7983 */ /* 0x000f680000100a00 */
[----:B------:R0:W4:Y:S01]  /*8f30*/  LDG.E.U16 R215, [R50.64] ;  /* 0x0000000632d77981 */ /* 0x000122000c1e1500 */
[----:B--2---:R-:W-:-:S03]  /*8f40*/  IMAD.WIDE R52, R4, 0x2, R62 ;  /* 0x0000000204347825 */ /* 0x004fc600078e023e */
[----:B0-----:R-:W2:Y:S04]  /*8f50*/  LDL.64 R54, [R1+0xc8] ;  /* 0x0000c80001367983 */ /* 0x001ea80000100a00 */
[----:B------:R-:W2:Y:S01]  /*8f60*/  LDL.64 R62, [R1+0xf0] ;  /* 0x0000f000013e7983 */ /* 0x000ea20000100a00 */
[----:B-1----:R-:W-:-:S03]  /*8f70*/  IMAD.WIDE R48, R4, 0x2, R98 ;  /* 0x0000000204307825 */ /* 0x002fc600078e0262 */
[----:B------:R3:W4:Y:S04]  /*8f80*/  LDG.E.U16 R213, [R52.64] ;  /* 0x0000000634d57981 */ /* 0x000728000c1e1500 */
[----:B------:R0:W4:Y:S02]  /*8f90*/  LDG.E.U16 R218, [R48.64] ;  /* 0x0000000630da7981 */ /* 0x000124000c1e1500 */
[C---:B0-----:R-:W-:Y:S02]  /*8fa0*/  IMAD.WIDE R48, R4.reuse, 0x2, R90 ;  /* 0x0000000204307825 */ /* 0x041fe400078e025a */
[----:B------:R-:W4:Y:S02]  /*8fb0*/  LDL.64 R90, [R1+0xf8] ;  /* 0x0000f800015a7983 */ /* 0x000f240000100a00 */
[----:B------:R-:W-:-:S02]  /*8fc0*/  IMAD.WIDE R50, R4, 0x2, R88 ;  /* 0x0000000204327825 */ /* 0x000fc400078e0258 */
[----:B------:R0:W4:Y:S04]  /*8fd0*/  LDG.E.U16 R214, [R48.64] ;  /* 0x0000000630d67981 */ /* 0x000128000c1e1500 */
[----:B------:R-:W4:Y:S04]  /*8fe0*/  LDL.64 R88, [R1+0xe0] ;  /* 0x0000e00001587983 */ /* 0x000f280000100a00 */
[----:B------:R4:W4:Y:S01]  /*8ff0*/  LDG.E.U16 R212, [R50.64] ;  /* 0x0000000632d47981 */ /* 0x000922000c1e1500 */
[----:B0-----:R-:W-:-:S03]  /*9000*/  IMAD.WIDE R48, R4, 0x2, R60 ;  /* 0x0000000204307825 */ /* 0x001fc600078e023c */
[----:B------:R-:W4:Y:S04]  /*9010*/  LDL.64 R60, [R1+0xd8] ;  /* 0x0000d800013c7983 */ /* 0x000f280000100a00 */
[----:B------:R5:W4:Y:S01]  /*9020*/  LDG.E.U16 R211, [R48.64] ;  /* 0x0000000630d37981 */ /* 0x000b22000c1e1500 */
[----:B---3--:R-:W-:-:S03]  /*9030*/  IMAD.WIDE R52, R4, 0x2, R58 ;  /* 0x0000000204347825 */ /* 0x008fc600078e023a */
[----:B------:R-:W3:Y:S01]  /*9040*/  LDL.64 R58, [R1+0xd0] ;  /* 0x0000d000013a7983 */ /* 0x000ee20000100a00 */
[----:B--2---:R-:W-:-:S03]  /*9050*/  IMAD.WIDE R188, R4, 0x2, R62 ;  /* 0x0000000204bc7825 */ /* 0x004fc600078e023e */
[----:B------:R0:W2:Y:S01]  /*9060*/  LDG.E.U16 R210, [R52.64] ;  /* 0x0000000634d27981 */ /* 0x0000a2000c1e1500 */
[----:B-----5:R-:W-:-:S03]  /*9070*/  IMAD.WIDE R48, R4, 0x2, R94 ;  /* 0x0000000204307825 */ /* 0x020fc600078e025e */
[----:B------:R-:W5:Y:S04]  /*9080*/  LDL.64 R62, [R1+0xc0] ;  /* 0x0000c000013e7983 */ /* 0x000f680000100a00 */
[----:B------:R1:W2:Y:S01]  /*9090*/  LDG.E.U16 R191, [R48.64] ;  /* 0x0000000630bf7981 */ /* 0x0002a2000c1e1500 */
[----:B----4-:R-:W-:-:S03]  /*90a0*/  IMAD.WIDE R50, R4, 0x2, R96 ;  /* 0x0000000204327825 */ /* 0x010fc600078e0260 */
[----:B------:R-:W4:Y:S04]  /*90b0*/  LDL.64 R94, [R1+0x88] ;  /* 0x00008800015e7983 */ /* 0x000f280000100a00 */
[----:B------:R0:W2:Y:S01]  /*90c0*/  LDG.E.U16 R209, [R50.64] ;  /* 0x0000000632d17981 */ /* 0x0000a2000c1e1500 */
[----:B-1----:R-:W-:-:S03]  /*90d0*/  IMAD.WIDE R48, R4, 0x2, R56 ;  /* 0x0000000204307825 */ /* 0x002fc600078e0238 */
[----:B------:R-:W2:Y:S04]  /*90e0*/  LDL.64 R56, [R1+0xb8] ;  /* 0x0000b80001387983 */ /* 0x000ea80000100a00 */
[----:B------:R3:W4:Y:S01]  /*90f0*/  LDG.E.U16 R171, [R48.64] ;  /* 0x0000000630ab7981 */ /* 0x000722000c1e1500 */
[----:B0-----:R-:W-:-:S03]  /*9100*/  IMAD.WIDE R50, R4, 0x2, R90 ;  /* 0x0000000204327825 */ /* 0x001fc600078e025a */
[----:B------:R-:W4:Y:S01]  /*9110*/  LDL.64 R90, [R1+0xa8] ;  /* 0x0000a800015a7983 */ /* 0x000f220000100a00 */
[----:B------:R-:W-:-:S03]  /*9120*/  IMAD.WIDE R52, R4, 0x2, R88 ;  /* 0x0000000204347825 */ /* 0x000fc600078e0258 */
[----:B------:R-:W4:Y:S04]  /*9130*/  LDL.64 R88, [R1+0xb0] ;  /* 0x0000b00001587983 */ /* 0x000f280000100a00 */
[----:B------:R0:W4:Y:S04]  /*9140*/  LDG.E.U16 R190, [R50.64] ;  /* 0x0000000632be7981 */ /* 0x000128000c1e1500 */
[----:B------:R1:W4:Y:S04]  /*9150*/  LDG.E.U16 R169, [R52.64] ;  /* 0x0000000634a97981 */ /* 0x000328000c1e1500 */
[----:B------:R1:W4:Y:S01]  /*9160*/  LDG.E.U16 R188, [R188.64] ;  /* 0x00000006bcbc7981 */ /* 0x000322000c1e1500 */
[----:B0-----:R-:W-:-:S03]  /*9170*/  IMAD.WIDE R50, R4, 0x2, R60 ;  /* 0x0000000204327825 */ /* 0x001fc600078e023c */
[----:B------:R-:W4:Y:S04]  /*9180*/  LDL.64 R60, [R1+0xa0] ;  /* 0x0000a000013c7983 */ /* 0x000f280000100a00 */
[----:B------:R5:W4:Y:S01]  /*9190*/  LDG.E.U16 R168, [R50.64] ;  /* 0x0000000632a87981 */ /* 0x000b22000c1e1500 */
[----:B---3--:R-:W-:-:S03]  /*91a0*/  IMAD.WIDE R48, R4, 0x2, R58 ;  /* 0x0000000204307825 */ /* 0x008fc600078e023a */
[----:B------:R-:W3:Y:S04]  /*91b0*/  LDL.64 R58, [R1+0x90] ;  /* 0x00009000013a7983 */ /* 0x000ee80000100a00 */
[----:B------:R2:W3:Y:S01]  /*91c0*/  LDG.E.U16 R99, [R48.64] ;  /* 0x0000000630637981 */ /* 0x0004e2000c1e1500 */
[----:B-----5:R-:W-:-:S03]  /*91d0*/  IMAD.WIDE R50, R4, 0x2, R62 ;  /* 0x0000000204327825 */ /* 0x020fc600078e023e */
[----:B------:R-:W5:Y:S01]  /*91e0*/  LDL.64 R62, [R1+0x80] ;  /* 0x00008000013e7983 */ /* 0x000f620000100a00 */
[----:B-1----:R-:W-:-:S03]  /*91f0*/  IMAD.WIDE R52, R4, 0x2, R54 ;  /* 0x0000000204347825 */ /* 0x002fc600078e0236 */
[----:B------:R4:W5:Y:S04]  /*9200*/  LDG.E.U16 R97, [R50.64] ;  /* 0x0000000632617981 */ /* 0x000968000c1e1500 */
[----:B------:R0:W5:Y:S04]  /*9210*/  LDG.E.U16 R98, [R52.64] ;  /* 0x0000000634627981 */ /* 0x000168000c1e1500 */
[----:B------:R-:W5:Y:S01]  /*9220*/  LDL.64 R54, [R1+0x98] ;  /* 0x0000980001367983 */ /* 0x000f620000100a00 */
[----:B--2---:R-:W-:-:S03]  /*9230*/  IMAD.WIDE R48, R4, 0x2, R56 ;  /* 0x0000000204307825 */ /* 0x004fc600078e0238 */
[----:B------:R-:W2:Y:S04]  /*9240*/  LDL.64 R56, [R1+0x78] ;  /* 0x0000780001387983 */ /* 0x000ea80000100a00 */
[----:B------:R1:W2:Y:S01]  /*9250*/  LDG.E.U16 R96, [R48.64] ;  /* 0x0000000630607981 */ /* 0x0002a2000c1e1500 */
[----:B----4-:R-:W-:-:S04]  /*9260*/  IMAD.WIDE R50, R4, 0x2, R90 ;  /* 0x0000000204327825 */ /* 0x010fc800078e025a */
[C---:B0-----:R-:W-:Y:S01]  /*9270*/  IMAD.WIDE R52, R4.reuse, 0x2, R88 ;  /* 0x0000000204347825 */ /* 0x041fe200078e0258 */
[----:B------:R3:W4:Y:S04]  /*9280*/  LDG.E.U16 R91, [R50.64] ;  /* 0x00000006325b7981 */ /* 0x000728000c1e1500 */
[----:B------:R0:W4:Y:S04]  /*9290*/  LDG.E.U16 R93, [R52.64] ;  /* 0x00000006345d7981 */ /* 0x000128000c1e1500 */
[----:B------:R-:W4:Y:S01]  /*92a0*/  LDL.64 R88, [R1+0x70] ;  /* 0x0000700001587983 */ /* 0x000f220000100a00 */
[----:B0-----:R-:W-:-:S03]  /*92b0*/  IMAD.WIDE R52, R4, 0x2, R94 ;  /* 0x0000000204347825 */ /* 0x001fc600078e025e */
[----:B------:R-:W4:Y:S01]  /*92c0*/  LDL.64 R94, [R1+0x38] ;  /* 0x00003800015e7983 */ /* 0x000f220000100a00 */
[----:B---3--:R-:W-:-:S03]  /*92d0*/  IMAD.WIDE R50, R4, 0x2, R58 ;  /* 0x0000000204327825 */ /* 0x008fc600078e023a */
[----:B------:R-:W3:Y:S04]  /*92e0*/  LDL.64 R58, [R1+0x58] ;  /* 0x00005800013a7983 */ /* 0x000ee80000100a00 */
[----:B------:R0:W4:Y:S04]  /*92f0*/  LDG.E.U16 R50, [R50.64] ;  /* 0x0000000632327981 */ /* 0x000128000c1e1500 */
[----:B0-----:R5:W4:Y:S02]  /*9300*/  LDG.E.U16 R51, [R52.64] ;  /* 0x0000000634337981 */ /* 0x001b24000c1e1500 */
[----:B-----5:R-:W-:-:S02]  /*9310*/  IMAD.WIDE R52, R4, 0x2, R62 ;  /* 0x0000000204347825 */ /* 0x020fc400078e023e */
[----:B------:R-:W5:Y:S04]  /*9320*/  LDL.64 R62, [R1+0x48] ;  /* 0x00004800013e7983 */ /* 0x000f680000100a00 */
[----:B------:R0:W4:Y:S01]  /*9330*/  LDG.E.U16 R52, [R52.64] ;  /* 0x0000000634347981 */ /* 0x000122000c1e1500 */
[----:B--2---:R-:W-:-:S05]  /*9340*/  IMAD.WIDE R56, R4, 0x2, R56 ;  /* 0x0000000204387825 */ /* 0x004fca00078e0238 */
[----:B0-----:R0:W2:Y:S04]  /*9350*/  LDG.E.U16 R53, [R56.64] ;  /* 0x0000000638357981 */ /* 0x0010a8000c1e1500 */
[----:B0-----:R-:W2:Y:S01]  /*9360*/  LDL.64 R56, [R1+0x60] ;  /* 0x0000600001387983 */ /* 0x001ea20000100a00 */
[----:B-1----:R-:W-:-:S03]  /*9370*/  IMAD.WIDE R48, R4, 0x2, R60 ;  /* 0x0000000204307825 */ /* 0x002fc600078e023c */
[----:B------:R-:W4:Y:S01]  /*9380*/  LDL.64 R60, [R1+0x68] ;  /* 0x00006800013c7983 */ /* 0x000f220000100a00 */
[----:B------:R-:W-:-:S03]  /*9390*/  IMAD.WIDE R54, R4, 0x2, R54 ;  /* 0x0000000204367825 */ /* 0x000fc600078e0236 */
[----:B------:R0:W4:Y:S04]  /*93a0*/  LDG.E.U16 R48, [R48.64] ;  /* 0x0000000630307981 */ /* 0x000128000c1e1500 */
[----:B0-----:R4:W4:Y:S01]  /*93b0*/  LDG.E.U16 R49, [R54.64] ;  /* 0x0000000636317981 */ /* 0x001922000c1e1500 */
[----:B---3--:R-:W-:-:S04]  /*93c0*/  IMAD.WIDE R58, R4, 0x2, R58 ;  /* 0x00000002043a7825 */ /* 0x008fc800078e023a */
[----:B--2---:R-:W-:-:S06]  /*93d0*/  IMAD.WIDE R56, R4, 0x2, R56 ;  /* 0x0000000204387825 */ /* 0x004fcc00078e0238 */
[----:B------:R0:W2:Y:S04]  /*93e0*/  LDG.E.U16 R56, [R56.64] ;  /* 0x0000000638387981 */ /* 0x0000a8000c1e1500 */
[----:B0-----:R0:W3:Y:S04]  /*93f0*/  LDG.E.U16 R57, [R58.64] ;  /* 0x000000063a397981 */ /* 0x0010e8000c1e1500 */
[----:B0-----:R-:W2:Y:S01]  /*9400*/  LDL.64 R58, [R1+0x50] ;  /* 0x00005000013a7983 */ /* 0x001ea20000100a00 */
[----:B----4-:R-:W-:-:S03]  /*9410*/  IMAD.WIDE R54, R4, 0x2, R88 ;  /* 0x0000000204367825 */ /* 0x010fc600078e0258 */
[----:B------:R-:W4:Y:S01]  /*9420*/  LDL.64 R88, [R1+0x28] ;  /* 0x0000280001587983 */ /* 0x000f220000100a00 */
[----:B-----5:R-:W-:-:S03]  /*9430*/  IMAD.WIDE R62, R4, 0x2, R62 ;  /* 0x00000002043e7825 */ /* 0x020fc600078e023e */
[----:B------:R0:W5:Y:S01]  /*9440*/  LDG.E.U16 R54, [R54.64] ;  /* 0x0000000636367981 */ /* 0x000162000c1e1500 */
[----:B------:R-:W-:-:S05]  /*9450*/  IMAD.WIDE R60, R4, 0x2, R60 ;  /* 0x00000002043c7825 */ /* 0x000fca00078e023c */
[----:B0-----:R0:W3:Y:S04]  /*9460*/  LDG.E.U16 R55, [R60.64] ;  /* 0x000000063c377981 */ /* 0x0010e8000c1e1500 */
[----:B0-----:R-:W3:Y:S01]  /*9470*/  LDL.64 R60, [R1+0x40] ;  /* 0x00004000013c7983 */ /* 0x001ee20000100a00 */
[----:B--2---:R-:W-:-:S06]  /*9480*/  IMAD.WIDE R58, R4, 0x2, R58 ;  /* 0x00000002043a7825 */ /* 0x004fcc00078e023a */
[----:B------:R0:W2:Y:S04]  /*9490*/  LDG.E.U16 R58, [R58.64] ;  /* 0x000000063a3a7981 */ /* 0x0000a8000c1e1500 */
[----:B0-----:R0:W2:Y:S04]  /*94a0*/  LDG.E.U16 R59, [R62.64] ;  /* 0x000000063e3b7981 */ /* 0x0010a8000c1e1500 */
[----:B0-----:R-:W2:Y:S01]  /*94b0*/  LDL.64 R62, [R1+0x30] ;  /* 0x00003000013e7983 */ /* 0x001ea20000100a00 */
[----:B----4-:R-:W-:-:S04]  /*94c0*/  IMAD.WIDE R88, R4, 0x2, R88 ;  /* 0x0000000204587825 */ /* 0x010fc800078e0258 */
[----:B---3--:R-:W-:-:S04]  /*94d0*/  IMAD.WIDE R60, R4, 0x2, R60 ;  /* 0x00000002043c7825 */ /* 0x008fc800078e023c */
[C---:B------:R-:W-:Y:S02]  /*94e0*/  IMAD.WIDE R94, R4.reuse, 0x2, R94 ;  /* 0x00000002045e7825 */ /* 0x040fe400078e025e */
[----:B------:R0:W3:Y:S04]  /*94f0*/  LDG.E.U16 R60, [R60.64] ;  /* 0x000000063c3c7981 */ /* 0x0000e8000c1e1500 */
[----:B0-----:R0:W4:Y:S04]  /*9500*/  LDG.E.U16 R61, [R94.64] ;  /* 0x000000065e3d7981 */ /* 0x001128000c1e1500 */
[----:B0-----:R-:W3:Y:S01]  /*9510*/  LDL.64 R94, [R1+0x18] ;  /* 0x00001800015e7983 */ /* 0x001ee20000100a00 */
[----:B--2---:R-:W-:-:S06]  /*9520*/  IMAD.WIDE R62, R4, 0x2, R62 ;  /* 0x00000002043e7825 */ /* 0x004fcc00078e023e */
[----:B------:R0:W2:Y:S04]  /*9530*/  LDG.E.U16 R62, [R62.64] ;  /* 0x000000063e3e7981 */ /* 0x0000a8000c1e1500 */
[----:B0-----:R0:W2:Y:S04]  /*9540*/  LDG.E.U16 R63, [R88.64] ;  /* 0x00000006583f7981 */ /* 0x0010a8000c1e1500 */
[----:B0-----:R-:W2:Y:S01]  /*9550*/  LDL.64 R88, [R1+0x20] ;  /* 0x0000200001587983 */ /* 0x001ea20000100a00 */
[----:B---3--:R-:W-:-:S03]  /*9560*/  IMAD.WIDE R94, R4, 0x2, R94 ;  /* 0x00000002045e7825 */ /* 0x008fc600078e025e */
[----:B------:R-:W0:Y:S01]  /*9570*/  S2R R90, SR_TID.X ;  /* 0x00000000005a7919 */ /* 0x000e220000002100 */
[----:B--2---:R-:W-:-:S06]  /*9580*/  IMAD.WIDE R88, R4, 0x2, R88 ;  /* 0x0000000204587825 */ /* 0x004fcc00078e0258 */
[----:B------:R1:W2:Y:S04]  /*9590*/  LDG.E.U16 R88, [R88.64] ;  /* 0x0000000658587981 */ /* 0x0002a8000c1e1500 */
[----:B-1----:R1:W3:Y:S04]  /*95a0*/  LDG.E.U16 R89, [R94.64] ;  /* 0x000000065e597981 */ /* 0x0022e8000c1e1500 */
[----:B-1----:R-:W2:Y:S01]  /*95b0*/  LDL.64 R94, [R1+0x10] ;  /* 0x00001000015e7983 */ /* 0x002ea20000100a00 */
[----:B0-----:R-:W-:-:S05]  /*95c0*/  LOP3.LUT R189, R90, 0x1c, RZ, 0xc0, !PT ;  /* 0x0000001c5abd7812 */ /* 0x001fca00078ec0ff */
[----:B------:R0:W1:Y:S01]  /*95d0*/  LDS R178, [R189.X4+0x8000] ;  /* 0x00800000bdb27984 */ /* 0x0000620000004800 */
[----:B--2---:R-:W-:-:S05]  /*95e0*/  IMAD.WIDE R94, R4, 0x2, R94 ;  /* 0x00000002045e7825 */ /* 0x004fca00078e025e */
[----:B------:R2:W3:Y:S04]  /*95f0*/  LDG.E.U16 R90, [R94.64] ;  /* 0x000000065e5a7981 */ /* 0x0004e8000c1e1500 */
[----:B--2---:R-:W2:Y:S01]  /*9600*/  LDL.64 R94, [R1+0x8] ;  /* 0x00000800015e7983 */ /* 0x004ea20000100a00 */
[----:B0-----:R-:W-:Y:S01]  /*9610*/  LEA.HI R189, R189, 0x8, RZ, 0x1e ;  /* 0x00000008bdbd7811 */ /* 0x001fe200078ff0ff */
[----:B-1----:R-:W-:-:S04]  /*9620*/  FFMA R250, R176, R250, R178 ;  /* 0x000000fab0fa7223 */ /* 0x002fc800000000b2 */
[----:B------:R0:W1:Y:S01]  /*9630*/  LDS R178, [R189.X16+0x8000] ;  /* 0x00800000bdb27984 */ /* 0x000062000000c800 */
[----:B--2---:R-:W-:-:S05]  /*9640*/  IMAD.WIDE R94, R4, 0x2, R94 ;  /* 0x00000002045e7825 */ /* 0x004fca00078e025e */
[----:B0-----:R0:W2:Y:S04]  /*9650*/  LDG.E.U16 R189, [R94.64] ;  /* 0x000000065ebd7981 */ /* 0x0010a8000c1e1500 */
[----:B0-----:R-:W2:Y:S01]  /*9660*/  LDL.64 R94, [R1] ;  /* 0x00000000015e7983 */ /* 0x001ea20000100a00 */
[C---:B------:R-:W-:Y:S02]  /*9670*/  FMUL R105, R176.reuse, R105 ;  /* 0x00000069b0697220 */ /* 0x040fe40000400000 */
[C---:B------:R-:W-:Y:S02]  /*9680*/  FMUL R164, R176.reuse, R164 ;  /* 0x000000a4b0a47220 */ /* 0x040fe40000400000 */
[----:B------:R-:W-:Y:S02]  /*9690*/  FMUL R165, R176, R165 ;  /* 0x000000a5b0a57220 */ /* 0x000fe40000400000 */
[----:B------:R-:W0:Y:S01]  /*96a0*/  S2R R176, SR_TID.X ;  /* 0x0000000000b07919 */ /* 0x000e220000002100 */
[----:B-1----:R-:W-:Y:S01]  /*96b0*/  FFMA R249, R170, R249, R178 ;  /* 0x000000f9aaf97223 */ /* 0x002fe200000000b2 */
[----:B0-----:R-:W-:-:S04]  /*96c0*/  LOP3.LUT R176, R176, 0x1c, RZ, 0xc0, !PT ;  /* 0x0000001cb0b07812 */ /* 0x001fc800078ec0ff */
[C---:B------:R-:W-:Y:S02]  /*96d0*/  LEA.HI R178, R176.reuse, 0x10, RZ, 0x1e ;  /* 0x00000010b0b27811 */ /* 0x040fe400078ff0ff */
[----:B------:R-:W-:Y:S01]  /*96e0*/  LEA.HI R176, R176, 0x18, RZ, 0x1e ;  /* 0x00000018b0b07811 */ /* 0x000fe200078ff0ff */
[C---:B------:R-:W-:Y:S02]  /*96f0*/  FMUL R30, R170.reuse, R30 ;  /* 0x0000001eaa1e7220 */ /* 0x040fe40000400000 */
[C---:B------:R-:W-:Y:S02]  /*9700*/  FMUL R31, R170.reuse, R31 ;  /* 0x0000001faa1f7220 */ /* 0x040fe40000400000 */
[C---:B------:R-:W-:Y:S02]  /*9710*/  FMUL R26, R170.reuse, R26 ;  /* 0x0000001aaa1a7220 */ /* 0x040fe40000400000 */
[C---:B------:R-:W-:Y:S02]  /*9720*/  FMUL R27, R170.reuse, R27 ;  /* 0x0000001baa1b7220 */ /* 0x040fe40000400000 */
[----:B------:R-:W-:-:S02]  /*9730*/  FMUL R22, R170, R22 ;  /* 0x00000016aa167220 */ /* 0x000fc40000400000 */
[C---:B------:R-:W-:Y:S02]  /*9740*/  FMUL R23, R170.reuse, R23 ;  /* 0x00000017aa177220 */ /* 0x040fe40000400000 */
[C---:B------:R-:W-:Y:S02]  /*9750*/  FMUL R18, R170.reuse, R18 ;  /* 0x00000012aa127220 */ /* 0x040fe40000400000 */
[----:B------:R-:W-:Y:S02]  /*9760*/  FMUL R19, R170, R19 ;  /* 0x00000013aa137220 */ /* 0x000fe40000400000 */
[----:B--2---:R-:W-:-:S06]  /*9770*/  IMAD.WIDE R94, R4, 0x2, R94 ;  /* 0x00000002045e7825 */ /* 0x004fcc00078e025e */
[----:B------:R0:W2:Y:S04]  /*9780*/  LDG.E.U16 R94, [R94.64] ;  /* 0x000000065e5e7981 */ /* 0x0000a8000c1e1500 */
[----:B0-----:R-:W0:Y:S01]  /*9790*/  LDS R95, [R178.X16+0x8000] ;  /* 0x00800000b25f7984 */ /* 0x001e22000000c800 */
[C---:B------:R-:W-:Y:S02]  /*97a0*/  FMUL R14, R170.reuse, R14 ;  /* 0x0000000eaa0e7220 */ /* 0x040fe40000400000 */
[C---:B------:R-:W-:Y:S02]  /*97b0*/  FMUL R15, R170.reuse, R15 ;  /* 0x0000000faa0f7220 */ /* 0x040fe40000400000 */
[----:B------:R-:W-:Y:S02]  /*97c0*/  FMUL R10, R170, R10 ;  /* 0x0000000aaa0a7220 */ /* 0x000fe40000400000 */
[----:B0-----:R-:W-:-:S02]  /*97d0*/  FFMA R248, R177, R248, R95 ;  /* 0x000000f8b1f87223 */ /* 0x001fc4000000005f */
[----:B------:R0:W1:Y:S04]  /*97e0*/  LDS R95, [R176.X16+0x8000] ;  /* 0x00800000b05f7984 */ /* 0x000068000000c800 */
[----:B0-----:R-:W0:Y:S01]  /*97f0*/  S2R R176, SR_TID.X ;  /* 0x0000000000b07919 */ /* 0x001e220000002100 */
[C---:B------:R-:W-:Y:S02]  /*9800*/  FMUL R11, R170.reuse, R11 ;  /* 0x0000000baa0b7220 */ /* 0x040fe40000400000 */
[C---:B------:R-:W-:Y:S02]  /*9810*/  FMUL R106, R170.reuse, R106 ;  /* 0x0000006aaa6a7220 */ /* 0x040fe40000400000 */
[C---:B------:R-:W-:Y:S02]  /*9820*/  FMUL R107, R170.reuse, R107 ;  /* 0x0000006baa6b7220 */ /* 0x040fe40000400000 */
[----:B------:R-:W-:-:S02]  /*9830*/  FMUL R166, R170, R166 ;  /* 0x000000a6aaa67220 */ /* 0x000fc40000400000 */
[----:B------:R-:W-:Y:S01]  /*9840*/  FMUL R167, R170, R167 ;  /* 0x000000a7aaa77220 */ /* 0x000fe20000400000 */
[----:B0-----:R-:W-:-:S04]  /*9850*/  LOP3.LUT R176, R176, 0x1c, RZ, 0xc0, !PT ;  /* 0x0000001cb0b07812 */ /* 0x001fc800078ec0ff */
[----:B------:R-:W-:-:S05]  /*9860*/  LEA.HI R178, R176, 0x20, RZ, 0x1e ;  /* 0x00000020b0b27811 */ /* 0x000fca00078ff0ff */
[----:B------:R0:W-:Y:S04]  /*9870*/  LDS R170, [R178.X16+0x8000] ;  /* 0x00800000b2aa7984 */ /* 0x0001e8000000c800 */
[----:B------:R-:W-:Y:S01]  /*9880*/  BAR.SYNC.DEFER_BLOCKING 0x0 ;  /* 0x0000000000007b1d */ /* 0x000fe20000010000 */
[----:B------:R-:W-:Y:S02]  /*9890*/  F2FP.BF16.PACK_AB R32, R32, R33 ;  /* 0x000000212020723e */ /* 0x000fe400000010ff */
        /* <DEDUP_REMOVED lines=29> */
[----:B----4-:R-:W-:Y:S04]  /*9a70*/  STS.U16 [R0+0xb800], R61 ;  /* 0x00b8003d00007388 */ /* 0x010fe80000000400 */
[----:B------:R-:W-:Y:S04]  /*9a80*/  STS.U16 [R0+0xba00], R63 ;  /* 0x00ba003f00007388 */ /* 0x000fe80000000400 */
[----:B---3--:R-:W-:Y:S04]  /*9a90*/  STS.U16 [R0+0xbc00], R89 ;  /* 0x00bc005900007388 */ /* 0x008fe80000000400 */
        /* <DEDUP_REMOVED lines=25> */
[----:B------:R-:W-:-:S03]  /*9c30*/  F2FP.BF16.PACK_AB R46, R46, R47 ;  /* 0x0000002f2e2e723e */ /* 0x000fc600000010ff */
[----:B-----5:R-:W-:Y:S01]  /*9c40*/  STS.U16 [R33+0xb100], R54 ;  /* 0x00b1003621007388 */ /* 0x020fe20000000400 */
[----:B------:R-:W-:-:S03]  /*9c50*/  F2FP.BF16.PACK_AB R44, R44, R45 ;  /* 0x0000002d2c2c723e */ /* 0x000fc600000010ff */
[----:B------:R-:W-:Y:S01]  /*9c60*/  STS.U16 [R33+0xb300], R56 ;  /* 0x00b3003821007388 */ /* 0x000fe20000000400 */
[----:B------:R-:W-:Y:S02]  /*9c70*/  F2FP.BF16.PACK_AB R42, R42, R43 ;  /* 0x0000002b2a2a723e */ /* 0x000fe400000010ff */
[----:B------:R-:W-:Y:S01]  /*9c80*/  F2FP.BF16.PACK_AB R40, R40, R41 ;  /* 0x000000292828723e */ /* 0x000fe200000010ff */
[----:B------:R-:W-:Y:S01]  /*9c90*/  STS.U16 [R33+0xb500], R58 ;  /* 0x00b5003a21007388 */ /* 0x000fe20000000400 */
[----:B------:R-:W-:Y:S02]  /*9ca0*/  F2FP.BF16.PACK_AB R38, R38, R39 ;  /* 0x000000272626723e */ /* 0x000fe400000010ff */
[----:B------:R-:W-:Y:S01]  /*9cb0*/  F2FP.BF16.PACK_AB R36, R36, R37 ;  /* 0x000000252424723e */ /* 0x000fe200000010ff */
[----:B------:R-:W-:Y:S01]  /*9cc0*/  STS.U16 [R33+0xb700], R60 ;  /* 0x00b7003c21007388 */ /* 0x000fe20000000400 */
[----:B------:R-:W-:-:S03]  /*9cd0*/  F2FP.BF16.PACK_AB R34, R34, R35 ;  /* 0x000000232222723e */ /* 0x000fc600000010ff */
[----:B------:R-:W-:Y:S04]  /*9ce0*/  STS.U16 [R33+0xb900], R62 ;  /* 0x00b9003e21007388 */ /* 0x000fe80000000400 */
[----:B------:R-:W-:Y:S04]  /*9cf0*/  STS.U16 [R33+0xbb00], R88 ;  /* 0x00bb005821007388 */ /* 0x000fe80000000400 */
[----:B------:R-:W-:Y:S04]  /*9d00*/  STS.U16 [R33+0xbd00], R90 ;  /* 0x00bd005a21007388 */ /* 0x000fe80000000400 */
[----:B--2---:R-:W-:Y:S04]  /*9d10*/  STS.U16 [R33+0xbf00], R94 ;  /* 0x00bf005e21007388 */ /* 0x004fe80000000400 */
[----:B------:R-:W-:Y:S04]  /*9d20*/  STS [R198+0xc000], R46 ;  /* 0x00c0002ec6007388 */ /* 0x000fe80000000800 */
[----:B------:R-:W-:Y:S04]  /*9d30*/  STS [R198+0xc200], R44 ;  /* 0x00c2002cc6007388 */ /* 0x000fe80000000800 */
[----:B------:R-:W-:Y:S04]  /*9d40*/  STS [R198+0xc400], R42 ;  /* 0x00c4002ac6007388 */ /* 0x000fe80000000800 */
[----:B------:R-:W-:Y:S04]  /*9d50*/  STS [R198+0xc600], R40 ;  /* 0x00c60028c6007388 */ /* 0x000fe80000000800 */
[----:B------:R-:W-:Y:S04]  /*9d60*/  STS [R198+0xc800], R38 ;  /* 0x00c80026c6007388 */ /* 0x000fe80000000800 */
[----:B------:R-:W-:Y:S04]  /*9d70*/  STS [R198+0xca00], R36 ;  /* 0x00ca0024c6007388 */ /* 0x000fe80000000800 */
[----:B------:R-:W-:Y:S04]  /*9d80*/  STS [R198+0xcc00], R34 ;  /* 0x00cc0022c6007388 */ /* 0x000fe80000000800 */
[----:B------:R-:W-:Y:S04]  /*9d90*/  STS [R198+0xce00], R32 ;  /* 0x00ce0020c6007388 */ /* 0x000fe80000000800 */
[----:B------:R-:W-:Y:S06]  /*9da0*/  BAR.SYNC.DEFER_BLOCKING 0x0 ;  /* 0x0000000000007b1d */ /* 0x000fec0000010000 */
[----:B------:R-:W-:Y:S04]  /*9db0*/  LDSM.16.M88.4 R60, [R197+0x8000] ;  /* 0x00800000c53c783b */ /* 0x000fe80000000200 */
[----:B------:R-:W-:Y:S04]  /*9dc0*/  LDSM.16.M88.4 R56, [R197+0x8800] ;  /* 0x00880000c538783b */ /* 0x000fe80000000200 */
[----:B------:R-:W-:Y:S04]  /*9dd0*/  LDSM.16.M88.4 R52, [R197+0x9000] ;  /* 0x00900000c534783b */ /* 0x000fe80000000200 */
[----:B------:R-:W-:Y:S04]  /*9de0*/  LDSM.16.M88.4 R48, [R197+0x9800] ;  /* 0x00980000c530783b */ /* 0x000fe80000000200 */
[----:B------:R-:W-:Y:S04]  /*9df0*/  LDSM.16.M88.4 R32, [R197+0xa000] ;  /* 0x00a00000c520783b */ /* 0x000fe80000000200 */
[----:B------:R-:W-:Y:S04]  /*9e00*/  LDSM.16.M88.4 R44, [R197+0xa800] ;  /* 0x00a80000c52c783b */ /* 0x000fe80000000200 */
[----:B------:R-:W-:Y:S04]  /*9e10*/  LDSM.16.M88.4 R40, [R197+0xb000] ;  /* 0x00b00000c528783b */ /* 0x000fe80000000200 */
[----:B------:R-:W-:Y:S04]  /*9e20*/  LDSM.16.M88.4 R36, [R197+0xb800] ;  /* 0x00b80000c524783b */ /* 0x000fe80000000200 */
[----:B------:R-:W2:Y:S01]  /*9e30*/  LDSM.16.M88.4 R88, [R200+0xc400] ;  /* 0x00c40000c858783b */ /* 0x000ea20000000200 */
[----:B------:R-:W-:-:S02]  /*9e40*/  FMUL R160, R177, R160 ;  /* 0x000000a0b1a07220 */ /* 0x000fc40000400000 */
[C---:B------:R-:W-:Y:S01]  /*9e50*/  FMUL R161, R177.reuse, R161 ;  /* 0x000000a1b1a17220 */ /* 0x040fe20000400000 */
[----:B------:R-:W-:Y:S01]  /*9e60*/  LDSM.16.M88.4 R96, [R200+0xc800] ;  /* 0x00c80000c860783b */ /* 0x000fe20000000200 */
[C---:B------:R-:W-:Y:S02]  /*9e70*/  FMUL R64, R177.reuse, R64 ;  /* 0x00000040b1407220 */ /* 0x040fe40000400000 */
[C---:B------:R-:W-:Y:S02]  /*9e80*/  FMUL R65, R177.reuse, R65 ;  /* 0x00000041b1417220 */ /* 0x040fe40000400000 */
[C---:B------:R-:W-:Y:S02]  /*9e90*/  FMUL R68, R177.reuse, R68 ;  /* 0x00000044b1447220 */ /* 0x040fe40000400000 */
[C---:B------:R-:W-:Y:S02]  /*9ea0*/  FMUL R69, R177.reuse, R69 ;  /* 0x00000045b1457220 */ /* 0x040fe40000400000 */
        /* <DEDUP_REMOVED lines=8> */
[----:B------:R-:W-:Y:S02]  /*9f30*/  FMUL R176, R177, R172 ;  /* 0x000000acb1b07220 */ /* 0x000fe40000400000 */
[C---:B-1----:R-:W-:Y:S02]  /*9f40*/  FFMA R247, R179.reuse, R247, R95 ;  /* 0x000000f7b3f77223 */ /* 0x042fe4000000005f */
        /* <DEDUP_REMOVED lines=14> */
[----:B0-----:R-:W-:-:S02]  /*a030*/  FMUL R178, R179, R174 ;  /* 0x000000aeb3b27220 */ /* 0x001fc40000400000 */
[----:B------:R-:W-:Y:S02]  /*a040*/  FMUL R177, R177, R173 ;  /* 0x000000adb1b17220 */ /* 0x000fe40000400000 */
[----:B------:R-:W-:Y:S01]  /*a050*/  FMUL R179, R179, R175 ;  /* 0x000000afb3b37220 */ /* 0x000fe20000400000 */
[C---:B--2---:R-:W-:Y:S01]  /*a060*/  HMMA.16816.F32.BF16 R160, R88.reuse, R60, R160 ;  /* 0x0000003c58a0723c */ /* 0x044fe200000418a0 */
[C---:B------:R-:W-:Y:S02]  /*a070*/  FFMA R246, R92.reuse, R246, R170 ;  /* 0x000000f65cf67223 */ /* 0x040fe400000000aa */
[----:B------:R-:W0:Y:S05]  /*a080*/  LDSM.16.M88.4 R168, [R200+0xc000] ;  /* 0x00c00000c8a8783b */ /* 0x000e2a0000000200 */
[C---:B------:R-:W-:Y:S08]  /*a090*/  HMMA.16816.F32.BF16 R64, R88.reuse, R56, R64 ;  /* 0x000000385840723c */ /* 0x040ff00000041840 */
[C---:B------:R-:W-:Y:S08]  /*a0a0*/  HMMA.16816.F32.BF16 R68, R88.reuse, R52, R68 ;  /* 0x000000345844723c */ /* 0x040ff00000041844 */
[C---:B------:R-:W-:Y:S08]  /*a0b0*/  HMMA.16816.F32.BF16 R72, R88.reuse, R48, R72 ;  /* 0x000000305848723c */ /* 0x040ff00000041848 */
[C---:B------:R-:W-:Y:S08]  /*a0c0*/  HMMA.16816.F32.BF16 R76, R88.reuse, R32, R76 ;  /* 0x00000020584c723c */ /* 0x040ff0000004184c */
[C---:B------:R-:W-:Y:S08]  /*a0d0*/  HMMA.16816.F32.BF16 R80, R88.reuse, R44, R80 ;  /* 0x0000002c5850723c */ /* 0x040ff00000041850 */
[C---:B------:R-:W-:Y:S08]  /*a0e0*/  HMMA.16816.F32.BF16 R84, R88.reuse, R40, R84 ;  /* 0x000000285854723c */ /* 0x040ff00000041854 */
[----:B------:R-:W-:Y:S07]  /*a0f0*/  HMMA.16816.F32.BF16 R176, R88, R36, R176 ;  /* 0x0000002458b0723c */ /* 0x000fee00000418b0 */
[----:B------:R-:W-:-:S02]  /*a100*/  FMUL R88, R92, R180 ;  /* 0x000000b45c587220 */ /* 0x000fc40000400000 */
[C---:B------:R-:W-:Y:S02]  /*a110*/  FMUL R89, R92.reuse, R181 ;  /* 0x000000b55c597220 */ /* 0x040fe40000400000 */
[C---:B------:R-:W-:Y:S02]  /*a120*/  FMUL R90, R5.reuse, R182 ;  /* 0x000000b6055a7220 */ /* 0x040fe40000400000 */
[C---:B------:R-:W-:Y:S02]  /*a130*/  FMUL R91, R5.reuse, R183 ;  /* 0x000000b7055b7220 */ /* 0x040fe40000400000 */
[----:B------:R-:W1:Y:S01]  /*a140*/  LDSM.16.M88.4 R180, [R200+0xcc00] ;  /* 0x00cc0000c8b4783b */ /* 0x000e620000000200 */
[C---:B------:R-:W-:Y:S02]  /*a150*/  FMUL R120, R92.reuse, R120 ;  /* 0x000000785c787220 */ /* 0x040fe40000400000 */
[----:B------:R-:W-:Y:S02]  /*a160*/  FMUL R121, R92, R121 ;  /* 0x000000795c797220 */ /* 0x000fe40000400000 */
[----:B------:R-:W-:-:S02]  /*a170*/  FMUL R122, R5, R122 ;  /* 0x0000007a057a7220 */ /* 0x000fc40000400000 */
[----:B------:R-:W-:Y:S02]  /*a180*/  FMUL R123, R5, R123 ;  /* 0x0000007b057b7220 */ /* 0x000fe40000400000 */
[C---:B------:R-:W-:Y:S02]  /*a190*/  FMUL R152, R6.reuse, R152 ;  /* 0x0000009806987220 */ /* 0x040fe40000400000 */
[----:B------:R-:W-:Y:S02]  /*a1a0*/  FMUL R153, R6, R153 ;  /* 0x0000009906997220 */ /* 0x000fe40000400000 */
[C---:B------:R-:W-:Y:S02]  /*a1b0*/  FMUL R154, R7.reuse, R154 ;  /* 0x0000009a079a7220 */ /* 0x040fe40000400000 */
[----:B------:R-:W-:Y:S01]  /*a1c0*/  FMUL R155, R7, R155 ;  /* 0x0000009b079b7220 */ /* 0x000fe20000400000 */
[----:B0-----:R-:W-:Y:S01]  /*a1d0*/  HMMA.16816.F32.BF16 R12, R168, R32, R12 ;  /* 0x00000020a80c723c */ /* 0x001fe2000004180c */
[----:B------:R-:W-:Y:S01]  /*a1e0*/  LOP3.LUT R93, R200, 0x20, RZ, 0x3c, !PT ;  /* 0x00000020c85d7812 */ /* 0x000fe200078e3cff */
[----:B------:R-:W-:-:S02]  /*a1f0*/  FMUL R108, R92, R108 ;  /* 0x0000006c5c6c7220 */ /* 0x000fc40000400000 */
[C---:B------:R-:W-:Y:S02]  /*a200*/  FMUL R109, R92.reuse, R109 ;  /* 0x0000006d5c6d7220 */ /* 0x040fe40000400000 */
[C---:B------:R-:W-:Y:S01]  /*a210*/  FMUL R112, R92.reuse, R112 ;  /* 0x000000705c707220 */ /* 0x040fe20000400000 */
[----:B------:R-:W-:Y:S01]  /*a220*/  LDSM.16.M88.4 R188, [R93+0xc000] ;  /* 0x00c000005dbc783b */ /* 0x000fe20000000200 */
[----:B------:R-:W-:Y:S01]  /*a230*/  HMMA.16816.F32.BF16 R120, R96, R32, R120 ;  /* 0x000000206078723c */ /* 0x000fe20000041878 */
[C---:B------:R-:W-:Y:S02]  /*a240*/  FMUL R113, R92.reuse, R113 ;  /* 0x000000715c717220 */ /* 0x040fe40000400000 */
[C---:B------:R-:W-:Y:S01]  /*a250*/  FMUL R116, R92.reuse, R116 ;  /* 0x000000745c747220 */ /* 0x040fe20000400000 */
[----:B------:R-:W0:Y:S01]  /*a260*/  LDSM.16.M88.4 R172, [R93+0xc400] ;  /* 0x00c400005dac783b */ /* 0x000e220000000200 */
[----:B------:R-:W-:-:S03]  /*a270*/  FMUL R117, R92, R117 ;  /* 0x000000755c757220 */ /* 0x000fc60000400000 */
[----:B-1----:R-:W-:Y:S01]  /*a280*/  HMMA.16816.F32.BF16 R152, R180, R32, R152 ;  /* 0x00000020b498723c */ /* 0x002fe20000041898 */
[----:B------:R-:W1:Y:S01]  /*a290*/  S2R R32, SR_CTAID.X ;  /* 0x0000000000207919 */ /* 0x000e620000002500 */
[C---:B------:R-:W-:Y:S02]  /*a2a0*/  FMUL R124, R92.reuse, R124 ;  /* 0x0000007c5c7c7220 */ /* 0x040fe40000400000 */
[C---:B------:R-:W-:Y:S02]  /*a2b0*/  FMUL R125, R92.reuse, R125 ;  /* 0x0000007d5c7d7220 */ /* 0x040fe40000400000 */
[C---:B------:R-:W-:Y:S02]  /*a2c0*/  FMUL R128, R92.reuse, R128 ;  /* 0x000000805c807220 */ /* 0x040fe40000400000 */
[----:B------:R-:W-:Y:S01]  /*a2d0*/  HMMA.16816.F32.BF16 R28, R168, R60, R28 ;  /* 0x0000003ca81c723c */ /* 0x000fe2000004181c */
[C---:B------:R-:W-:Y:S02]  /*a2e0*/  FMUL R129, R92.reuse, R129 ;  /* 0x000000815c817220 */ /* 0x040fe40000400000 */
[----:B------:R-:W-:-:S02]  /*a2f0*/  FMUL R132, R92, R132 ;  /* 0x000000845c847220 */ /* 0x000fc40000400000 */
[----:B------:R-:W-:-:S03]  /*a300*/  FMUL R133, R92, R133 ;  /* 0x000000855c857220 */ /* 0x000fc60000400000 */
[----:B------:R-:W-:Y:S01]  /*a310*/  HMMA.16816.F32.BF16 R24, R168, R56, R24 ;  /* 0x00000038a818723c */ /* 0x000fe20000041818 */
[C---:B------:R-:W-:Y:S02]  /*a320*/  FMUL R110, R5.reuse, R110 ;  /* 0x0000006e056e7220 */ /* 0x040fe40000400000 */
[C---:B------:R-:W-:Y:S02]  /*a330*/  FMUL R111, R5.reuse, R111 ;  /* 0x0000006f056f7220 */ /* 0x040fe40000400000 */
        /* <DEDUP_REMOVED lines=13> */
[C---:B------:R-:W-:Y:S08]  /*a410*/  HMMA.16816.F32.BF16 R104, R168.reuse, R40, R104 ;  /* 0x00000028a868723c */ /* 0x040ff00000041868 */
[----:B------:R-:W-:Y:S01]  /*a420*/  HMMA.16816.F32.BF16 R164, R168, R36, R164 ;  /* 0x00000024a8a4723c */ /* 0x000fe200000418a4 */
[----:B------:R-:W2:Y:S04]  /*a430*/  LDSM.16.M88.4 R168, [R93+0xc800] ;  /* 0x00c800005da8783b */ /* 0x000ea80000000200 */
[----:B------:R-:W3:Y:S01]  /*a440*/  LDSM.16.M88.4 R92, [R93+0xcc00] ;  /* 0x00cc00005d5c783b */ /* 0x000ee20000000200 */
[----:B------:R-:W-:-:S02]  /*a450*/  FMUL R136, R6, R136 ;  /* 0x0000008806887220 */ /* 0x000fc40000400000 */
[C---:B------:R-:W-:Y:S01]  /*a460*/  HMMA.16816.F32.BF16 R88, R96.reuse, R60, R88 ;  /* 0x0000003c6058723c */ /* 0x040fe20000041858 */
[C---:B------:R-:W-:Y:S02]  /*a470*/  FMUL R137, R6.reuse, R137 ;  /* 0x0000008906897220 */ /* 0x040fe40000400000 */
[C---:B------:R-:W-:Y:S02]  /*a480*/  FMUL R138, R7.reuse, R138 ;  /* 0x0000008a078a7220 */ /* 0x040fe40000400000 */
[C---:B------:R-:W-:Y:S02]  /*a490*/  FMUL R139, R7.reuse, R139 ;  /* 0x0000008b078b7220 */ /* 0x040fe40000400000 */
[C---:B------:R-:W-:Y:S01]  /*a4a0*/  FMUL R140, R6.reuse, R140 ;  /* 0x0000008c068c7220 */ /* 0x040fe20000400000 */
[----:B------:R-:W-:Y:S01]  /*a4b0*/  HMMA.16816.F32.BF16 R108, R96, R56, R108 ;  /* 0x00000038606c723c */ /* 0x000fe2000004186c */
[----:B------:R-:W-:Y:S02]  /*a4c0*/  FMUL R141, R6, R141 ;  /* 0x0000008d068d7220 */ /* 0x000fe40000400000 */
[----:B------:R-:W-:-:S02]  /*a4d0*/  FMUL R142, R7, R142 ;  /* 0x0000008e078e7220 */ /* 0x000fc40000400000 */
[C---:B------:R-:W-:Y:S02]  /*a4e0*/  FMUL R143, R7.reuse, R143 ;  /* 0x0000008f078f7220 */ /* 0x040fe40000400000 */
[C---:B------:R-:W-:Y:S01]  /*a4f0*/  FMUL R144, R6.reuse, R144 ;  /* 0x0000009006907220 */ /* 0x040fe20000400000 */
[C---:B------:R-:W-:Y:S01]  /*a500*/  HMMA.16816.F32.BF16 R112, R96.reuse, R52, R112 ;  /* 0x000000346070723c */ /* 0x040fe20000041870 */
[C---:B------:R-:W-:Y:S02]  /*a510*/  FMUL R145, R6.reuse, R145 ;  /* 0x0000009106917220 */ /* 0x040fe40000400000 */
[C---:B------:R-:W-:Y:S02]  /*a520*/  FMUL R146, R7.reuse, R146 ;  /* 0x0000009207927220 */ /* 0x040fe40000400000 */
[----:B------:R-:W-:Y:S02]  /*a530*/  FMUL R147, R7, R147 ;  /* 0x0000009307937220 */ /* 0x000fe40000400000 */
[C---:B------:R-:W-:Y:S01]  /*a540*/  FMUL R148, R6.reuse, R148 ;  /* 0x0000009406947220 */ /* 0x040fe20000400000 */
[----:B------:R-:W-:Y:S01]  /*a550*/  HMMA.16816.F32.BF16 R116, R96, R48, R116 ;  /* 0x000000306074723c */ /* 0x000fe20000041874 */
[----:B------:R-:W-:-:S02]  /*a560*/  FMUL R149, R6, R149 ;  /* 0x0000009506957220 */ /* 0x000fc40000400000 */
[C---:B------:R-:W-:Y:S02]  /*a570*/  FMUL R150, R7.reuse, R150 ;  /* 0x0000009607967220 */ /* 0x040fe40000400000 */
[C---:B------:R-:W-:Y:S02]  /*a580*/  FMUL R151, R7.reuse, R151 ;  /* 0x0000009707977220 */ /* 0x040fe40000400000 */
[C---:B------:R-:W-:Y:S01]  /*a590*/  FMUL R156, R6.reuse, R156 ;  /* 0x0000009c069c7220 */ /* 0x040fe20000400000 */
[----:B------:R-:W-:Y:S01]  /*a5a0*/  HMMA.16816.F32.BF16 R124, R96, R44, R124 ;  /* 0x0000002c607c723c */ /* 0x000fe2000004187c */
[----:B------:R-:W-:Y:S02]  /*a5b0*/  FMUL R157, R6, R157 ;  /* 0x0000009d069d7220 */ /* 0x000fe40000400000 */
[C---:B------:R-:W-:Y:S02]  /*a5c0*/  FMUL R158, R7.reuse, R158 ;  /* 0x0000009e079e7220 */ /* 0x040fe40000400000 */
[----:B------:R-:W-:-:S02]  /*a5d0*/  FMUL R159, R7, R159 ;  /* 0x0000009f079f7220 */ /* 0x000fc40000400000 */
[C---:B------:R-:W-:Y:S01]  /*a5e0*/  FMUL R100, R6.reuse, R100 ;  /* 0x0000006406647220 */ /* 0x040fe20000400000 */
[----:B------:R-:W-:Y:S01]  /*a5f0*/  HMMA.16816.F32.BF16 R128, R96, R40, R128 ;  /* 0x000000286080723c */ /* 0x000fe20000041880 */
[----:B------:R-:W-:Y:S02]  /*a600*/  FMUL R101, R6, R101 ;  /* 0x0000006506657220 */ /* 0x000fe40000400000 */
[C---:B------:R-:W-:Y:S02]  /*a610*/  FMUL R102, R7.reuse, R102 ;  /* 0x0000006607667220 */ /* 0x040fe40000400000 */
[----:B------:R-:W-:-:S03]  /*a620*/  FMUL R103, R7, R103 ;  /* 0x0000006707677220 */ /* 0x000fc60000400000 */
[----:B------:R-:W-:Y:S01]  /*a630*/  HMMA.16816.F32.BF16 R132, R96, R36, R132 ;  /* 0x000000246084723c */ /* 0x000fe20000041884 */
[----:B------:R-:W-:Y:S01]  /*a640*/  UIADD3 UR4, UP0, UR4, 0x20, URZ ;  /* 0x0000002004047890 */ /* 0x000fe2000ff1e03f */
[----:B-1----:R-:W-:-:S05]  /*a650*/  SHF.L.U32 R32, R32, 0x6, RZ ;  /* 0x0000000620207819 */ /* 0x002fca00000006ff */
[C---:B------:R-:W-:Y:S02]  /*a660*/  FMUL R96, R6.reuse, R184 ;  /* 0x000000b806607220 */ /* 0x040fe40000400000 */
[----:B------:R-:W-:Y:S02]  /*a670*/  FMUL R97, R6, R185 ;  /* 0x000000b906617220 */ /* 0x000fe40000400000 */
[C---:B------:R-:W-:Y:S02]  /*a680*/  FMUL R98, R7.reuse, R186 ;  /* 0x000000ba07627220 */ /* 0x040fe40000400000 */
[----:B------:R-:W-:Y:S01]  /*a690*/  FMUL R99, R7, R187 ;  /* 0x000000bb07637220 */ /* 0x000fe20000400000 */
[----:B------:R-:W-:Y:S01]  /*a6a0*/  HMMA.16816.F32.BF16 R136, R180, R60, R136 ;  /* 0x0000003cb488723c */ /* 0x000fe20000041888 */
[----:B------:R-:W-:Y:S01]  /*a6b0*/  UIADD3.X UR5, URZ, UR5, URZ, UP0, !UPT ;  /* 0x000000053f057290 */ /* 0x000fe200087fe43f */
[----:B------:R-:W-:-:S06]  /*a6c0*/  IADD3 R32, R32, 0x40, RZ ;  /* 0x0000004020207810 */ /* 0x000fcc0007ffe0ff */
[----:B------:R-:W-:Y:S01]  /*a6d0*/  HMMA.16816.F32.BF16 R140, R180, R56, R140 ;  /* 0x00000038b48c723c */ /* 0x000fe2000004188c */
[----:B------:R-:W-:-:S07]  /*a6e0*/  ISETP.LE.U32.AND P0, PT, R32, UR4, PT ;  /* 0x0000000420007c0c */ /* 0x000fce000bf03070 */
[----:B------:R-:W-:Y:S01]  /*a6f0*/  HMMA.16816.F32.BF16 R144, R180, R52, R144 ;  /* 0x00000034b490723c */ /* 0x000fe20000041890 */
[----:B------:R-:W-:-:S07]  /*a700*/  IMAD.U32 R32, RZ, RZ, UR5 ;  /* 0x00000005ff207e24 */ /* 0x000fce000f8e00ff */
[C---:B------:R-:W-:Y:S08]  /*a710*/  HMMA.16816.F32.BF16 R148, R180.reuse, R48, R148 ;  /* 0x00000030b494723c */ /* 0x040ff00000041894 */
[C---:B------:R-:W-:Y:S08]  /*a720*/  HMMA.16816.F32.BF16 R156, R180.reuse, R44, R156 ;  /* 0x0000002cb49c723c */ /* 0x040ff0000004189c */
[C---:B------:R-:W-:Y:S08]  /*a730*/  HMMA.16816.F32.BF16 R96, R180.reuse, R40, R96 ;  /* 0x00000028b460723c */ /* 0x040ff00000041860 */
[----:B------:R-:W-:Y:S01]  /*a740*/  HMMA.16816.F32.BF16 R100, R180, R36, R100 ;  /* 0x00000024b464723c */ /* 0x000fe20000041864 */
[----:B------:R-:W-:Y:S01]  /*a750*/  ISETP.GE.U32.AND.EX P0, PT, R32, RZ, PT, P0 ;  /* 0x000000ff2000720c */ /* 0x000fe20003f06100 */
[----:B------:R-:W-:Y:S01]  /*a760*/  IMAD.MOV.U32 R33, RZ, RZ, 0x20 ;  /* 0x00000020ff217424 */ /* 0x000fe200078e00ff */
[----:B------:R-:W-:Y:S01]  /*a770*/  MOV R49, R205 ;  /* 0x000000cd00317202 */ /* 0x000fe20000000f00 */
[----:B------:R-:W-:-:S04]  /*a780*/  FFMA R245, R5, R245, R242 ;  /* 0x000000f505f57223 */ /* 0x000fc800000000f2 */
[----:B0-----:R-:W-:Y:S01]  /*a790*/  HMMA.16816.F32.BF16 R160, R172, R62, R160 ;  /* 0x0000003eaca0723c */ /* 0x001fe200000418a0 */
[----:B------:R-:W-:Y:S01]  /*a7a0*/  FFMA R244, R6, R244, R241 ;  /* 0x000000f406f47223 */ /* 0x000fe200000000f1 */
[----:B------:R-:W-:Y:S01]  /*a7b0*/  MOV R5, R202 ;  /* 0x000000ca00057202 */ /* 0x000fe20000000f00 */
[----:B------:R-:W-:-:S05]  /*a7c0*/  FFMA R243, R7, R243, R240 ;  /* 0x000000f307f37223 */ /* 0x000fca00000000f0 */
[----:B------:R-:W-:Y:S01]  /*a7d0*/  HMMA.16816.F32.BF16 R64, R172, R58, R64 ;  /* 0x0000003aac40723c */ /* 0x000fe20000041840 */
[C---:B------:R-:W-:Y:S02]  /*a7e0*/  IMAD R3, R33.reuse, c[0x0][0x1a4], R3 ;  /* 0x0000690021037a24 */ /* 0x040fe400078e0203 */
[----:B------:R-:W-:-:S05]  /*a7f0*/  IMAD R4, R33, c[0x0][0x1b4], R4 ;  /* 0x00006d0021047a24 */ /* 0x000fca00078e0204 */
[----:B------:R-:W-:Y:S01]  /*a800*/  HMMA.16816.F32.BF16 R68, R172, R54, R68 ;  /* 0x00000036ac44723c */ /* 0x000fe20000041844 */
[----:B------:R-:W-:Y:S02]  /*a810*/  IMAD.MOV.U32 R52, RZ, RZ, R207 ;  /* 0x000000ffff347224 */ /* 0x000fe400078e00cf */
[----:B------:R-:W-:-:S05]  /*a820*/  IMAD.MOV.U32 R48, RZ, RZ, R204 ;  /* 0x000000ffff307224 */ /* 0x000fca00078e00cc */
[----:B------:R-:W-:Y:S01]  /*a830*/  HMMA.16816.F32.BF16 R72, R172, R50, R72 ;  /* 0x00000032ac48723c */ /* 0x000fe20000041848 */
[----:B------:R-:W-:Y:S02]  /*a840*/  IMAD.MOV.U32 R7, RZ, RZ, R203 ;  /* 0x000000ffff077224 */ /* 0x000fe400078e00cb */
[----:B------:R-:W-:-:S05]  /*a850*/  IMAD.MOV.U32 R6, RZ, RZ, R201 ;  /* 0x000000ffff067224 */ /* 0x000fca00078e00c9 */
[C---:B------:R-:W-:Y:S08]  /*a860*/  HMMA.16816.F32.BF16 R76, R172.reuse, R34, R76 ;  /* 0x00000022ac4c723c */ /* 0x040ff0000004184c */
[C---:B------:R-:W-:Y:S08]  /*a870*/  HMMA.16816.F32.BF16 R80, R172.reuse, R46, R80 ;  /* 0x0000002eac50723c */ /* 0x040ff00000041850 */
[----:B------:R-:W-:Y:S08]  /*a880*/  HMMA.16816.F32.BF16 R84, R172, R42, R84 ;  /* 0x0000002aac54723c */ /* 0x000ff00000041854 */
[C---:B------:R-:W-:Y:S08]  /*a890*/  HMMA.16816.F32.BF16 R28, R188.reuse, R62, R28 ;  /* 0x0000003ebc1c723c */ /* 0x040ff0000004181c */
[C---:B------:R-:W-:Y:S08]  /*a8a0*/  HMMA.16816.F32.BF16 R24, R188.reuse, R58, R24 ;  /* 0x0000003abc18723c */ /* 0x040ff00000041818 */
[C---:B------:R-:W-:Y:S08]  /*a8b0*/  HMMA.16816.F32.BF16 R20, R188.reuse, R54, R20 ;  /* 0x00000036bc14723c */ /* 0x040ff00000041814 */
[C---:B------:R-:W-:Y:S08]  /*a8c0*/  HMMA.16816.F32.BF16 R16, R188.reuse, R50, R16 ;  /* 0x00000032bc10723c */ /* 0x040ff00000041810 */
[C---:B------:R-:W-:Y:S08]  /*a8d0*/  HMMA.16816.F32.BF16 R12, R188.reuse, R34, R12 ;  /* 0x00000022bc0c723c */ /* 0x040ff0000004180c */
[C---:B------:R-:W-:Y:S08]  /*a8e0*/  HMMA.16816.F32.BF16 R8, R188.reuse, R46, R8 ;  /* 0x0000002ebc08723c */ /* 0x040ff00000041808 */
[C---:B------:R-:W-:Y:S08]  /*a8f0*/  HMMA.16816.F32.BF16 R104, R188.reuse, R42, R104 ;  /* 0x0000002abc68723c */ /* 0x040ff00000041868 */
[-C--:B------:R-:W-:Y:S08]  /*a900*/  HMMA.16816.F32.BF16 R164, R188, R38.reuse, R164 ;  /* 0x00000026bca4723c */ /* 0x080ff000000418a4 */
[----:B------:R-:W-:Y:S08]  /*a910*/  HMMA.16816.F32.BF16 R172, R172, R38, R176 ;  /* 0x00000026acac723c */ /* 0x000ff000000418b0 */
[C---:B--2---:R-:W-:Y:S08]  /*a920*/  HMMA.16816.F32.BF16 R180, R168.reuse, R62, R88 ;  /* 0x0000003ea8b4723c */ /* 0x044ff00000041858 */
[C---:B------:R-:W-:Y:S08]  /*a930*/  HMMA.16816.F32.BF16 R108, R168.reuse, R58, R108 ;  /* 0x0000003aa86c723c */ /* 0x040ff0000004186c */
[C---:B------:R-:W-:Y:S08]  /*a940*/  HMMA.16816.F32.BF16 R112, R168.reuse, R54, R112 ;  /* 0x00000036a870723c */ /* 0x040ff00000041870 */
[C---:B------:R-:W-:Y:S08]  /*a950*/  HMMA.16816.F32.BF16 R116, R168.reuse, R50, R116 ;  /* 0x00000032a874723c */ /* 0x040ff00000041874 */
[C---:B------:R-:W-:Y:S08]  /*a960*/  HMMA.16816.F32.BF16 R120, R168.reuse, R34, R120 ;  /* 0x00000022a878723c */ /* 0x040ff00000041878 */
[C---:B------:R-:W-:Y:S08]  /*a970*/  HMMA.16816.F32.BF16 R124, R168.reuse, R46, R124 ;  /* 0x0000002ea87c723c */ /* 0x040ff0000004187c */
[C---:B------:R-:W-:Y:S08]  /*a980*/  HMMA.16816.F32.BF16 R128, R168.reuse, R42, R128 ;  /* 0x0000002aa880723c */ /* 0x040ff00000041880 */
[----:B------:R-:W-:Y:S08]  /*a990*/  HMMA.16816.F32.BF16 R132, R168, R38, R132 ;  /* 0x00000026a884723c */ /* 0x000ff00000041884 */
[C---:B---3--:R-:W-:Y:S08]  /*a9a0*/  HMMA.16816.F32.BF16 R136, R92.reuse, R62, R136 ;  /* 0x0000003e5c88723c */ /* 0x048ff00000041888 */
[C---:B------:R-:W-:Y:S08]  /*a9b0*/  HMMA.16816.F32.BF16 R140, R92.reuse, R58, R140 ;  /* 0x0000003a5c8c723c */ /* 0x040ff0000004188c */
[C---:B------:R-:W-:Y:S08]  /*a9c0*/  HMMA.16816.F32.BF16 R144, R92.reuse, R54, R144 ;  /* 0x000000365c90723c */ /* 0x040ff00000041890 */
[C---:B------:R-:W-:Y:S08]  /*a9d0*/  HMMA.16816.F32.BF16 R148, R92.reuse, R50, R148 ;  /* 0x000000325c94723c */ /* 0x040ff00000041894 */
[----:B------:R-:W-:Y:S01]  /*a9e0*/  HMMA.16816.F32.BF16 R152, R92, R34, R152 ;  /* 0x000000225c98723c */ /* 0x000fe20000041898 */
[----:B------:R-:W-:Y:S01]  /*a9f0*/  MOV R51, R208 ;  /* 0x000000d000337202 */ /* 0x000fe20000000f00 */
[----:B------:R-:W-:-:S06]  /*aa00*/  IMAD.MOV.U32 R50, RZ, RZ, R206 ;  /* 0x000000ffff327224 */ /* 0x000fcc00078e00ce */
[C---:B------:R-:W-:Y:S08]  /*aa10*/  HMMA.16816.F32.BF16 R156, R92.reuse, R46, R156 ;  /* 0x0000002e5c9c723c */ /* 0x040ff0000004189c */
[C---:B------:R-:W-:Y:S08]  /*aa20*/  HMMA.16816.F32.BF16 R184, R92.reuse, R42, R96 ;  /* 0x0000002a5cb8723c */ /* 0x040ff00000041860 */
[----:B------:R-:W-:Y:S01]  /*aa30*/  HMMA.16816.F32.BF16 R100, R92, R38, R100 ;  /* 0x000000265c64723c */ /* 0x000fe20000041864 */
[----:B------:R-:W-:Y:S01]  /*aa40*/  @P0 CALL.REL.NOINC `(.L_x_0) ;  /* 0x0000001000000944 */ /* 0x000fe20003c00000 */
[----:B------:R-:W-:Y:S06]  /*aa50*/  BRA `(.L_x_19) ;  /* 0xffffa99000007947 */ /* 0x000fec000383ffff */
.L_x_0:
[----:B------:R-:W0:Y:S01]  /*aa60*/  S2R R252, SR_CTAID.X ;  /* 0x0000000000fc7919 */ /* 0x000e220000002500 */
[C---:B------:R-:W-:Y:S01]  /*aa70*/  FMUL R3, R250.reuse, 8388608 ;  /* 0x4b000000fa037820 */ /* 0x040fe20000400000 */
[----:B------:R-:W-:Y:S01]  /*aa80*/  FSETP.GEU.AND P6, PT, R250, 1.175494350822287508e-38, PT ;  /* 0x00800000fa00780b */ /* 0x000fe20003fce000 */
[----:B------:R-:W-:Y:S01]  /*aa90*/  IMAD.MOV.U32 R2, RZ, RZ, R64 ;  /* 0x000000ffff027224 */ /* 0x000fe200078e0040 */
[----:B------:R-:W1:Y:S01]  /*aaa0*/  S2R R36, SR_TID.X ;  /* 0x0000000000247919 */ /* 0x000e620000002100 */
[----:B------:R-:W-:Y:S01]  /*aab0*/  FSETP.GEU.AND P0, PT, R249, 1.175494350822287508e-38, PT ;  /* 0x00800000f900780b */ /* 0x000fe20003f0e000 */
[----:B------:R-:W-:Y:S01]  /*aac0*/  FMUL R235, R243, 8388608 ;  /* 0x4b000000f3eb7820 */ /* 0x000fe20000400000 */
[----:B------:R-:W-:Y:S01]  /*aad0*/  FSETP.GEU.AND P1, PT, R248, 1.175494350822287508e-38, PT ;  /* 0x00800000f800780b */ /* 0x000fe20003f2e000 */
[----:B------:R-:W2:Y:S01]  /*aae0*/  S2R R58, SR_TID.X ;  /* 0x00000000003a7919 */ /* 0x000ea20000002100 */
[----:B------:R-:W-:Y:S01]  /*aaf0*/  FSEL R49, RZ, -23, P6 ;  /* 0xc1b80000ff317808 */ /* 0x000fe20003000000 */
[----:B------:R-:W-:Y:S01]  /*ab00*/  IMAD.MOV.U32 R6, RZ, RZ, R126 ;  /* 0x000000ffff067224 */ /* 0x000fe200078e007e */
[----:B------:R-:W-:Y:S01]  /*ab10*/  FSETP.GEU.AND P2, PT, R247, 1.175494350822287508e-38, PT ;  /* 0x00800000f700780b */ /* 0x000fe20003f4e000 */
[----:B------:R-:W3:Y:S01]  /*ab20*/  S2R R35, SR_CTAID.Y ;  /* 0x0000000000237919 */ /* 0x000ee20000002600 */
[----:B------:R-:W-:Y:S01]  /*ab30*/  FSETP.GEU.AND P5, PT, R244, 1.175494350822287508e-38, PT ;  /* 0x00800000f400780b */ /* 0x000fe20003fae000 */
[----:B------:R-:W-:Y:S01]  /*ab40*/  IMAD.MOV.U32 R7, RZ, RZ, R127 ;  /* 0x000000ffff077224 */ /* 0x000fe200078e007f */
[----:B------:R-:W-:Y:S01]  /*ab50*/  FSEL R240, RZ, -23, P2 ;  /* 0xc1b80000fff07808 */ /* 0x000fe20001000000 */
[----:B------:R-:W4:Y:S01]  /*ab60*/  S2R R169, SR_TID.X ;  /* 0x0000000000a97919 */ /* 0x000f220000002100 */
[----:B------:R-:W-:Y:S01]  /*ab70*/  MOV R168, R245 ;  /* 0x000000f500a87202 */ /* 0x000fe20000000f00 */
[----:B------:R-:W-:Y:S01]  /*ab80*/  IMAD.MOV.U32 R33, RZ, RZ, R131 ;  /* 0x000000ffff217224 */ /* 0x000fe200078e0083 */
[----:B------:R-:W-:Y:S01]  /*ab90*/  MOV R5, R123 ;  /* 0x0000007b00057202 */ /* 0x000fe20000000f00 */
[----:B------:R-:W-:Y:S01]  /*aba0*/  IMAD.MOV.U32 R34, RZ, RZ, R134 ;  /* 0x000000ffff227224 */ /* 0x000fe200078e0086 */
[----:B------:R-:W-:Y:S01]  /*abb0*/  MOV R32, R130 ;  /* 0x0000008200207202 */ /* 0x000fe20000000f00 */
[----:B------:R-:W-:Y:S01]  /*abc0*/  FMUL R41, R168, 8388608 ;  /* 0x4b000000a8297820 */ /* 0x000fe20000400000 */
[----:B------:R-:W-:Y:S01]  /*abd0*/  MOV R4, R133 ;  /* 0x0000008500047202 */ /* 0x000fe20000000f00 */
[----:B------:R-:W5:Y:S01]  /*abe0*/  S2R R44, SR_TID.X ;  /* 0x00000000002c7919 */ /* 0x000f620000002100 */
[----:B0-----:R-:W-:Y:S01]  /*abf0*/  SHF.L.U32 R252, R252, 0x6, RZ ;  /* 0x00000006fcfc7819 */ /* 0x001fe200000006ff */
[----:B------:R-:W-:Y:S01]  /*ac00*/  IMAD.MOV.U32 R233, RZ, RZ, c[0x0][0x1c8] ;  /* 0x00007200ffe97624 */ /* 0x000fe200078e00ff */
[----:B------:R-:W-:Y:S01]  /*ac10*/  FSEL R51, RZ, -23, P0 ;  /* 0xc1b80000ff337808 */ /* 0x000fe20000000000 */
[----:B------:R-:W-:Y:S01]  /*ac20*/  BAR.SYNC.DEFER_BLOCKING 0x0 ;  /* 0x0000000000007b1d */ /* 0x000fe20000010000 */
[----:B-1----:R-:W-:-:S02]  /*ac30*/  LOP3.LUT R37, R36, 0x3, RZ, 0xc0, !PT ;  /* 0x0000000324257812 */ /* 0x002fc400078ec0ff */
[----:B------:R-:W-:Y:S02]  /*ac40*/  LOP3.LUT R36, R36, 0x1c, RZ, 0xc0, !PT ;  /* 0x0000001c24247812 */ /* 0x000fe400078ec0ff */
[----:B--2---:R-:W-:Y:S01]  /*ac50*/  LOP3.LUT R252, R252, 0x3f, R58, 0xf8, !PT ;  /* 0x0000003ffcfc7812 */ /* 0x004fe200078ef83a */
[----:B------:R-:W-:Y:S01]  /*ac60*/  IMAD.SHL.U32 R0, R37, 0x20, RZ ;  /* 0x0000002025007824 */ /* 0x000fe200078e00ff */
[----:B------:R-:W-:Y:S01]  /*ac70*/  SHF.L.U32 R36, R36, 0x2, RZ ;  /* 0x0000000224247819 */ /* 0x000fe200000006ff */
[----:B---3--:R-:W-:Y:S01]  /*ac80*/  IMAD R35, R35, c[0x0][0x1c0], RZ ;  /* 0x0000700023237a24 */ /* 0x008fe200078e02ff */
[----:B------:R-:W-:Y:S01]  /*ac90*/  LOP3.LUT R61, R58, 0x7f, RZ, 0xc0, !PT ;  /* 0x0000007f3a3d7812 */ /* 0x000fe200078ec0ff */
[----:B------:R-:W-:Y:S01]  /*aca0*/  IMAD R38, R252, c[0x0][0x1c4], RZ ;  /* 0x00007100fc267a24 */ /* 0x000fe200078e02ff */
[----:B------:R-:W-:Y:S01]  /*acb0*/  LOP3.LUT R47, R0, R36, RZ, 0x3c, !PT ;  /* 0x00000024002f7212 */ /* 0x000fe200078e3cff */
[----:B------:R-:W-:Y:S01]  /*acc0*/  FMUL R0, R249, 8388608 ;  /* 0x4b000000f9007820 */ /* 0x000fe20000400000 */
[----:B------:R-:W-:Y:S01]  /*acd0*/  FSEL R36, R3, R250, !P6 ;  /* 0x000000fa03247208 */ /* 0x000fe20007000000 */
[----:B------:R-:W-:Y:S01]  /*ace0*/  IMAD.SHL.U32 R238, R35, 0x2, RZ ;  /* 0x0000000223ee7824 */ /* 0x000fe200078e00ff */
[C---:B------:R-:W-:Y:S01]  /*acf0*/  SHF.L.U32 R37, R38.reuse, 0x1, RZ ;  /* 0x0000000126257819 */ /* 0x040fe200000006ff */
[----:B------:R-:W-:Y:S01]  /*ad00*/  IMAD.HI R3, R38, 0x2, RZ ;  /* 0x0000000226037827 */ /* 0x000fe200078e02ff */
[----:B------:R-:W-:-:S02]  /*ad10*/  FSEL R39, R0, R249, !P0 ;  /* 0x000000f900277208 */ /* 0x000fc40004000000 */
[----:B------:R-:W-:Y:S01]  /*ad20*/  IADD3 R238, P3, P4, R37, c[0x0][0x178], R238 ;  /* 0x00005e0025ee7a10 */ /* 0x000fe20007c7e0ee */
[----:B------:R-:W-:Y:S01]  /*ad30*/  IMAD.HI R0, R35, 0x2, RZ ;  /* 0x0000000223007827 */ /* 0x000fe200078e02ff */
[----:B------:R-:W-:Y:S02]  /*ad40*/  FSETP.GEU.AND P6, PT, R243, 1.175494350822287508e-38, PT ;  /* 0x00800000f300780b */ /* 0x000fe40003fce000 */
[C---:B----4-:R-:W-:Y:S01]  /*ad50*/  LOP3.LUT R200, R169.reuse, 0x18, RZ, 0xc0, !PT ;  /* 0x00000018a9c87812 */ /* 0x050fe200078ec0ff */
[----:B------:R-:W-:Y:S01]  /*ad60*/  IMAD.SHL.U32 R53, R169, 0x1000, RZ ;  /* 0x00001000a9357824 */ /* 0x000fe200078e00ff */
[----:B------:R-:W-:Y:S01]  /*ad70*/  IADD3.X R0, R3, c[0x0][0x17c], R0, P3, P4 ;  /* 0x00005f0003007a10 */ /* 0x000fe20001fe8400 */
[----:B------:R-:W-:Y:S01]  /*ad80*/  FMUL R37, R248, 8388608 ;  /* 0x4b000000f8257820 */ /* 0x000fe20000400000 */
[----:B------:R-:W-:Y:S01]  /*ad90*/  FSEL R235, R235, R243, !P6 ;  /* 0x000000f3ebeb7208 */ /* 0x000fe20007000000 */
[----:B------:R-:W-:Y:S01]  /*ada0*/  IMAD.MOV.U32 R35, RZ, RZ, R246 ;  /* 0x000000ffff237224 */ /* 0x000fe200078e00f6 */
[----:B------:R-:W-:Y:S01]  /*adb0*/  LOP3.LUT R64, R53, 0x6000, RZ, 0xc0, !PT ;  /* 0x0000600035407812 */ /* 0x000fe200078ec0ff */
[----:B------:R-:W-:Y:S01]  /*adc0*/  FMUL R38, R247, 8388608 ;  /* 0x4b000000f7267820 */ /* 0x000fe20000400000 */
[----:B------:R-:W-:Y:S01]  /*add0*/  FSEL R37, R37, R248, !P1 ;  /* 0x000000f825257208 */ /* 0x000fe20004800000 */
[C---:B------:R-:W-:Y:S01]  /*ade0*/  FMUL R40, R35.reuse, 8388608 ;  /* 0x4b00000023287820 */ /* 0x040fe20000400000 */
[----:B------:R-:W-:Y:S01]  /*adf0*/  FSETP.GEU.AND P3, PT, R35, 1.175494350822287508e-38, PT ;  /* 0x008000002300780b */ /* 0x000fe20003f6e000 */
[----:B------:R-:W-:Y:S01]  /*ae00*/  FMUL R3, R244, 8388608 ;  /* 0x4b000000f4037820 */ /* 0x000fe20000400000 */
[----:B------:R-:W-:Y:S01]  /*ae10*/  FSEL R53, RZ, -23, P1 ;  /* 0xc1b80000ff357808 */ /* 0x000fe20000800000 */
[----:B------:R-:W-:Y:S01]  /*ae20*/  IMAD.SHL.U32 R60, R169, 0x4, RZ ;  /* 0x00000004a93c7824 */ /* 0x000fe200078e00ff */
[----:B------:R-:W-:-:S02]  /*ae30*/  FSETP.GT.AND P1, PT, |R243|, 8.50705917302346158658e+37, PT ;  /* 0x7e800000f300780b */ /* 0x000fc40003f24200 */
[----:B------:R-:W-:Y:S02]  /*ae40*/  FSEL R40, R40, R35, !P3 ;  /* 0x0000002328287208 */ /* 0x000fe40005800000 */
[----:B------:R-:W-:Y:S02]  /*ae50*/  FSEL R241, RZ, -23, P3 ;  /* 0xc1b80000fff17808 */ /* 0x000fe40001800000 */
[----:B------:R-:W-:Y:S02]  /*ae60*/  FSETP.GEU.AND P3, PT, |R243|, 1.175494350822287508e-38, PT ;  /* 0x00800000f300780b */ /* 0x000fe40003f6e200 */
[----:B------:R-:W-:Y:S02]  /*ae70*/  FSEL R38, R38, R247, !P2 ;  /* 0x000000f726267208 */ /* 0x000fe40005000000 */
[----:B------:R-:W-:Y:S02]  /*ae80*/  FSETP.GT.AND P2, PT, |R244|, 8.50705917302346158658e+37, PT ;  /* 0x7e800000f400780b */ /* 0x000fe40003f44200 */
[----:B------:R-:W-:Y:S01]  /*ae90*/  FSEL R3, R3, R244, !P5 ;  /* 0x000000f403037208 */ /* 0x000fe20006800000 */
[----:B------:R-:W-:Y:S01]  /*aea0*/  @P1 FMUL R103, R103, 0.25 ;  /* 0x3e80000067671820 */ /* 0x000fe20000400000 */
[----:B------:R-:W-:Y:S01]  /*aeb0*/  FSETP.GEU.AND P4, PT, R168, 1.175494350822287508e-38, PT ;  /* 0x00800000a800780b */ /* 0x000fe20003f8e000 */
[----:B------:R-:W-:Y:S01]  /*aec0*/  @P1 FMUL R102, R102, 0.25 ;  /* 0x3e80000066661820 */ /* 0x000fe20000400000 */
[----:B-----5:R-:W-:Y:S01]  /*aed0*/  LOP3.LUT R44, R44, 0x60, RZ, 0xc0, !PT ;  /* 0x000000602c2c7812 */ /* 0x020fe200078ec0ff */
[----:B------:R-:W-:Y:S01]  /*aee0*/  @P1 FMUL R187, R187, 0.25 ;  /* 0x3e800000bbbb1820 */ /* 0x000fe20000400000 */
[----:B------:R-:W-:Y:S01]  /*aef0*/  FSEL R41, R41, R168, !P4 ;  /* 0x000000a829297208 */ /* 0x000fe20006000000 */
[----:B------:R-:W-:Y:S01]  /*af00*/  @P1 FMUL R186, R186, 0.25 ;  /* 0x3e800000baba1820 */ /* 0x000fe20000400000 */
[----:B------:R-:W-:Y:S01]  /*af10*/  IADD3 R95, R36, -0x3f3504f3, RZ ;  /* 0xc0cafb0d245f7810 */ /* 0x000fe20007ffe0ff */
        /* <DEDUP_REMOVED lines=11> */
[----:B------:R-:W-:Y:S01]  /*afd0*/  LOP3.LUT R95, R95, 0xff800000, RZ, 0xc0, !PT ;  /* 0xff8000005f5f7812 */ /* 0x000fe200078ec0ff */
[----:B------:R-:W-:Y:S01]  /*afe0*/  @P1 FMUL R147, R147, 0.25 ;  /* 0x3e80000093931820 */ /* 0x000fe20000400000 */
[----:B------:R-:W-:Y:S01]  /*aff0*/  SHF.L.U32 R59, R169, 0x4, RZ ;  /* 0x00000004a93b7819 */ /* 0x000fe200000006ff */
[----:B------:R-:W-:Y:S01]  /*b000*/  @P1 FMUL R243, R243, 0.25 ;  /* 0x3e800000f3f31820 */ /* 0x000fe20000400000 */
[----:B------:R-:W-:Y:S01]  /*b010*/  LOP3.LUT R92, R92, 0xff800000, RZ, 0xc0, !PT ;  /* 0xff8000005c5c7812 */ /* 0x000fe200078ec0ff */
        /* <DEDUP_REMOVED lines=9> */
[----:B------:R-:W-:Y:S01]  /*b0b0*/  FSETP.GT.AND P1, PT, |R168|, 8.50705917302346158658e+37, PT ;  /* 0x7e800000a800780b */ /* 0x000fe20003f24200 */
[----:B------:R-:W-:Y:S01]  /*b0c0*/  @!P3 FMUL R243, R243, 16777216 ;  /* 0x4b800000f3f3b820 */ /* 0x000fe20000400000 */
[----:B------:R0:W-:Y:S01]  /*b0d0*/  I2F R50, R95 ;  /* 0x0000005f00327306 */ /* 0x0001e20000201400 */
[----:B------:R-:W-:Y:S01]  /*b0e0*/  @!P3 FMUL R103, R103, 16777216 ;  /* 0x4b8000006767b820 */ /* 0x000fe20000400000 */
[----:B------:R-:W-:Y:S01]  /*b0f0*/  LOP3.LUT R209, R59, 0x70, RZ, 0xc0, !PT ;  /* 0x000000703bd17812 */ /* 0x000fe200078ec0ff */
[----:B------:R-:W-:Y:S01]  /*b100*/  @!P3 FMUL R102, R102, 16777216 ;  /* 0x4b8000006666b820 */ /* 0x000fe20000400000 */
[----:B------:R-:W-:Y:S01]  /*b110*/  FSEL R242, RZ, -23, P4 ;  /* 0xc1b80000fff27808 */ /* 0x000fe20002000000 */
[----:B------:R-:W-:Y:S01]  /*b120*/  @!P3 FMUL R187, R187, 16777216 ;  /* 0x4b800000bbbbb820 */ /* 0x000fe20000400000 */
[----:B------:R-:W-:Y:S01]  /*b130*/  FSEL R245, RZ, -23, P5 ;  /* 0xc1b80000fff57808 */ /* 0x000fe20002800000 */
[----:B------:R-:W-:Y:S01]  /*b140*/  @!P3 FMUL R186, R186, 16777216 ;  /* 0x4b800000babab820 */ /* 0x000fe20000400000 */
[----:B------:R-:W-:Y:S01]  /*b150*/  I2F R52, R92 ;  /* 0x0000005c00347306 */ /* 0x000fe20000201400 */
[----:B------:R-:W-:Y:S01]  /*b160*/  @!P3 FMUL R159, R159, 16777216 ;  /* 0x4b8000009f9fb820 */ /* 0x000fe20000400000 */
[----:B------:R-:W-:Y:S01]  /*b170*/  FSEL R246, RZ, -23, P6 ;  /* 0xc1b80000fff67808 */ /* 0x000fe20003000000 */
[----:B------:R-:W-:Y:S01]  /*b180*/  @!P3 FMUL R158, R158, 16777216 ;  /* 0x4b8000009e9eb820 */ /* 0x000fe20000400000 */
[----:B------:R-:W-:Y:S01]  /*b190*/  LOP3.LUT R60, R60, 0x80, RZ, 0xc0, !PT ;  /* 0x000000803c3c7812 */ /* 0x000fe200078ec0ff */
[----:B------:R-:W-:Y:S01]  /*b1a0*/  @!P3 FMUL R155, R155, 16777216 ;  /* 0x4b8000009b9bb820 */ /* 0x000fe20000400000 */
[----:B------:R-:W-:Y:S01]  /*b1b0*/  ISETP.GE.U32.AND P0, PT, R61, 0x40, PT ;  /* 0x000000403d00780c */ /* 0x000fe20003f06070 */
[----:B------:R-:W-:Y:S01]  /*b1c0*/  @!P3 FMUL R154, R154, 16777216 ;  /* 0x4b8000009a9ab820 */ /* 0x000fe20000400000 */
[----:B------:R-:W-:Y:S01]  /*b1d0*/  I2F R54, R42 ;  /* 0x0000002a00367306 */ /* 0x000fe20000201400 */
[----:B------:R-:W-:Y:S01]  /*b1e0*/  @!P3 FMUL R151, R151, 16777216 ;  /* 0x4b8000009797b820 */ /* 0x000fe20000400000 */
[----:B------:R-:W-:Y:S01]  /*b1f0*/  LEA R64, R61, R64, 0x4 ;  /* 0x000000403d407211 */ /* 0x000fe200078e20ff */
[----:B------:R-:W-:Y:S01]  /*b200*/  @!P3 FMUL R150, R150, 16777216 ;  /* 0x4b8000009696b820 */ /* 0x000fe20000400000 */
[----:B0-----:R-:W-:Y:S01]  /*b210*/  IADD3 R95, R36, -R95, RZ ;  /* 0x8000005f245f7210 */ /* 0x001fe20007ffe0ff */
[----:B------:R-:W-:Y:S01]  /*b220*/  @!P3 FMUL R147, R147, 16777216 ;  /* 0x4b8000009393b820 */ /* 0x000fe20000400000 */
[----:B------:R-:W-:Y:S01]  /*b230*/  ISETP.GE.U32.AND P5, PT, R39, 0x7f800000, PT ;  /* 0x7f8000002700780c */ /* 0x000fe20003fa6070 */
[----:B------:R-:W-:Y:S01]  /*b240*/  @!P3 FMUL R146, R146, 16777216 ;  /* 0x4b8000009292b820 */ /* 0x000fe20000400000 */
[----:B------:R0:W-:Y:S01]  /*b250*/  I2F R55, R43 ;  /* 0x0000002b00377306 */ /* 0x0001e20000201400 */
[----:B------:R-:W-:Y:S01]  /*b260*/  @!P3 FMUL R143, R143, 16777216 ;  /* 0x4b8000008f8fb820 */ /* 0x000fe20000400000 */
[----:B------:R-:W-:Y:S01]  /*b270*/  SHF.R.U32.HI R169, RZ, 0x6, R169 ;  /* 0x00000006ffa97819 */ /* 0x000fe200000116a9 */
[----:B------:R-:W-:Y:S01]  /*b280*/  @!P3 FMUL R142, R142, 16777216 ;  /* 0x4b8000008e8eb820 */ /* 0x000fe20000400000 */
[----:B------:R-:W-:Y:S01]  /*b290*/  ISETP.GE.U32.AND P4, PT, R37, 0x7f800000, PT ;  /* 0x7f8000002500780c */ /* 0x000fe20003f86070 */
[----:B------:R-:W-:Y:S01]  /*b2a0*/  @!P3 FMUL R139, R139, 16777216 ;  /* 0x4b8000008b8bb820 */ /* 0x000fe20000400000 */
[----:B------:R-:W-:Y:S01]  /*b2b0*/  SGXT.U32 R169, R169, 0x1 ;  /* 0x00000001a9a9781a */ /* 0x000fe20000000000 */
[----:B------:R-:W-:Y:S01]  /*b2c0*/  @!P3 FMUL R138, R138, 16777216 ;  /* 0x4b8000008a8ab820 */ /* 0x000fe20000400000 */
[----:B------:R-:W-:Y:S01]  /*b2d0*/  FSETP.GEU.AND P3, PT, |R244|, 1.175494350822287508e-38, PT ;  /* 0x00800000f400780b */ /* 0x000fe20003f6e200 */
[----:B------:R-:W-:Y:S01]  /*b2e0*/  @P2 FMUL R101, R101, 0.25 ;  /* 0x3e80000065652820 */ /* 0x000fe20000400000 */
[----:B------:R-:W-:Y:S01]  /*b2f0*/  I2F R56, R45 ;  /* 0x0000002d00387306 */ /* 0x000fe20000201400 */
[----:B------:R-:W-:Y:S01]  /*b300*/  @P2 FMUL R100, R100, 0.25 ;  /* 0x3e80000064642820 */ /* 0x000fe20000400000 */
[----:B0-----:R-:W-:Y:S01]  /*b310*/  IADD3 R43, R38, -R43, RZ ;  /* 0x8000002b262b7210 */ /* 0x001fe20007ffe0ff */
[----:B------:R-:W-:Y:S01]  /*b320*/  @P2 FMUL R185, R185, 0.25 ;  /* 0x3e800000b9b92820 */ /* 0x000fe20000400000 */
[----:B------:R-:W-:Y:S01]  /*b330*/  ISETP.GE.U32.AND P6, PT, R41, 0x7f800000, PT ;  /* 0x7f8000002900780c */ /* 0x000fe20003fc6070 */
[----:B------:R-:W-:-:S02]  /*b340*/  @P2 FMUL R184, R184, 0.25 ;  /* 0x3e800000b8b82820 */ /* 0x000fc40000400000 */
[----:B------:R-:W-:Y:S01]  /*b350*/  @P2 FMUL R157, R157, 0.25 ;  /* 0x3e8000009d9d2820 */ /* 0x000fe20000400000 */
[----:B------:R0:W-:Y:S01]  /*b360*/  I2F R57, R48 ;  /* 0x0000003000397306 */ /* 0x0001e20000201400 */
[----:B------:R-:W-:Y:S02]  /*b370*/  @P2 FMUL R156, R156, 0.25 ;  /* 0x3e8000009c9c2820 */ /* 0x000fe40000400000 */
[----:B------:R-:W-:Y:S02]  /*b380*/  @P2 FMUL R153, R153, 0.25 ;  /* 0x3e80000099992820 */ /* 0x000fe40000400000 */
[----:B------:R-:W-:Y:S02]  /*b390*/  @P2 FMUL R152, R152, 0.25 ;  /* 0x3e80000098982820 */ /* 0x000fe40000400000 */
[----:B------:R-:W-:Y:S01]  /*b3a0*/  @P2 FMUL R149, R149, 0.25 ;  /* 0x3e80000095952820 */ /* 0x000fe20000400000 */
[----:B------:R-:W-:Y:S01]  /*b3b0*/  MUFU.RCP R97, R243 ;  /* 0x000000f300617308 */ /* 0x000fe20000001000 */
[----:B------:R-:W-:Y:S01]  /*b3c0*/  @P2 FMUL R148, R148, 0.25 ;  /* 0x3e80000094942820 */ /* 0x000fe20000400000 */
[----:B0-----:R-:W-:Y:S01]  /*b3d0*/  IADD3 R48, R41, -R48, RZ ;  /* 0x8000003029307210 */ /* 0x001fe20007ffe0ff */
[----:B------:R-:W-:-:S02]  /*b3e0*/  @P2 FMUL R145, R145, 0.25 ;  /* 0x3e80000091912820 */ /* 0x000fc40000400000 */
[----:B------:R-:W-:Y:S02]  /*b3f0*/  @P2 FMUL R244, R244, 0.25 ;  /* 0x3e800000f4f42820 */ /* 0x000fe40000400000 */
[----:B------:R-:W-:Y:S02]  /*b400*/  @P2 FMUL R144, R144, 0.25 ;  /* 0x3e80000090902820 */ /* 0x000fe40000400000 */
[----:B------:R-:W-:Y:S02]  /*b410*/  @P2 FMUL R141, R141, 0.25 ;  /* 0x3e8000008d8d2820 */ /* 0x000fe40000400000 */
[----:B------:R-:W-:Y:S02]  /*b420*/  @P2 FMUL R140, R140, 0.25 ;  /* 0x3e8000008c8c2820 */ /* 0x000fe40000400000 */
[----:B------:R-:W-:Y:S02]  /*b430*/  @P2 FMUL R137, R137, 0.25 ;  /* 0x3e80000089892820 */ /* 0x000fe40000400000 */
[----:B------:R-:W-:Y:S01]  /*b440*/  @P2 FMUL R136, R136, 0.25 ;  /* 0x3e80000088882820 */ /* 0x000fe20000400000 */
[----:B------:R-:W-:Y:S01]  /*b450*/  FSETP.GT.AND P2, PT, |R35|, 8.50705917302346158658e+37, PT ;  /* 0x7e8000002300780b */ /* 0x000fe20003f44200 */
[----:B------:R-:W-:-:S02]  /*b460*/  @!P3 FMUL R244, R244, 16777216 ;  /* 0x4b800000f4f4b820 */ /* 0x000fc40000400000 */
[----:B------:R-:W-:Y:S02]  /*b470*/  @!P3 FMUL R101, R101, 16777216 ;  /* 0x4b8000006565b820 */ /* 0x000fe40000400000 */
[----:B------:R-:W-:Y:S01]  /*b480*/  @!P3 FMUL R100, R100, 16777216 ;  /* 0x4b8000006464b820 */ /* 0x000fe20000400000 */
[----:B------:R-:W0:Y:S01]  /*b490*/  MUFU.RCP R134, R244 ;  /* 0x000000f400867308 */ /* 0x000e220000001000 */
[----:B------:R-:W-:Y:S02]  /*b4a0*/  @!P3 FMUL R185, R185, 16777216 ;  /* 0x4b800000b9b9b820 */ /* 0x000fe40000400000 */
[----:B------:R-:W-:Y:S02]  /*b4b0*/  @!P3 FMUL R184, R184, 16777216 ;  /* 0x4b800000b8b8b820 */ /* 0x000fe40000400000 */
[----:B------:R-:W-:Y:S02]  /*b4c0*/  @!P3 FMUL R157, R157, 16777216 ;  /* 0x4b8000009d9db820 */ /* 0x000fe40000400000 */
[----:B------:R-:W-:-:S02]  /*b4d0*/  @!P3 FMUL R156, R156, 16777216 ;  /* 0x4b8000009c9cb820 */ /* 0x000fc40000400000 */
[----:B------:R-:W-:Y:S02]  /*b4e0*/  @!P3 FMUL R153, R153, 16777216 ;  /* 0x4b8000009999b820 */ /* 0x000fe40000400000 */
[----:B------:R-:W-:Y:S02]  /*b4f0*/  @!P3 FMUL R152, R152, 16777216 ;  /* 0x4b8000009898b820 */ /* 0x000fe40000400000 */
[----:B------:R-:W-:Y:S02]  /*b500*/  @!P3 FMUL R149, R149, 16777216 ;  /* 0x4b8000009595b820 */ /* 0x000fe40000400000 */
[----:B------:R-:W-:Y:S02]  /*b510*/  @!P3 FMUL R148, R148, 16777216 ;  /* 0x4b8000009494b820 */ /* 0x000fe40000400000 */
[----:B------:R-:W-:Y:S02]  /*b520*/  @!P3 FMUL R145, R145, 16777216 ;  /* 0x4b8000009191b820 */ /* 0x000fe40000400000 */
[----:B------:R-:W-:-:S02]  /*b530*/  @!P3 FMUL R144, R144, 16777216 ;  /* 0x4b8000009090b820 */ /* 0x000fc40000400000 */
[----:B------:R-:W-:Y:S02]  /*b540*/  @!P3 FMUL R141, R141, 16777216 ;  /* 0x4b8000008d8db820 */ /* 0x000fe40000400000 */
[----:B------:R-:W-:Y:S02]  /*b550*/  @!P3 FMUL R140, R140, 16777216 ;  /* 0x4b8000008c8cb820 */ /* 0x000fe40000400000 */
[----:B------:R-:W-:Y:S02]  /*b560*/  @!P3 FMUL R137, R137, 16777216 ;  /* 0x4b8000008989b820 */ /* 0x000fe40000400000 */
[----:B------:R-:W-:Y:S01]  /*b570*/  @!P3 FMUL R136, R136, 16777216 ;  /* 0x4b8000008888b820 */ /* 0x000fe20000400000 */
[----:B------:R-:W-:Y:S01]  /*b580*/  FSETP.GEU.AND P3, PT, |R168|, 1.175494350822287508e-38, PT ;  /* 0x00800000a800780b */ /* 0x000fe20003f6e200 */
[----:B------:R-:W-:Y:S02]  /*b590*/  @P1 FMUL R135, R135, 0.25 ;  /* 0x3e80000087871820 */ /* 0x000fe40000400000 */
[----:B------:R-:W-:-:S02]  /*b5a0*/  @P1 FMUL R34, R34, 0.25 ;  /* 0x3e80000022221820 */ /* 0x000fc40000400000 */
[----:B------:R-:W-:Y:S02]  /*b5b0*/  @P1 FMUL R33, R33, 0.25 ;  /* 0x3e80000021211820 */ /* 0x000fe40000400000 */
[----:B------:R-:W-:Y:S02]  /*b5c0*/  @P1 FMUL R32, R32, 0.25 ;  /* 0x3e80000020201820 */ /* 0x000fe40000400000 */
[----:B------:R-:W-:Y:S02]  /*b5d0*/  @P1 FMUL R7, R7, 0.25 ;  /* 0x3e80000007071820 */ /* 0x000fe40000400000 */
[----:B------:R-:W-:Y:S02]  /*b5e0*/  @P1 FMUL R6, R6, 0.25 ;  /* 0x3e80000006061820 */ /* 0x000fe40000400000 */
        /* <DEDUP_REMOVED lines=10> */
[----:B------:R-:W-:Y:S01]  /*b690*/  @P1 FMUL R182, R182, 0.25 ;  /* 0x3e800000b6b61820 */ /* 0x000fe20000400000 */
[----:B------:R-:W-:Y:S01]  /*b6a0*/  FSETP.GT.AND P1, PT, |R247|, 8.50705917302346158658e+37, PT ;  /* 0x7e800000f700780b */ /* 0x000fe20003f24200 */
        /* <DEDUP_REMOVED lines=16> */
[----:B------:R-:W-:Y:S01]  /*b7b0*/  @!P3 FMUL R182, R182, 16777216 ;  /* 0x4b800000b6b6b820 */ /* 0x000fe20000400000 */
[----:B------:R-:W-:Y:S01]  /*b7c0*/  FSETP.GEU.AND P3, PT, |R35|, 1.175494350822287508e-38, PT ;  /* 0x008000002300780b */ /* 0x000fe20003f6e200 */
        /* <DEDUP_REMOVED lines=16> */
[----:B------:R-:W-:Y:S01]  /*b8d0*/  @P2 FMUL R180, R180, 0.25 ;  /* 0x3e800000b4b42820 */ /* 0x000fe20000400000 */
[----:B------:R-:W-:Y:S01]  /*b8e0*/  FSETP.GT.AND P2, PT, |R248|, 8.50705917302346158658e+37, PT ;  /* 0x7e800000f800780b */ /* 0x000fe20003f44200 */
[----:B------:R-:W-:Y:S02]  /*b8f0*/  @!P3 FMUL R35, R35, 16777216 ;  /* 0x4b8000002323b820 */ /* 0x000fe40000400000 */
[----:B------:R-:W-:Y:S02]  /*b900*/  @!P3 FMUL R4, R4, 16777216 ;  /* 0x4b8000000404b820 */ /* 0x000fe40000400000 */
[----:B------:R-:W-:Y:S02]  /*b910*/  @!P3 FMUL R132, R132, 16777216 ;  /* 0x4b8000008484b820 */ /* 0x000fe40000400000 */
[----:B------:R-:W-:Y:S01]  /*b920*/  @!P3 FMUL R129, R129, 16777216 ;  /* 0x4b8000008181b820 */ /* 0x000fe20000400000 */
[----:B------:R-:W-:Y:S01]  /*b930*/  MUFU.RCP R35, R35 ;  /* 0x0000002300237308 */ /* 0x000fe20000001000 */
        /* <DEDUP_REMOVED lines=12> */
[----:B------:R-:W-:Y:S01]  /*ba00*/  @!P3 FMUL R180, R180, 16777216 ;  /* 0x4b800000b4b4b820 */ /* 0x000fe20000400000 */
[----:B------:R-:W-:Y:S01]  /*ba10*/  FSETP.GEU.AND P3, PT, |R247|, 1.175494350822287508e-38, PT ;  /* 0x00800000f700780b */ /* 0x000fe20003f6e200 */
        /* <DEDUP_REMOVED lines=16> */
[----:B------:R-:W-:Y:S01]  /*bb20*/  @P1 FMUL R162, R162, 0.25 ;  /* 0x3e800000a2a21820 */ /* 0x000fe20000400000 */
[----:B------:R-:W-:Y:S01]  /*bb30*/  FSETP.GT.AND P1, PT, |R249|, 8.50705917302346158658e+37, PT ;  /* 0x7e800000f900780b */ /* 0x000fe20003f24200 */
[----:B------:R-:W-:Y:S02]  /*bb40*/  @!P3 FMUL R247, R247, 16777216 ;  /* 0x4b800000f7f7b820 */ /* 0x000fe40000400000 */
[----:B------:R-:W-:-:S02]  /*bb50*/  @!P3 FMUL R175, R175, 16777216 ;  /* 0x4b800000afafb820 */ /* 0x000fc40000400000 */
[----:B------:R-:W-:Y:S02]  /*bb60*/  @!P3 FMUL R174, R174, 16777216 ;  /* 0x4b800000aeaeb820 */ /* 0x000fe40000400000 */
[----:B------:R-:W-:Y:S01]  /*bb70*/  @!P3 FMUL R87, R87, 16777216 ;  /* 0x4b8000005757b820 */ /* 0x000fe20000400000 */
[----:B------:R-:W-:Y:S01]  /*bb80*/  MUFU.RCP R247, R247 ;  /* 0x000000f700f77308 */ /* 0x000fe20000001000 */
        /* <DEDUP_REMOVED lines=12> */
[----:B------:R-:W-:Y:S01]  /*bc50*/  @!P3 FMUL R162, R162, 16777216 ;  /* 0x4b800000a2a2b820 */ /* 0x000fe20000400000 */
[----:B------:R-:W-:Y:S01]  /*bc60*/  FSETP.GEU.AND P3, PT, |R248|, 1.175494350822287508e-38, PT ;  /* 0x00800000f800780b */ /* 0x000fe20003f6e200 */
        /* <DEDUP_REMOVED lines=16> */
[----:B------:R-:W-:Y:S01]  /*bd70*/  @P2 FMUL R160, R160, 0.25 ;  /* 0x3e800000a0a02820 */ /* 0x000fe20000400000 */
[----:B------:R-:W-:Y:S01]  /*bd80*/  FSETP.GT.AND P2, PT, |R250|, 8.50705917302346158658e+37, PT ;  /* 0x7e800000fa00780b */ /* 0x000fe20003f44200 */
[----:B------:R-:W-:Y:S01]  /*bd90*/  IMAD R46, R200, 0x10, R44 ;  /* 0x00000010c82e7824 */ /* 0x000fe200078e022c */
[----:B------:R-:W-:Y:S01]  /*bda0*/  IADD3 R44, R3, -0x3f3504f3, RZ ;  /* 0xc0cafb0d032c7810 */ /* 0x000fe20007ffe0ff */
[----:B------:R-:W-:Y:S02]  /*bdb0*/  @!P3 FMUL R248, R248, 16777216 ;  /* 0x4b800000f8f8b820 */ /* 0x000fe40000400000 */
[----:B------:R-:W-:Y:S01]  /*bdc0*/  @!P3 FMUL R173, R173, 16777216 ;  /* 0x4b800000adadb820 */ /* 0x000fe20000400000 */
[----:B------:R-:W-:Y:S01]  /*bdd0*/  LEA R47, R46, R47, 0x6 ;  /* 0x0000002f2e2f7211 */ /* 0x000fe200078e30ff */
[----:B------:R-:W-:Y:S01]  /*bde0*/  @!P3 FMUL R172, R172, 16777216 ;  /* 0x4b800000acacb820 */ /* 0x000fe20000400000 */
[----:B------:R-:W-:Y:S01]  /*bdf0*/  IADD3 R46, R235, -0x3f3504f3, RZ ;  /* 0xc0cafb0deb2e7810 */ /* 0x000fe20007ffe0ff */
[----:B------:R-:W-:Y:S01]  /*be00*/  @!P3 FMUL R85, R85, 16777216 ;  /* 0x4b8000005555b820 */ /* 0x000fe20000400000 */
[----:B------:R-:W-:Y:S01]  /*be10*/  LOP3.LUT R44, R44, 0xff800000, RZ, 0xc0, !PT ;  /* 0xff8000002c2c7812 */ /* 0x000fe200078ec0ff */
[----:B------:R-:W-:Y:S01]  /*be20*/  @!P3 FMUL R84, R84, 16777216 ;  /* 0x4b8000005454b820 */ /* 0x000fe20000400000 */
[----:B------:R-:W-:Y:S01]  /*be30*/  LOP3.LUT R46, R46, 0xff800000, RZ, 0xc0, !PT ;  /* 0xff8000002e2e7812 */ /* 0x000fe200078ec0ff */
[----:B------:R-:W-:Y:S01]  /*be40*/  @!P3 FMUL R81, R81, 16777216 ;  /* 0x4b8000005151b820 */ /* 0x000fe20000400000 */
[----:B------:R-:W1:Y:S01]  /*be50*/  I2F R58, R44 ;  /* 0x0000002c003a7306 */ /* 0x000e620000201400 */
[----:B------:R-:W-:-:S02]  /*be60*/  @!P3 FMUL R80, R80, 16777216 ;  /* 0x4b8000005050b820 */ /* 0x000fc40000400000 */
[----:B------:R-:W-:Y:S02]  /*be70*/  @!P3 FMUL R77, R77, 16777216 ;  /* 0x4b8000004d4db820 */ /* 0x000fe40000400000 */
[----:B------:R-:W-:Y:S02]  /*be80*/  @!P3 FMUL R76, R76, 16777216 ;  /* 0x4b8000004c4cb820 */ /* 0x000fe40000400000 */
[----:B------:R-:W-:Y:S01]  /*be90*/  @!P3 FMUL R73, R73, 16777216 ;  /* 0x4b8000004949b820 */ /* 0x000fe20000400000 */
[----:B------:R2:W3:Y:S01]  /*bea0*/  I2F R59, R46 ;  /* 0x0000002e003b7306 */ /* 0x0004e20000201400 */
[----:B------:R-:W-:Y:S02]  /*beb0*/  @!P3 FMUL R72, R72, 16777216 ;  /* 0x4b8000004848b820 */ /* 0x000fe40000400000 */
[----:B------:R-:W-:Y:S02]  /*bec0*/  @!P3 FMUL R69, R69, 16777216 ;  /* 0x4b8000004545b820 */ /* 0x000fe40000400000 */
[----:B------:R-:W-:-:S02]  /*bed0*/  @!P3 FMUL R68, R68, 16777216 ;  /* 0x4b8000004444b820 */ /* 0x000fc40000400000 */
[----:B------:R-:W-:Y:S01]  /*bee0*/  @!P3 FMUL R65, R65, 16777216 ;  /* 0x4b8000004141b820 */ /* 0x000fe20000400000 */
[----:B------:R-:W-:Y:S01]  /*bef0*/  MUFU.RCP R248, R248 ;  /* 0x000000f800f87308 */ /* 0x000fe20000001000 */
[----:B------:R-:W-:Y:S01]  /*bf00*/  @!P3 FMUL R2, R2, 16777216 ;  /* 0x4b8000000202b820 */ /* 0x000fe20000400000 */
[----:B--2---:R-:W-:Y:S01]  /*bf10*/  IADD3 R46, R235, -R46, RZ ;  /* 0x8000002eeb2e7210 */ /* 0x004fe20007ffe0ff */
        /* <DEDUP_REMOVED lines=20> */
[C---:B------:R-:W-:Y:S01]  /*c060*/  FSETP.GEU.AND P1, PT, |R250|.reuse, 1.175494350822287508e-38, PT ;  /* 0x00800000fa00780b */ /* 0x040fe20003f2e200 */
[----:B------:R-:W-:Y:S02]  /*c070*/  @P2 FMUL R250, R250, 0.25 ;  /* 0x3e800000fafa2820 */ /* 0x000fe40000400000 */
[----:B------:R-:W-:Y:S02]  /*c080*/  @!P3 FMUL R249, R249, 16777216 ;  /* 0x4b800000f9f9b820 */ /* 0x000fe40000400000 */
[----:B0-----:R-:W-:-:S02]  /*c090*/  FMUL R123, R134, R141 ;  /* 0x0000008d867b7220 */ /* 0x001fc40000400000 */
[----:B------:R-:W0:Y:S01]  /*c0a0*/  MUFU.RCP R141, R168 ;  /* 0x000000a8008d7308 */ /* 0x000e220000001000 */
[----:B------:R-:W-:Y:S02]  /*c0b0*/  FFMA.FTZ R49, R50, 1.1920928955078125e-07, R49 ;  /* 0x3400000032317823 */ /* 0x000fe40000010031 */
[----:B------:R-:W-:Y:S02]  /*c0c0*/  FFMA.FTZ R50, R52, 1.1920928955078125e-07, R51 ;  /* 0x3400000034327823 */ /* 0x000fe40000010033 */
[----:B------:R-:W-:Y:S02]  /*c0d0*/  FFMA.FTZ R51, R54, 1.1920928955078125e-07, R53 ;  /* 0x3400000036337823 */ /* 0x000fe40000010035 */
[----:B------:R-:W-:Y:S01]  /*c0e0*/  @!P1 FMUL R250, R250, 16777216 ;  /* 0x4b800000fafa9820 */ /* 0x000fe20000400000 */
[----:B------:R-:W2:Y:S01]  /*c0f0*/  MUFU.RCP R249, R249 ;  /* 0x000000f900f97308 */ /* 0x000ea20000001000 */
[----:B------:R-:W-:Y:S02]  /*c100*/  FFMA.FTZ R240, R55, 1.1920928955078125e-07, R240 ;  /* 0x3400000037f07823 */ /* 0x000fe400000100f0 */
[----:B------:R-:W-:-:S02]  /*c110*/  FFMA.FTZ R241, R56, 1.1920928955078125e-07, R241 ;  /* 0x3400000038f17823 */ /* 0x000fc400000100f1 */
[----:B------:R-:W-:Y:S02]  /*c120*/  FFMA.FTZ R242, R57, 1.1920928955078125e-07, R242 ;  /* 0x3400000039f27823 */ /* 0x000fe400000100f2 */
[----:B-1----:R-:W-:Y:S01]  /*c130*/  FFMA.FTZ R245, R58, 1.1920928955078125e-07, R245 ;  /* 0x340000003af57823 */ /* 0x002fe200000100f5 */
[----:B------:R-:W1:Y:S01]  /*c140*/  MUFU.RCP R250, R250 ;  /* 0x000000fa00fa7308 */ /* 0x000e620000001000 */
[----:B---3--:R-:W-:Y:S02]  /*c150*/  FFMA.FTZ R246, R59, 1.1920928955078125e-07, R246 ;  /* 0x340000003bf67823 */ /* 0x008fe400000100f6 */
[----:B------:R-:W-:Y:S02]  /*c160*/  @P2 FMUL R9, R9, 0.25 ;  /* 0x3e80000009092820 */ /* 0x000fe40000400000 */
[----:B------:R-:W-:Y:S02]  /*c170*/  @P2 FMUL R13, R13, 0.25 ;  /* 0x3e8000000d0d2820 */ /* 0x000fe40000400000 */
[----:B------:R-:W-:-:S02]  /*c180*/  @P2 FMUL R24, R24, 0.25 ;  /* 0x3e80000018182820 */ /* 0x000fc40000400000 */
[----:B------:R-:W-:Y:S02]  /*c190*/  IMAD.IADD R209, R209, 0x1, R60 ;  /* 0x00000001d1d17824 */ /* 0x000fe400078e023c */
[C---:B------:R-:W-:Y:S02]  /*c1a0*/  FMUL R52, R97.reuse, R103 ;  /* 0x0000006761347220 */ /* 0x040fe40000400000 */
[C---:B------:R-:W-:Y:S01]  /*c1b0*/  FMUL R54, R97.reuse, R102 ;  /* 0x0000006661367220 */ /* 0x040fe20000400000 */
[----:B------:R-:W-:Y:S01]  /*c1c0*/  LEA.HI R209, R200, R209, RZ, 0x1f ;  /* 0x000000d1c8d17211 */ /* 0x000fe200078ff8ff */
        /* <DEDUP_REMOVED lines=12> */
[----:B------:R-:W-:Y:S02]  /*c290*/  FMUL R96, R97, R139 ;  /* 0x0000008b61607220 */ /* 0x000fe40000400000 */
[----:B------:R-:W-:Y:S02]  /*c2a0*/  @P2 FMUL R164, R164, 0.25 ;  /* 0x3e800000a4a42820 */ /* 0x000fe40000400000 */
[----:B------:R-:W-:Y:S01]  /*c2b0*/  @P2 FMUL R104, R104, 0.25 ;  /* 0x3e80000068682820 */ /* 0x000fe20000400000 */
[----:B------:R-:W-:Y:S01]  /*c2c0*/  F2FP.BF16.PACK_AB R96, R91, R96 ;  /* 0x000000605b60723e */ /* 0x000fe200000010ff */
[----:B------:R-:W-:-:S02]  /*c2d0*/  @P2 FMUL R8, R8, 0.25 ;  /* 0x3e80000008082820 */ /* 0x000fc40000400000 */
[----:B------:R-:W-:Y:S02]  /*c2e0*/  @P2 FMUL R12, R12, 0.25 ;  /* 0x3e8000000c0c2820 */ /* 0x000fe40000400000 */
[----:B------:R-:W-:Y:S02]  /*c2f0*/  @P2 FMUL R17, R17, 0.25 ;  /* 0x3e80000011112820 */ /* 0x000fe40000400000 */
[----:B------:R-:W-:Y:S02]  /*c300*/  @P2 FMUL R16, R16, 0.25 ;  /* 0x3e80000010102820 */ /* 0x000fe40000400000 */
[----:B------:R-:W-:Y:S02]  /*c310*/  @P2 FMUL R21, R21, 0.25 ;  /* 0x3e80000015152820 */ /* 0x000fe40000400000 */
[----:B------:R-:W-:Y:S02]  /*c320*/  @P2 FMUL R20, R20, 0.25 ;  /* 0x3e80000014142820 */ /* 0x000fe40000400000 */
[----:B------:R-:W-:-:S02]  /*c330*/  @P2 FMUL R28, R28, 0.25 ;  /* 0x3e8000001c1c2820 */ /* 0x000fc40000400000 */
[----:B------:R-:W-:Y:S02]  /*c340*/  FMUL R97, R97, R138 ;  /* 0x0000008a61617220 */ /* 0x000fe40000400000 */
[C---:B------:R-:W-:Y:S02]  /*c350*/  FMUL R60, R134.reuse, R101 ;  /* 0x00000065863c7220 */ /* 0x040fe40000400000 */
[C---:B------:R-:W-:Y:S02]  /*c360*/  FMUL R99, R134.reuse, R100 ;  /* 0x0000006486637220 */ /* 0x040fe40000400000 */
[----:B------:R-:W-:Y:S02]  /*c370*/  @!P3 FMUL R107, R107, 16777216 ;  /* 0x4b8000006b6bb820 */ /* 0x000fe40000400000 */
        /* <DEDUP_REMOVED lines=12> */
[----:B0-----:R-:W-:Y:S02]  /*c440*/  FMUL R138, R141, R32 ;  /* 0x000000208d8a7220 */ /* 0x001fe40000400000 */
[----:B------:R-:W-:-:S02]  /*c450*/  FMUL R146, R247, R87 ;  /* 0x00000057f7927220 */ /* 0x000fc40000400000 */
[----:B------:R-:W-:Y:S02]  /*c460*/  @!P3 FMUL R106, R106, 16777216 ;  /* 0x4b8000006a6ab820 */ /* 0x000fe40000400000 */
[----:B------:R-:W-:Y:S02]  /*c470*/  @!P3 FMUL R10, R10, 16777216 ;  /* 0x4b8000000a0ab820 */ /* 0x000fe40000400000 */
[----:B------:R-:W-:Y:S02]  /*c480*/  @!P3 FMUL R19, R19, 16777216 ;  /* 0x4b8000001313b820 */ /* 0x000fe40000400000 */
[----:B------:R-:W-:Y:S02]  /*c490*/  FMUL R134, R134, R136 ;  /* 0x0000008886867220 */ /* 0x000fe40000400000 */
[----:B------:R-:W-:Y:S02]  /*c4a0*/  FMUL R133, R141, R135 ;  /* 0x000000878d857220 */ /* 0x000fe40000400000 */
[----:B------:R-:W-:-:S02]  /*c4b0*/  FMUL R87, R247, R86 ;  /* 0x00000056f7577220 */ /* 0x000fc40000400000 */
[----:B------:R-:W-:Y:S02]  /*c4c0*/  FMUL R32, R247, R67 ;  /* 0x00000043f7207220 */ /* 0x000fe40000400000 */
        /* <DEDUP_REMOVED lines=14> */
[C---:B------:R-:W-:Y:S02]  /*c5b0*/  FMUL R135, R141.reuse, R34 ;  /* 0x000000228d877220 */ /* 0x040fe40000400000 */
[----:B------:R-:W-:Y:S02]  /*c5c0*/  FMUL R136, R141, R33 ;  /* 0x000000218d887220 */ /* 0x000fe40000400000 */
[----:B------:R-:W-:-:S02]  /*c5d0*/  FMUL R86, R247, R66 ;  /* 0x00000042f7567220 */ /* 0x000fc40000400000 */
[----:B------:R-:W-:Y:S02]  /*c5e0*/  FMUL R67, R248, R84 ;  /* 0x00000054f8437220 */ /* 0x000fe40000400000 */
[----:B------:R-:W-:Y:S01]  /*c5f0*/  @!P3 FMUL R30, R30, 16777216 ;  /* 0x4b8000001e1eb820 */ /* 0x000fe20000400000 */
[----:B------:R-:W-:Y:S01]  /*c600*/  ISETP.GE.U32.AND P3, PT, R38, 0x7f800000, PT ;  /* 0x7f8000002600780c */ /* 0x000fe20003f66070 */
[----:B------:R-:W-:Y:S02]  /*c610*/  @P2 FMUL R165, R165, 0.25 ;  /* 0x3e800000a5a52820 */ /* 0x000fe40000400000 */
[----:B------:R-:W-:Y:S02]  /*c620*/  @P2 FMUL R105, R105, 0.25 ;  /* 0x3e80000069692820 */ /* 0x000fe40000400000 */
[----:B------:R-:W-:Y:S02]  /*c630*/  @P2 FMUL R25, R25, 0.25 ;  /* 0x3e80000019192820 */ /* 0x000fe40000400000 */
[----:B------:R-:W-:Y:S01]  /*c640*/  @P2 FMUL R29, R29, 0.25 ;  /* 0x3e8000001d1d2820 */ /* 0x000fe20000400000 */
[----:B------:R-:W-:Y:S01]  /*c650*/  FSETP.NEU.AND P2, PT, R36, RZ, PT ;  /* 0x000000ff2400720b */ /* 0x000fe20003f4d000 */
        /* <DEDUP_REMOVED lines=9> */
[C---:B------:R-:W-:Y:S02]  /*c6f0*/  FMUL R34, R247.reuse, R83 ;  /* 0x00000053f7227220 */ /* 0x040fe40000400000 */
[----:B------:R-:W-:Y:S02]  /*c700*/  FMUL R33, R247, R75 ;  /* 0x0000004bf7217220 */ /* 0x000fe40000400000 */
[----:B------:R-:W-:Y:S02]  /*c710*/  FMUL R66, R248, R85 ;  /* 0x00000055f8427220 */ /* 0x000fe40000400000 */
[----:B--2---:R-:W-:-:S02]  /*c720*/  FMUL R84, R249, R107 ;  /* 0x0000006bf9547220 */ /* 0x004fc40000400000 */
[----:B------:R-:W-:Y:S02]  /*c730*/  FMUL R143, R35, R4 ;  /* 0x00000004238f7220 */ /* 0x000fe40000400000 */
[----:B------:R-:W-:Y:S02]  /*c740*/  FMUL R83, R247, R78 ;  /* 0x0000004ef7537220 */ /* 0x000fe40000400000 */
[----:B------:R-:W-:Y:S02]  /*c750*/  FMUL R75, R248, R76 ;  /* 0x0000004cf84b7220 */ /* 0x000fe40000400000 */
[C---:B------:R-:W-:Y:S02]  /*c760*/  FMUL R85, R249.reuse, R106 ;  /* 0x0000006af9557220 */ /* 0x040fe40000400000 */
[C---:B------:R-:W-:Y:S02]  /*c770*/  FMUL R107, R249.reuse, R10 ;  /* 0x0000000af96b7220 */ /* 0x040fe40000400000 */
[----:B------:R-:W-:-:S02]  /*c780*/  FMUL R147, R249, R19 ;  /* 0x00000013f9937220 */ /* 0x000fc40000400000 */
[C---:B------:R-:W-:Y:S02]  /*c790*/  FMUL R137, R141.reuse, R7 ;  /* 0x000000078d897220 */ /* 0x040fe40000400000 */
[C---:B------:R-:W-:Y:S02]  /*c7a0*/  FMUL R139, R141.reuse, R6 ;  /* 0x000000068d8b7220 */ /* 0x040fe40000400000 */
[----:B------:R-:W-:Y:S02]  /*c7b0*/  FMUL R140, R141, R5 ;  /* 0x000000058d8c7220 */ /* 0x000fe40000400000 */
[----:B------:R-:W-:Y:S02]  /*c7c0*/  FMUL R78, R247, R71 ;  /* 0x00000047f74e7220 */ /* 0x000fe40000400000 */
[----:B------:R-:W-:Y:S02]  /*c7d0*/  FMUL R76, R248, R69 ;  /* 0x00000045f84c7220 */ /* 0x000fe40000400000 */
[----:B------:R-:W-:Y:S01]  /*c7e0*/  FMUL R167, R249, R167 ;  /* 0x000000a7f9a77220 */ /* 0x000fe20000400000 */
[----:B------:R-:W-:Y:S01]  /*c7f0*/  F2FP.BF16.PACK_AB R33, R33, R78 ;  /* 0x0000004e2121723e */ /* 0x000fe200000010ff */
[C---:B------:R-:W-:Y:S01]  /*c800*/  FMUL R166, R249.reuse, R166 ;  /* 0x000000a6f9a67220 */ /* 0x040fe20000400000 */
[----:B------:R-:W-:Y:S01]  /*c810*/  LOP3.LUT R78, R64, 0x60, RZ, 0x3c, !PT ;  /* 0x00000060404e7812 */ /* 0x000fe200078e3cff */
[----:B------:R-:W-:-:S02]  /*c820*/  FMUL R106, R249, R11 ;  /* 0x0000000bf96a7220 */ /* 0x000fc40000400000 */
[C---:B------:R-:W-:Y:S02]  /*c830*/  FMUL R15, R249.reuse, R15 ;  /* 0x0000000ff90f7220 */ /* 0x040fe40000400000 */
[C---:B------:R-:W-:Y:S02]  /*c840*/  FMUL R14, R249.reuse, R14 ;  /* 0x0000000ef90e7220 */ /* 0x040fe40000400000 */
[C---:B------:R-:W-:Y:S02]  /*c850*/  FMUL R18, R249.reuse, R18 ;  /* 0x00000012f9127220 */ /* 0x040fe40000400000 */
[----:B------:R-:W-:Y:S01]  /*c860*/  FMUL R148, R249, R23 ;  /* 0x00000017f9947220 */ /* 0x000fe20000400000 */
[----:B------:R-:W-:Y:S01]  /*c870*/  F2FP.BF16.PACK_AB R14, R107, R14 ;  /* 0x0000000e6b0e723e */ /* 0x000fe200000010ff */
[C---:B------:R-:W-:Y:S02]  /*c880*/  FMUL R149, R249.reuse, R22 ;  /* 0x00000016f9957220 */ /* 0x040fe40000400000 */
[----:B------:R-:W-:-:S02]  /*c890*/  FMUL R27, R249, R27 ;  /* 0x0000001bf91b7220 */ /* 0x000fc40000400000 */
[C---:B------:R-:W-:Y:S02]  /*c8a0*/  FMUL R26, R249.reuse, R26 ;  /* 0x0000001af91a7220 */ /* 0x040fe40000400000 */
[----:B------:R-:W-:Y:S02]  /*c8b0*/  FMUL R150, R249, R31 ;  /* 0x0000001ff9967220 */ /* 0x000fe40000400000 */
[C---:B-1----:R-:W-:Y:S02]  /*c8c0*/  FMUL R10, R250.reuse, R9 ;  /* 0x00000009fa0a7220 */ /* 0x042fe40000400000 */
[C---:B------:R-:W-:Y:S02]  /*c8d0*/  FMUL R19, R250.reuse, R13 ;  /* 0x0000000dfa137220 */ /* 0x040fe40000400000 */
[----:B------:R-:W-:Y:S02]  /*c8e0*/  FMUL R4, R250, R24 ;  /* 0x00000018fa047220 */ /* 0x000fe40000400000 */
[----:B------:R-:W-:Y:S01]  /*c8f0*/  FMUL R71, R247, R70 ;  /* 0x00000046f7477220 */ /* 0x000fe20000400000 */
[----:B------:R-:W-:Y:S01]  /*c900*/  F2FP.BF16.PACK_AB R10, R10, R19 ;  /* 0x000000130a0a723e */ /* 0x000fe200000010ff */
[----:B------:R-:W-:Y:S01]  /*c910*/  FMUL R69, R248, R68 ;  /* 0x00000044f8457220 */ /* 0x000fe20000400000 */
[----:B------:R-:W-:Y:S01]  /*c920*/  F2FP.BF16.PACK_AB R19, R167, R84 ;  /* 0x00000054a713723e */ /* 0x000fe200000010ff */
[----:B------:R-:W-:-:S02]  /*c930*/  FMUL R249, R249, R30 ;  /* 0x0000001ef9f97220 */ /* 0x000fc40000400000 */
[----:B------:R-:W-:Y:S02]  /*c940*/  @!P1 FMUL R165, R165, 16777216 ;  /* 0x4b800000a5a59820 */ /* 0x000fe40000400000 */
[----:B------:R-:W-:Y:S02]  /*c950*/  @!P1 FMUL R105, R105, 16777216 ;  /* 0x4b80000069699820 */ /* 0x000fe40000400000 */
[----:B------:R-:W-:Y:S02]  /*c960*/  @!P1 FMUL R25, R25, 16777216 ;  /* 0x4b80000019199820 */ /* 0x000fe40000400000 */
[----:B------:R-:W-:Y:S01]  /*c970*/  @!P1 FMUL R29, R29, 16777216 ;  /* 0x4b8000001d1d9820 */ /* 0x000fe20000400000 */
[----:B------:R-:W-:Y:S01]  /*c980*/  ISETP.GE.U32.AND P1, PT, R36, 0x7f800000, PT ;  /* 0x7f8000002400780c */ /* 0x000fe20003f26070 */
[C---:B------:R-:W-:Y:S02]  /*c990*/  FMUL R7, R250.reuse, R164 ;  /* 0x000000a4fa077220 */ /* 0x040fe40000400000 */
[----:B------:R-:W-:-:S02]  /*c9a0*/  FMUL R104, R250, R104 ;  /* 0x00000068fa687220 */ /* 0x000fc40000400000 */
[C---:B------:R-:W-:Y:S02]  /*c9b0*/  FMUL R6, R250.reuse, R8 ;  /* 0x00000008fa067220 */ /* 0x040fe40000400000 */
[----:B------:R-:W-:Y:S01]  /*c9c0*/  FMUL R23, R250, R12 ;  /* 0x0000000cfa177220 */ /* 0x000fe20000400000 */
[----:B------:R-:W-:Y:S01]  /*c9d0*/  F2FP.BF16.PACK_AB R12, R26, R249 ;  /* 0x000000f91a0c723e */ /* 0x000fe200000010ff */
[C---:B------:R-:W-:Y:S01]  /*c9e0*/  FMUL R9, R250.reuse, R17 ;  /* 0x00000011fa097220 */ /* 0x040fe20000400000 */
[----:B------:R-:W-:Y:S01]  /*c9f0*/  F2FP.BF16.PACK_AB R7, R7, R104 ;  /* 0x000000680707723e */ /* 0x000fe200000010ff */
[----:B------:R-:W-:Y:S01]  /*ca00*/  FMUL R13, R250, R28 ;  /* 0x0000001cfa0d7220 */ /* 0x000fe20000400000 */
[----:B------:R-:W-:Y:S01]  /*ca10*/  F2FP.BF16.PACK_AB R6, R6, R23 ;  /* 0x000000170606723e */ /* 0x000fe200000010ff */
[C---:B------:R-:W-:Y:S01]  /*ca20*/  FMUL R5, R250.reuse, R16 ;  /* 0x00000010fa057220 */ /* 0x040fe20000400000 */
[----:B------:R-:W-:Y:S01]  /*ca30*/  F2FP.BF16.PACK_AB R16, R27, R150 ;  /* 0x000000961b10723e */ /* 0x000fe200000010ff */
[----:B------:R-:W-:Y:S01]  /*ca40*/  FMUL R24, R250, R21 ;  /* 0x00000015fa187220 */ /* 0x000fe20000400000 */
[----:B------:R-:W-:Y:S01]  /*ca50*/  F2FP.BF16.PACK_AB R4, R4, R13 ;  /* 0x0000000d0404723e */ /* 0x000fe200000010ff */
[----:B------:R-:W-:Y:S01]  /*ca60*/  FMUL R20, R250, R20 ;  /* 0x00000014fa147220 */ /* 0x000fe20000400000 */
[----:B------:R-:W-:Y:S01]  /*ca70*/  F2FP.BF16.PACK_AB R13, R18, R149 ;  /* 0x00000095120d723e */ /* 0x000fe200000010ff */
[----:B------:R-:W-:Y:S01]  /*ca80*/  FMUL R144, R35, R129 ;  /* 0x0000008123907220 */ /* 0x000fe20000400000 */
[----:B------:R-:W-:Y:S01]  /*ca90*/  F2FP.BF16.PACK_AB R9, R9, R24 ;  /* 0x000000180909723e */ /* 0x000fe200000010ff */
[C---:B------:R-:W-:Y:S01]  /*caa0*/  FMUL R173, R248.reuse, R173 ;  /* 0x000000adf8ad7220 */ /* 0x040fe20000400000 */
[----:B------:R-:W-:Y:S01]  /*cab0*/  F2FP.BF16.PACK_AB R5, R5, R20 ;  /* 0x000000140505723e */ /* 0x000fe200000010ff */
[C---:B------:R-:W-:Y:S01]  /*cac0*/  FMUL R81, R248.reuse, R81 ;  /* 0x00000051f8517220 */ /* 0x040fe20000400000 */
[----:B------:R-:W-:Y:S01]  /*cad0*/  F2FP.BF16.PACK_AB R17, R147, R148 ;  /* 0x000000949311723e */ /* 0x000fe200000010ff */
[C---:B------:R-:W-:Y:S01]  /*cae0*/  FMUL R70, R248.reuse, R77 ;  /* 0x0000004df8467220 */ /* 0x040fe20000400000 */
[----:B------:R-:W-:Y:S01]  /*caf0*/  F2FP.BF16.PACK_AB R27, R173, R66 ;  /* 0x00000042ad1b723e */ /* 0x000fe200000010ff */
[C---:B------:R-:W-:Y:S01]  /*cb00*/  FMUL R73, R248.reuse, R73 ;  /* 0x00000049f8497220 */ /* 0x040fe20000400000 */
[----:B------:R0:W-:Y:S01]  /*cb10*/  STS.128 [R47], R4 ;  /* 0x000000042f007388 */ /* 0x0001e20000000c00 */
        /* <DEDUP_REMOVED lines=9> */
[----:B------:R1:W-:Y:S01]  /*cbb0*/  STS.128 [R47+0x480], R16 ;  /* 0x000480102f007388 */ /* 0x0003e20000000c00 */
[----:B------:R-:W-:-:S02]  /*cbc0*/  FMUL R11, R250, R165 ;  /* 0x000000a5fa0b7220 */ /* 0x000fc40000400000 */
[C---:B------:R-:W-:Y:S01]  /*cbd0*/  FMUL R22, R250.reuse, R105 ;  /* 0x00000069fa167220 */ /* 0x040fe20000400000 */
[----:B------:R-:W-:Y:S01]  /*cbe0*/  STS.128 [R47+0x80], R12 ;  /* 0x0000800c2f007388 */ /* 0x000fe20000000c00 */
[C---:B------:R-:W-:Y:S01]  /*cbf0*/  FMUL R8, R250.reuse, R25 ;  /* 0x00000019fa087220 */ /* 0x040fe20000400000 */
[----:B------:R-:W-:Y:S01]  /*cc00*/  F2FP.BF16.PACK_AB R25, R73, R76 ;  /* 0x0000004c4919723e */ /* 0x000fe200000010ff */
[----:B------:R-:W-:Y:S01]  /*cc10*/  FMUL R29, R250, R29 ;  /* 0x0000001dfa1d7220 */ /* 0x000fe20000400000 */
[----:B------:R-:W-:Y:S01]  /*cc20*/  F2FP.BF16.PACK_AB R11, R11, R22 ;  /* 0x000000160b0b723e */ /* 0x000fe200000010ff */
[C---:B------:R-:W-:Y:S02]  /*cc30*/  FMUL R120, R35.reuse, R113 ;  /* 0x0000007123787220 */ /* 0x040fe40000400000 */
[C---:B------:R-:W-:Y:S01]  /*cc40*/  FMUL R132, R35.reuse, R132 ;  /* 0x0000008423847220 */ /* 0x040fe20000400000 */
[----:B------:R-:W-:Y:S01]  /*cc50*/  F2FP.BF16.PACK_AB R8, R8, R29 ;  /* 0x0000001d0808723e */ /* 0x000fe200000010ff */
[C---:B------:R-:W-:Y:S01]  /*cc60*/  FMUL R124, R35.reuse, R124 ;  /* 0x0000007c237c7220 */ /* 0x040fe20000400000 */
[----:B------:R2:W-:Y:S01]  /*cc70*/  STS.128 [R47+0x500], R24 ;  /* 0x000500182f007388 */ /* 0x0005e20000000c00 */
[C---:B------:R-:W-:Y:S01]  /*cc80*/  FMUL R116, R35.reuse, R116 ;  /* 0x0000007423747220 */ /* 0x040fe20000400000 */
[----:B0-----:R-:W-:Y:S01]  /*cc90*/  F2FP.BF16.PACK_AB R7, R132, R129 ;  /* 0x000000818407723e */ /* 0x001fe200000010ff */
[C---:B------:R-:W-:Y:S01]  /*cca0*/  FMUL R113, R35.reuse, R112 ;  /* 0x0000007023717220 */ /* 0x040fe20000400000 */
[----:B------:R-:W-:Y:S01]  /*ccb0*/  F2FP.BF16.PACK_AB R6, R124, R121 ;  /* 0x000000797c06723e */ /* 0x000fe200000010ff */
[C---:B------:R-:W-:Y:S01]  /*ccc0*/  FMUL R108, R35.reuse, R108 ;  /* 0x0000006c236c7220 */ /* 0x040fe20000400000 */
[----:B------:R0:W-:Y:S01]  /*ccd0*/  STS.128 [R47+0x400], R8 ;  /* 0x000400082f007388 */ /* 0x0001e20000000c00 */
[----:B------:R-:W-:Y:S01]  /*cce0*/  FMUL R145, R35, R180 ;  /* 0x000000b423917220 */ /* 0x000fe20000400000 */
[----:B------:R-:W-:Y:S01]  /*ccf0*/  F2FP.BF16.PACK_AB R5, R116, R113 ;  /* 0x000000717405723e */ /* 0x000fe200000010ff */
[----:B------:R-:W-:Y:S01]  /*cd00*/  IMAD.IADD R92, R39, 0x1, -R92 ;  /* 0x00000001275c7824 */ /* 0x000fe200078e0a5c */
[----:B-1----:R-:W-:Y:S01]  /*cd10*/  F2FP.BF16.PACK_AB R18, R137, R140 ;  /* 0x0000008c8912723e */ /* 0x002fe200000010ff */
[C---:B------:R-:W-:Y:S01]  /*cd20*/  FMUL R125, R35.reuse, R125 ;  /* 0x0000007d237d7220 */ /* 0x040fe20000400000 */
[----:B------:R-:W-:Y:S01]  /*cd30*/  F2FP.BF16.PACK_AB R4, R108, R145 ;  /* 0x000000916c04723e */ /* 0x000fe200000010ff */
[----:B------:R-:W-:Y:S01]  /*cd40*/  FMUL R117, R35, R117 ;  /* 0x0000007523757220 */ /* 0x000fe20000400000 */
[----:B------:R-:W-:Y:S01]  /*cd50*/  F2FP.BF16.PACK_AB R19, R133, R136 ;  /* 0x000000888513723e */ /* 0x000fe200000010ff */
[C---:B------:R-:W-:Y:S01]  /*cd60*/  FMUL R109, R35.reuse, R109 ;  /* 0x0000006d236d7220 */ /* 0x040fe20000400000 */
[----:B--2---:R-:W-:Y:S01]  /*cd70*/  MOV R25, 0x3dc6b27f ;  /* 0x3dc6b27f00197802 */ /* 0x004fe20000000f00 */
[----:B------:R-:W-:Y:S01]  /*cd80*/  FMUL R112, R35, R181 ;  /* 0x000000b523707220 */ /* 0x000fe20000400000 */
[----:B------:R1:W-:Y:S01]  /*cd90*/  STS.128 [R47+0x200], R4 ;  /* 0x000200042f007388 */ /* 0x0003e20000000c00 */
[----:B------:R-:W-:Y:S01]  /*cda0*/  FADD R92, R92, -1 ;  /* 0xbf8000005c5c7421 */ /* 0x000fe20000000000 */
[----:B------:R-:W-:Y:S01]  /*cdb0*/  F2FP.BF16.PACK_AB R15, R135, R138 ;  /* 0x0000008a870f723e */ /* 0x000fe200000010ff */
[C---:B------:R-:W-:Y:S01]  /*cdc0*/  FMUL R2, R248.reuse, R2 ;  /* 0x00000002f8027220 */ /* 0x040fe20000400000 */
[----:B0-----:R-:W-:Y:S01]  /*cdd0*/  F2FP.BF16.PACK_AB R8, R109, R112 ;  /* 0x000000706d08723e */ /* 0x001fe200000010ff */
[----:B------:R-:W-:Y:S01]  /*cde0*/  FMUL R77, R248, R160 ;  /* 0x000000a0f84d7220 */ /* 0x000fe20000400000 */
[----:B------:R-:W-:Y:S01]  /*cdf0*/  F2FP.BF16.PACK_AB R9, R117, R120 ;  /* 0x000000787509723e */ /* 0x000fe200000010ff */
[----:B------:R-:W-:Y:S01]  /*ce00*/  FADD R95, R95, -1 ;  /* 0xbf8000005f5f7421 */ /* 0x000fe20000000000 */
[----:B------:R-:W-:Y:S01]  /*ce10*/  F2FP.BF16.PACK_AB R10, R125, R128 ;  /* 0x000000807d0a723e */ /* 0x000fe200000010ff */
[----:B------:R-:W-:Y:S01]  /*ce20*/  IMAD.IADD R42, R37, 0x1, -R42 ;  /* 0x00000001252a7824 */ /* 0x000fe200078e0a2a */
[----:B------:R-:W-:Y:S01]  /*ce30*/  F2FP.BF16.PACK_AB R11, R143, R144 ;  /* 0x000000908f0b723e */ /* 0x000fe200000010ff */
[----:B------:R-:W-:Y:S01]  /*ce40*/  FADD R43, R43, -1 ;  /* 0xbf8000002b2b7421 */ /* 0x000fe20000000000 */
[----:B------:R-:W-:Y:S01]  /*ce50*/  F2FP.BF16.PACK_AB R20, R2, R77 ;  /* 0x0000004d0214723e */ /* 0x000fe200000010ff */
[----:B------:R-:W-:-:S02]  /*ce60*/  FFMA.FTZ R2, R95, R25, -0.16845393180847167969 ;  /* 0xbe2c7f305f027423 */ /* 0x000fc40000010019 */
[----:B------:R0:W-:Y:S01]  /*ce70*/  STS.128 [R47+0x600], R8 ;  /* 0x000600082f007388 */ /* 0x0001e20000000c00 */
[----:B-1----:R-:W-:Y:S01]  /*ce80*/  FFMA.FTZ R7, R92, R25, -0.16845393180847167969 ;  /* 0xbe2c7f305c077423 */ /* 0x002fe20000010019 */
[----:B------:R-:W-:Y:S01]  /*ce90*/  F2FP.BF16.PACK_AB R4, R131, R134 ;  /* 0x000000868304723e */ /* 0x000fe200000010ff */
[C---:B------:R-:W-:Y:S01]  /*cea0*/  FFMA.FTZ R2, R95.reuse, R2, 0.1716887056827545166 ;  /* 0x3e2fcf2a5f027423 */ /* 0x040fe20000010002 */
[----:B------:R-:W-:Y:S01]  /*ceb0*/  F2FP.BF16.PACK_AB R5, R126, R127 ;  /* 0x0000007f7e05723e */ /* 0x000fe200000010ff */
[----:B------:R-:W-:Y:S01]  /*cec0*/  FADD R42, R42, -1 ;  /* 0xbf8000002a2a7421 */ /* 0x000fe20000000000 */
[----:B------:R-:W-:Y:S01]  /*ced0*/  F2FP.BF16.PACK_AB R6, R102, R103 ;  /* 0x000000676606723e */ /* 0x000fe200000010ff */
[----:B------:R-:W-:Y:S02]  /*cee0*/  FFMA.FTZ R2, R95, R2, -0.17900948226451873779 ;  /* 0xbe374e435f027423 */ /* 0x000fe40000010002 */
[----:B------:R-:W-:Y:S02]  /*cef0*/  IMAD.IADD R44, R3, 0x1, -R44 ;  /* 0x00000001032c7824 */ /* 0x000fe400078e0a2c */
[----:B------:R-:W-:-:S02]  /*cf00*/  FFMA.FTZ R2, R95, R2, 0.20512372255325317383 ;  /* 0x3e520bf45f027423 */ /* 0x000fc40000010002 */
[----:B------:R-:W-:Y:S02]  /*cf10*/  FADD R44, R44, -1 ;  /* 0xbf8000002c2c7421 */ /* 0x000fe40000000000 */
[----:B------:R-:W-:Y:S01]  /*cf20*/  FFMA.FTZ R2, R95, R2, -0.24046532809734344482 ;  /* 0xbe763c8b5f027423 */ /* 0x000fe20000010002 */
[----:B0-----:R-:W-:Y:S01]  /*cf30*/  F2FP.BF16.PACK_AB R8, R123, R130 ;  /* 0x000000827b08723e */ /* 0x001fe200000010ff */
[----:B------:R-:W-:Y:S01]  /*cf40*/  FFMA.FTZ R9, R92, R7, 0.1716887056827545166 ;  /* 0x3e2fcf2a5c097423 */ /* 0x000fe20000010007 */
[----:B------:R-:W-:Y:S01]  /*cf50*/  F2FP.BF16.PACK_AB R7, R99, R100 ;  /* 0x000000646307723e */ /* 0x000fe200000010ff */
[C---:B------:R-:W-:Y:S01]  /*cf60*/  FFMA.FTZ R2, R95.reuse, R2, 0.28857114911079406738 ;  /* 0x3e93bf995f027423 */ /* 0x040fe20000010002 */
[----:B------:R-:W-:Y:S01]  /*cf70*/  F2FP.BF16.PACK_AB R10, R90, R93 ;  /* 0x0000005d5a0a723e */ /* 0x000fe200000010ff */
[----:B------:R-:W-:Y:S01]  /*cf80*/  FFMA.FTZ R9, R92, R9, -0.17900948226451873779 ;  /* 0xbe374e435c097423 */ /* 0x000fe20000010009 */
[----:B------:R-:W-:Y:S01]  /*cf90*/  F2FP.BF16.PACK_AB R99, R52, R53 ;  /* 0x000000353463723e */ /* 0x000fe200000010ff */
[----:B------:R0:W-:Y:S01]  /*cfa0*/  STS.128 [R47+0x300], R4 ;  /* 0x000300042f007388 */ /* 0x0001e20000000c00 */
[----:B------:R-:W-:-:S02]  /*cfb0*/  FFMA.FTZ R2, R95, R2, -0.36067417263984680176 ;  /* 0xbeb8aa495f027423 */ /* 0x000fc40000010002 */
[C---:B------:R-:W-:Y:S02]  /*cfc0*/  FFMA.FTZ R9, R92.reuse, R9, 0.20512372255325317383 ;  /* 0x3e520bf45c097423 */ /* 0x040fe40000010009 */
[C---:B------:R-:W-:Y:S02]  /*cfd0*/  FFMA.FTZ R2, R95.reuse, R2, 0.48089820146560668945 ;  /* 0x3ef6384a5f027423 */ /* 0x040fe40000010002 */
[----:B------:R-:W-:Y:S01]  /*cfe0*/  FFMA.FTZ R11, R92, R9, -0.24046532809734344482 ;  /* 0xbe763c8b5c0b7423 */ /* 0x000fe20000010009 */
[----:B------:R-:W-:Y:S01]  /*cff0*/  F2FP.BF16.PACK_AB R9, R98, R101 ;  /* 0x000000656209723e */ /* 0x000fe200000010ff */
[C---:B------:R-:W-:Y:S01]  /*d000*/  FFMA.FTZ R2, R95.reuse, R2, -0.72134751081466674805 ;  /* 0xbf38aa3b5f027423 */ /* 0x040fe20000010002 */
[----:B------:R-:W-:Y:S01]  /*d010*/  F2FP.BF16.PACK_AB R98, R56, R57 ;  /* 0x000000393862723e */ /* 0x000fe200000010ff */
[----:B------:R-:W-:Y:S01]  /*d020*/  FFMA.FTZ R11, R92, R11, 0.28857114911079406738 ;  /* 0x3e93bf995c0b7423 */ /* 0x000fe2000001000b */
[----:B------:R-:W-:Y:S01]  /*d030*/  LOP3.LUT R56, R64, 0x40, RZ, 0x3c, !PT ;  /* 0x0000004040387812 */ /* 0x000fe200078e3cff */
[----:B------:R-:W-:-:S02]  /*d040*/  FMUL R2, R95, R2 ;  /* 0x000000025f027220 */ /* 0x000fc40000400000 */
[----:B------:R-:W-:Y:S02]  /*d050*/  FFMA.FTZ R11, R92, R11, -0.36067417263984680176 ;  /* 0xbeb8aa495c0b7423 */ /* 0x000fe4000001000b */
[----:B0-----:R-:W-:Y:S02]  /*d060*/  FFMA.FTZ R7, R42, R25, -0.16845393180847167969 ;  /* 0xbe2c7f302a077423 */ /* 0x001fe40000010019 */
[----:B------:R-:W-:Y:S01]  /*d070*/  FFMA.FTZ R5, R92, R11, 0.48089820146560668945 ;  /* 0x3ef6384a5c057423 */ /* 0x000fe2000001000b */
[----:B------:R-:W-:Y:S01]  /*d080*/  F2FP.BF16.PACK_AB R11, R60, R61 ;  /* 0x0000003d3c0b723e */ /* 0x000fe200000010ff */
[C---:B------:R-:W-:Y:S01]  /*d090*/  FFMA.FTZ R4, R43.reuse, R25, -0.16845393180847167969 ;  /* 0xbe2c7f302b047423 */ /* 0x040fe20000010019 */
[----:B------:R-:W-:Y:S01]  /*d0a0*/  LOP3.LUT R60, R64, 0x20, RZ, 0x3c, !PT ;  /* 0x00000020403c7812 */ /* 0x000fe200078e3cff */
[----:B------:R-:W-:Y:S02]  /*d0b0*/  FFMA.FTZ R5, R92, R5, -0.72134751081466674805 ;  /* 0xbf38aa3b5c057423 */ /* 0x000fe40000010005 */
[----:B------:R-:W-:Y:S01]  /*d0c0*/  FFMA.FTZ R7, R42, R7, 0.1716887056827545166 ;  /* 0x3e2fcf2a2a077423 */ /* 0x000fe20000010007 */
[----:B------:R0:W-:Y:S01]  /*d0d0*/  STS.128 [R47+0x700], R8 ;  /* 0x000700082f007388 */ /* 0x0001e20000000c00 */
[----:B------:R-:W-:-:S02]  /*d0e0*/  FFMA.FTZ R4, R43, R4, 0.1716887056827545166 ;  /* 0x3e2fcf2a2b047423 */ /* 0x000fc40000010004 */
[----:B------:R-:W-:Y:S02]  /*d0f0*/  FMUL R5, R92, R5 ;  /* 0x000000055c057220 */ /* 0x000fe40000400000 */
[----:B------:R-:W-:Y:S02]  /*d100*/  FFMA.FTZ R7, R42, R7, -0.17900948226451873779 ;  /* 0xbe374e432a077423 */ /* 0x000fe40000010007 */
[C---:B------:R-:W-:Y:S02]  /*d110*/  FFMA.FTZ R4, R43.reuse, R4, -0.17900948226451873779 ;  /* 0xbe374e432b047423 */ /* 0x040fe40000010004 */
[----:B------:R-:W-:Y:S02]  /*d120*/  FMUL R5, R92, R5 ;  /* 0x000000055c057220 */ /* 0x000fe40000400000 */
[----:B------:R-:W-:Y:S02]  /*d130*/  FFMA.FTZ R7, R42, R7, 0.20512372255325317383 ;  /* 0x3e520bf42a077423 */ /* 0x000fe40000010007 */
[----:B------:R-:W-:-:S02]  /*d140*/  FFMA.FTZ R4, R43, R4, 0.20512372255325317383 ;  /* 0x3e520bf42b047423 */ /* 0x000fc40000010004 */
[----:B------:R-:W-:Y:S02]  /*d150*/  FMUL R2, R95, R2 ;  /* 0x000000025f027220 */ /* 0x000fe40000400000 */
[----:B------:R-:W-:Y:S02]  /*d160*/  FFMA.FTZ R5, R92, 1.4426950216293334961, R5 ;  /* 0x3fb8aa3b5c057823 */ /* 0x000fe40000010005 */
[----:B------:R-:W-:Y:S02]  /*d170*/  FFMA.FTZ R7, R42, R7, -0.24046532809734344482 ;  /* 0xbe763c8b2a077423 */ /* 0x000fe40000010007 */
[----:B------:R-:W-:Y:S02]  /*d180*/  FFMA.FTZ R4, R43, R4, -0.24046532809734344482 ;  /* 0xbe763c8b2b047423 */ /* 0x000fe40000010004 */
[----:B------:R-:W-:Y:S02]  /*d190*/  FFMA.FTZ R2, R95, 1.4426950216293334961, R2 ;  /* 0x3fb8aa3b5f027823 */ /* 0x000fe40000010002 */
[----:B------:R-:W-:-:S02]  /*d1a0*/  FADD R244, R50, R5 ;  /* 0x0000000532f47221 */ /* 0x000fc40000000000 */
[----:B------:R-:W-:Y:S02]  /*d1b0*/  @P1 IMAD.MOV.U32 R5, RZ, RZ, 0x7f800000 ;  /* 0x7f800000ff051424 */ /* 0x000fe400078e00ff */
[----:B------:R-:W-:Y:S02]  /*d1c0*/  FFMA.FTZ R7, R42, R7, 0.28857114911079406738 ;  /* 0x3e93bf992a077423 */ /* 0x000fe40000010007 */
[----:B------:R-:W-:Y:S02]  /*d1d0*/  FFMA.FTZ R4, R43, R4, 0.28857114911079406738 ;  /* 0x3e93bf992b047423 */ /* 0x000fe40000010004 */
[----:B------:R-:W-:Y:S02]  /*d1e0*/  FADD R243, R49, R2 ;  /* 0x0000000231f37221 */ /* 0x000fe40000000000 */
[----:B------:R-:W-:Y:S02]  /*d1f0*/  FADD R48, R48, -1 ;  /* 0xbf80000030307421 */ /* 0x000fe40000000000 */
[----:B------:R-:W-:Y:S01]  /*d200*/  @P1 FFMA.FTZ R243, R36, R5, +INF ;  /* 0x7f80000024f31423 */ /* 0x000fe20000010005 */
[----:B------:R-:W-:Y:S01]  /*d210*/  FSETP.NEU.AND P1, PT, R39, RZ, PT ;  /* 0x000000ff2700720b */ /* 0x000fe20003f2d000 */
[----:B------:R-:W-:-:S02]  /*d220*/  FFMA.FTZ R7, R42, R7, -0.36067417263984680176 ;  /* 0xbeb8aa492a077423 */ /* 0x000fc40000010007 */
[----:B------:R-:W-:Y:S01]  /*d230*/  FFMA.FTZ R4, R43, R4, -0.36067417263984680176 ;  /* 0xbeb8aa492b047423 */ /* 0x000fe20000010004 */
[----:B------:R-:W-:Y:S01]  /*d240*/  FSEL R243, R243, -INF , P2 ;  /* 0xff800000f3f37808 */ /* 0x000fe20001000000 */
[-C--:B------:R-:W-:Y:S01]  /*d250*/  FFMA.FTZ R5, R44, R25.reuse, -0.16845393180847167969 ;  /* 0xbe2c7f302c057423 */ /* 0x080fe20000010019 */
[----:B------:R-:W-:Y:S01]  /*d260*/  ISETP.GE.U32.AND P2, PT, R40, 0x7f800000, PT ;  /* 0x7f8000002800780c */ /* 0x000fe20003f46070 */
[----:B0-----:R-:W-:Y:S02]  /*d270*/  FFMA.FTZ R9, R48, R25, -0.16845393180847167969 ;  /* 0xbe2c7f3030097423 */ /* 0x001fe40000010019 */
[----:B------:R-:W-:Y:S02]  /*d280*/  FFMA.FTZ R7, R42, R7, 0.48089820146560668945 ;  /* 0x3ef6384a2a077423 */ /* 0x000fe40000010007 */
[----:B------:R-:W-:Y:S02]  /*d290*/  FFMA.FTZ R4, R43, R4, 0.48089820146560668945 ;  /* 0x3ef6384a2b047423 */ /* 0x000fe40000010004 */
[----:B------:R-:W-:-:S02]  /*d2a0*/  FFMA.FTZ R5, R44, R5, 0.1716887056827545166 ;  /* 0x3e2fcf2a2c057423 */ /* 0x000fc40000010005 */
[----:B------:R-:W-:Y:S02]  /*d2b0*/  FFMA.FTZ R9, R48, R9, 0.1716887056827545166 ;  /* 0x3e2fcf2a30097423 */ /* 0x000fe40000010009 */
[----:B------:R-:W-:Y:S02]  /*d2c0*/  FFMA.FTZ R7, R42, R7, -0.72134751081466674805 ;  /* 0xbf38aa3b2a077423 */ /* 0x000fe40000010007 */
[----:B------:R-:W-:Y:S02]  /*d2d0*/  FFMA.FTZ R4, R43, R4, -0.72134751081466674805 ;  /* 0xbf38aa3b2b047423 */ /* 0x000fe40000010004 */
[----:B------:R-:W-:Y:S02]  /*d2e0*/  FFMA.FTZ R5, R44, R5, -0.17900948226451873779 ;  /* 0xbe374e432c057423 */ /* 0x000fe40000010005 */
[----:B------:R-:W-:Y:S02]  /*d2f0*/  FFMA.FTZ R9, R48, R9, -0.17900948226451873779 ;  /* 0xbe374e4330097423 */ /* 0x000fe40000010009 */
[----:B------:R-:W-:-:S02]  /*d300*/  FMUL R7, R42, R7 ;  /* 0x000000072a077220 */ /* 0x000fc40000400000 */
[C---:B------:R-:W-:Y:S02]  /*d310*/  FMUL R4, R43.reuse, R4 ;  /* 0x000000042b047220 */ /* 0x040fe40000400000 */
[----:B------:R-:W-:Y:S02]  /*d320*/  FFMA.FTZ R5, R44, R5, 0.20512372255325317383 ;  /* 0x3e520bf42c057423 */ /* 0x000fe40000010005 */
[----:B------:R-:W-:Y:S02]  /*d330*/  FFMA.FTZ R9, R48, R9, 0.20512372255325317383 ;  /* 0x3e520bf430097423 */ /* 0x000fe40000010009 */
[C---:B------:R-:W-:Y:S02]  /*d340*/  FMUL R172, R248.reuse, R172 ;  /* 0x000000acf8ac7220 */ /* 0x040fe40000400000 */
[C---:B------:R-:W-:Y:S02]  /*d350*/  FMUL R80, R248.reuse, R80 ;  /* 0x00000050f8507220 */ /* 0x040fe40000400000 */
[----:B------:R-:W-:Y:S01]  /*d360*/  FMUL R72, R248, R72 ;  /* 0x00000048f8487220 */ /* 0x000fe20000400000 */
[----:B------:R-:W-:Y:S01]  /*d370*/  F2FP.BF16.PACK_AB R23, R172, R67 ;  /* 0x00000043ac17723e */ /* 0x000fe200000010ff */
[----:B------:R-:W-:Y:S01]  /*d380*/  IMAD.IADD R45, R40, 0x1, -R45 ;  /* 0x00000001282d7824 */ /* 0x000fe200078e0a2d */
[----:B------:R-:W-:Y:S01]  /*d390*/  F2FP.BF16.PACK_AB R22, R80, R75 ;  /* 0x0000004b5016723e */ /* 0x000fe200000010ff */
[----:B------:R-:W-:Y:S01]  /*d3a0*/  FMUL R7, R42, R7 ;  /* 0x000000072a077220 */ /* 0x000fe20000400000 */
[----:B------:R-:W-:Y:S01]  /*d3b0*/  F2FP.BF16.PACK_AB R21, R72, R69 ;  /* 0x000000454815723e */ /* 0x000fe200000010ff */
[----:B------:R-:W-:Y:S01]  /*d3c0*/  FMUL R4, R43, R4 ;  /* 0x000000042b047220 */ /* 0x000fe20000400000 */
[----:B------:R-:W0:Y:S01]  /*d3d0*/  S2R R248, SR_TID.X ;  /* 0x0000000000f87919 */ /* 0x000e220000002100 */
[----:B------:R-:W-:-:S02]  /*d3e0*/  FFMA.FTZ R5, R44, R5, -0.24046532809734344482 ;  /* 0xbe763c8b2c057423 */ /* 0x000fc40000010005 */
[----:B------:R-:W-:Y:S01]  /*d3f0*/  FADD R46, R46, -1 ;  /* 0xbf8000002e2e7421 */ /* 0x000fe20000000000 */
[----:B------:R1:W-:Y:S01]  /*d400*/  STS.128 [R47+0x100], R20 ;  /* 0x000100142f007388 */ /* 0x0003e20000000c00 */
[----:B------:R-:W-:Y:S02]  /*d410*/  FFMA.FTZ R9, R48, R9, -0.24046532809734344482 ;  /* 0xbe763c8b30097423 */ /* 0x000fe40000010009 */
[----:B------:R-:W-:Y:S02]  /*d420*/  FADD R45, R45, -1 ;  /* 0xbf8000002d2d7421 */ /* 0x000fe40000000000 */
[----:B------:R-:W-:Y:S02]  /*d430*/  FFMA.FTZ R42, R42, 1.4426950216293334961, R7 ;  /* 0x3fb8aa3b2a2a7823 */ /* 0x000fe40000010007 */
[----:B------:R-:W-:Y:S01]  /*d440*/  FFMA.FTZ R43, R43, 1.4426950216293334961, R4 ;  /* 0x3fb8aa3b2b2b7823 */ /* 0x000fe20000010004 */
[----:B------:R-:W-:Y:S01]  /*d450*/  @P5 MOV R4, 0x7f800000 ;  /* 0x7f80000000045802 */ /* 0x000fe20000000f00 */
[----:B------:R-:W-:-:S02]  /*d460*/  FFMA.FTZ R5, R44, R5, 0.28857114911079406738 ;  /* 0x3e93bf992c057423 */ /* 0x000fc40000010005 */
[----:B------:R-:W-:Y:S02]  /*d470*/  FFMA.FTZ R7, R46, R25, -0.16845393180847167969 ;  /* 0xbe2c7f302e077423 */ /* 0x000fe40000010019 */
[C---:B------:R-:W-:Y:S02]  /*d480*/  FMUL R142, R141.reuse, R115 ;  /* 0x000000738d8e7220 */ /* 0x040fe40000400000 */
[C---:B------:R-:W-:Y:S01]  /*d490*/  FMUL R115, R141.reuse, R114 ;  /* 0x000000728d737220 */ /* 0x040fe20000400000 */
[----:B-1----:R-:W-:Y:S01]  /*d4a0*/  F2FP.BF16.PACK_AB R20, R94, R97 ;  /* 0x000000615e14723e */ /* 0x002fe200000010ff */
[----:B------:R-:W-:Y:S01]  /*d4b0*/  FFMA.FTZ R9, R48, R9, 0.28857114911079406738 ;  /* 0x3e93bf9930097423 */ /* 0x000fe20000010009 */
[----:B------:R-:W-:Y:S01]  /*d4c0*/  F2FP.BF16.PACK_AB R21, R88, R89 ;  /* 0x000000595815723e */ /* 0x000fe200000010ff */
[----:B------:R-:W-:Y:S01]  /*d4d0*/  FMUL R114, R141, R110 ;  /* 0x0000006e8d727220 */ /* 0x000fe20000400000 */
[----:B------:R-:W-:Y:S01]  /*d4e0*/  F2FP.BF16.PACK_AB R22, R58, R59 ;  /* 0x0000003b3a16723e */ /* 0x000fe200000010ff */
[----:B------:R-:W-:Y:S01]  /*d4f0*/  FFMA.FTZ R6, R45, R25, -0.16845393180847167969 ;  /* 0xbe2c7f302d067423 */ /* 0x000fe20000010019 */
[----:B------:R-:W-:Y:S01]  /*d500*/  F2FP.BF16.PACK_AB R23, R54, R55 ;  /* 0x000000373617723e */ /* 0x000fe200000010ff */
[----:B------:R-:W-:Y:S01]  /*d510*/  FFMA.FTZ R5, R44, R5, -0.36067417263984680176 ;  /* 0xbeb8aa492c057423 */ /* 0x000fe20000010005 */
[----:B------:R-:W-:Y:S01]  /*d520*/  F2FP.BF16.PACK_AB R97, R62, R63 ;  /* 0x0000003f3e61723e */ /* 0x000fe200000010ff */
[C---:B------:R-:W-:Y:S01]  /*d530*/  FMUL R119, R141.reuse, R119 ;  /* 0x000000778d777220 */ /* 0x040fe20000400000 */
[----:B0-----:R-:W-:Y:S01]  /*d540*/  LOP3.LUT R248, R248, 0x1c, RZ, 0xc0, !PT ;  /* 0x0000001cf8f87812 */ /* 0x001fe200078ec0ff */
[C---:B------:R-:W-:Y:S01]  /*d550*/  FMUL R111, R141.reuse, R111 ;  /* 0x0000006f8d6f7220 */ /* 0x040fe20000400000 */
[----:B------:R0:W-:Y:S01]  /*d560*/  STS.128 [R47+0x380], R20 ;  /* 0x000380142f007388 */ /* 0x0001e20000000c00 */
[----:B------:R-:W-:Y:S01]  /*d570*/  FMUL R110, R141, R183 ;  /* 0x000000b78d6e7220 */ /* 0x000fe20000400000 */
[----:B------:R-:W-:Y:S01]  /*d580*/  F2FP.BF16.PACK_AB R17, R119, R142 ;  /* 0x0000008e7711723e */ /* 0x000fe200000010ff */
[----:B------:R-:W-:Y:S01]  /*d590*/  FFMA.FTZ R7, R46, R7, 0.1716887056827545166 ;  /* 0x3e2fcf2a2e077423 */ /* 0x000fe20000010007 */
[----:B------:R-:W-:Y:S01]  /*d5a0*/  STS.128 [R47+0x780], R96 ;  /* 0x000780602f007388 */ /* 0x000fe20000000c00 */
[----:B------:R-:W-:Y:S01]  /*d5b0*/  @P5 FFMA.FTZ R244, R39, R4, +INF ;  /* 0x7f80000027f45423 */ /* 0x000fe20000010004 */
[----:B------:R-:W-:Y:S01]  /*d5c0*/  F2FP.BF16.PACK_AB R16, R111, R110 ;  /* 0x0000006e6f10723e */ /* 0x000fe200000010ff */
[----:B------:R-:W-:Y:S01]  /*d5d0*/  FFMA.FTZ R9, R48, R9, -0.36067417263984680176 ;  /* 0xbeb8aa4930097423 */ /* 0x000fe20000010009 */
[----:B------:R-:W-:Y:S01]  /*d5e0*/  FSETP.NEU.AND P5, PT, R37, RZ, PT ;  /* 0x000000ff2500720b */ /* 0x000fe20003fad000 */
[----:B------:R-:W-:Y:S01]  /*d5f0*/  FFMA.FTZ R6, R45, R6, 0.1716887056827545166 ;  /* 0x3e2fcf2a2d067423 */ /* 0x000fe20000010006 */
[----:B------:R-:W-:Y:S01]  /*d600*/  FSEL R244, R244, -INF , P1 ;  /* 0xff800000f4f47808 */ /* 0x000fe20000800000 */
[----:B------:R-:W-:Y:S01]  /*d610*/  FFMA.FTZ R5, R44, R5, 0.48089820146560668945 ;  /* 0x3ef6384a2c057423 */ /* 0x000fe20000010005 */
[----:B------:R-:W-:Y:S01]  /*d620*/  ISETP.GE.U32.AND P1, PT, R3, 0x7f800000, PT ;  /* 0x7f8000000300780c */ /* 0x000fe20003f26070 */
[----:B------:R-:W-:Y:S01]  /*d630*/  FFMA.FTZ R7, R46, R7, -0.17900948226451873779 ;  /* 0xbe374e432e077423 */ /* 0x000fe20000010007 */
[----:B------:R1:W-:Y:S01]  /*d640*/  STS.128 [R47+0x680], R16 ;  /* 0x000680102f007388 */ /* 0x0003e20000000c00 */
[----:B------:R-:W-:-:S02]  /*d650*/  FFMA.FTZ R9, R48, R9, 0.48089820146560668945 ;  /* 0x3ef6384a30097423 */ /* 0x000fc40000010009 */
[----:B------:R-:W-:Y:S02]  /*d660*/  FFMA.FTZ R6, R45, R6, -0.17900948226451873779 ;  /* 0xbe374e432d067423 */ /* 0x000fe40000010006 */
[----:B------:R-:W-:Y:S02]  /*d670*/  FFMA.FTZ R5, R44, R5, -0.72134751081466674805 ;  /* 0xbf38aa3b2c057423 */ /* 0x000fe40000010005 */
[----:B------:R-:W-:Y:S02]  /*d680*/  FFMA.FTZ R7, R46, R7, 0.20512372255325317383 ;  /* 0x3e520bf42e077423 */ /* 0x000fe40000010007 */
[----:B0-----:R-:W-:Y:S02]  /*d690*/  IMAD R21, R169, c[0x0][0x1c8], RZ ;  /* 0x00007200a9157a24 */ /* 0x001fe400078e02ff */
[----:B------:R-:W-:Y:S02]  /*d6a0*/  FFMA.FTZ R9, R48, R9, -0.72134751081466674805 ;  /* 0xbf38aa3b30097423 */ /* 0x000fe40000010009 */
[----:B------:R-:W-:Y:S01]  /*d6b0*/  FFMA.FTZ R6, R45, R6, 0.20512372255325317383 ;  /* 0x3e520bf42d067423 */ /* 0x000fe20000010006 */
[----:B------:R-:W-:Y:S01]  /*d6c0*/  LEA R23, R233, R21, 0x1 ;  /* 0x00000015e9177211 */ /* 0x000fe200078e08ff */
[----:B------:R-:W-:-:S02]  /*d6d0*/  FMUL R122, R141, R122 ;  /* 0x0000007a8d7a7220 */ /* 0x000fc40000400000 */
[----:B-1----:R-:W-:Y:S01]  /*d6e0*/  FMUL R17, R44, R5 ;  /* 0x000000052c117220 */ /* 0x002fe20000400000 */
[----:B------:R-:W-:Y:S01]  /*d6f0*/  LEA R25, R233, R23, 0x1 ;  /* 0x00000017e9197211 */ /* 0x000fe200078e08ff */
[----:B------:R-:W-:Y:S01]  /*d700*/  FMUL R118, R141, R118 ;  /* 0x000000768d767220 */ /* 0x000fe20000400000 */
[----:B------:R-:W-:Y:S01]  /*d710*/  F2FP.BF16.PACK_AB R14, R139, R122 ;  /* 0x0000007a8b0e723e */ /* 0x000fe200000010ff */
[----:B------:R-:W-:Y:S01]  /*d720*/  FMUL R35, R247, R175 ;  /* 0x000000aff7237220 */ /* 0x000fe20000400000 */
[----:B------:R-:W-:Y:S01]  /*d730*/  LEA R27, R233, R25, 0x1 ;  /* 0x00000019e91b7211 */ /* 0x000fe200078e08ff */
[C---:B------:R-:W-:Y:S01]  /*d740*/  FMUL R174, R247.reuse, R174 ;  /* 0x000000aef7ae7220 */ /* 0x040fe20000400000 */
[----:B------:R-:W-:Y:S01]  /*d750*/  F2FP.BF16.PACK_AB R13, R118, R115 ;  /* 0x00000073760d723e */ /* 0x000fe200000010ff */
[----:B------:R-:W-:Y:S01]  /*d760*/  FMUL R82, R247, R82 ;  /* 0x00000052f7527220 */ /* 0x000fe20000400000 */
[----:B------:R-:W-:Y:S01]  /*d770*/  F2FP.BF16.PACK_AB R35, R35, R146 ;  /* 0x000000922323723e */ /* 0x000fe200000010ff */
[C---:B------:R-:W-:Y:S01]  /*d780*/  FMUL R79, R247.reuse, R79 ;  /* 0x0000004ff74f7220 */ /* 0x040fe20000400000 */
[----:B------:R-:W-:Y:S01]  /*d790*/  F2FP.BF16.PACK_AB R31, R174, R87 ;  /* 0x00000057ae1f723e */ /* 0x000fe200000010ff */
[C---:B------:R-:W-:Y:S01]  /*d7a0*/  FMUL R74, R247.reuse, R74 ;  /* 0x0000004af74a7220 */ /* 0x040fe20000400000 */
[----:B------:R-:W-:Y:S01]  /*d7b0*/  F2FP.BF16.PACK_AB R30, R82, R83 ;  /* 0x00000053521e723e */ /* 0x000fe200000010ff */
[----:B------:R-:W-:Y:S01]  /*d7c0*/  FMUL R163, R247, R163 ;  /* 0x000000a3f7a37220 */ /* 0x000fe20000400000 */
[----:B------:R-:W-:Y:S01]  /*d7d0*/  F2FP.BF16.PACK_AB R34, R34, R79 ;  /* 0x0000004f2222723e */ /* 0x000fe200000010ff */
[----:B------:R-:W-:Y:S01]  /*d7e0*/  FFMA.FTZ R7, R46, R7, -0.24046532809734344482 ;  /* 0xbe763c8b2e077423 */ /* 0x000fe20000010007 */
[----:B------:R-:W-:Y:S01]  /*d7f0*/  F2FP.BF16.PACK_AB R29, R74, R71 ;  /* 0x000000474a1d723e */ /* 0x000fe200000010ff */
[----:B------:R-:W-:Y:S01]  /*d800*/  FMUL R141, R141, R182 ;  /* 0x000000b68d8d7220 */ /* 0x000fe20000400000 */
[----:B------:R-:W-:Y:S01]  /*d810*/  F2FP.BF16.PACK_AB R32, R32, R163 ;  /* 0x000000a32020723e */ /* 0x000fe200000010ff */
[----:B------:R-:W-:-:S02]  /*d820*/  FMUL R247, R247, R162 ;  /* 0x000000a2f7f77220 */ /* 0x000fc40000400000 */
[----:B------:R-:W-:Y:S01]  /*d830*/  FMUL R9, R48, R9 ;  /* 0x0000000930097220 */ /* 0x000fe20000400000 */
[----:B------:R-:W-:Y:S01]  /*d840*/  F2FP.BF16.PACK_AB R12, R114, R141 ;  /* 0x0000008d720c723e */ /* 0x000fe200000010ff */
[----:B------:R-:W-:Y:S01]  /*d850*/  FFMA.FTZ R6, R45, R6, -0.24046532809734344482 ;  /* 0xbe763c8b2d067423 */ /* 0x000fe20000010006 */
[----:B------:R-:W-:Y:S01]  /*d860*/  F2FP.BF16.PACK_AB R28, R86, R247 ;  /* 0x000000f7561c723e */ /* 0x000fe200000010ff */
[----:B------:R-:W-:Y:S01]  /*d870*/  FMUL R17, R44, R17 ;  /* 0x000000112c117220 */ /* 0x000fe20000400000 */
[----:B------:R-:W-:Y:S01]  /*d880*/  STS.128 [R47+0x580], R32 ;  /* 0x000580202f007388 */ /* 0x000fe20000000c00 */
[----:B------:R-:W-:Y:S02]  /*d890*/  FFMA.FTZ R7, R46, R7, 0.28857114911079406738 ;  /* 0x3e93bf992e077423 */ /* 0x000fe40000010007 */
[----:B------:R-:W-:Y:S01]  /*d8a0*/  @P4 IMAD.MOV.U32 R4, RZ, RZ, 0x7f800000 ;  /* 0x7f800000ff044424 */ /* 0x000fe200078e00ff */
[----:B------:R-:W-:Y:S01]  /*d8b0*/  STS.128 [R47+0x180], R28 ;  /* 0x0001801c2f007388 */ /* 0x000fe20000000c00 */
[----:B------:R-:W-:-:S02]  /*d8c0*/  FMUL R9, R48, R9 ;  /* 0x0000000930097220 */ /* 0x000fc40000400000 */
[----:B------:R-:W-:Y:S01]  /*d8d0*/  FFMA.FTZ R6, R45, R6, 0.28857114911079406738 ;  /* 0x3e93bf992d067423 */ /* 0x000fe20000010006 */
[----:B------:R-:W-:Y:S01]  /*d8e0*/  STS.128 [R47+0x280], R12 ;  /* 0x0002800c2f007388 */ /* 0x000fe20000000c00 */
[----:B------:R-:W-:Y:S02]  /*d8f0*/  FFMA.FTZ R44, R44, 1.4426950216293334961, R17 ;  /* 0x3fb8aa3b2c2c7823 */ /* 0x000fe40000010011 */
[----:B------:R-:W-:Y:S01]  /*d900*/  FADD R2, R51, R42 ;  /* 0x0000002a33027221 */ /* 0x000fe20000000000 */
[----:B------:R-:W-:Y:S01]  /*d910*/  BAR.SYNC.DEFER_BLOCKING 0x0 ;  /* 0x0000000000007b1d */ /* 0x000fe20000010000 */
[----:B------:R-:W-:Y:S02]  /*d920*/  FFMA.FTZ R7, R46, R7, -0.36067417263984680176 ;  /* 0xbeb8aa492e077423 */ /* 0x000fe40000010007 */
[----:B------:R-:W-:Y:S02]  /*d930*/  @P1 IMAD.MOV.U32 R16, RZ, RZ, 0x7f800000 ;  /* 0x7f800000ff101424 */ /* 0x000fe400078e00ff */
[----:B------:R-:W-:Y:S01]  /*d940*/  @P4 FFMA.FTZ R2, R37, R4, +INF ;  /* 0x7f80000025024423 */ /* 0x000fe20000010004 */
[----:B------:R-:W-:Y:S01]  /*d950*/  @P6 MOV R4, 0x7f800000 ;  /* 0x7f80000000046802 */ /* 0x000fe20000000f00 */
[----:B------:R-:W-:Y:S01]  /*d960*/  FFMA.FTZ R9, R48, 1.4426950216293334961, R9 ;  /* 0x3fb8aa3b30097823 */ /* 0x000fe20000010009 */
[----:B------:R-:W-:Y:S01]  /*d970*/  FSETP.NEU.AND P4, PT, R38, RZ, PT ;  /* 0x000000ff2600720b */ /* 0x000fe20003f8d000 */
[----:B------:R-:W-:Y:S01]  /*d980*/  FFMA.FTZ R6, R45, R6, -0.36067417263984680176 ;  /* 0xbeb8aa492d067423 */ /* 0x000fe20000010006 */
[----:B------:R-:W-:Y:S01]  /*d990*/  FSEL R247, R2, -INF , P5 ;  /* 0xff80000002f77808 */ /* 0x000fe20002800000 */
[----:B------:R-:W-:-:S02]  /*d9a0*/  FADD R245, R245, R44 ;  /* 0x0000002cf5f57221 */ /* 0x000fc40000000000 */
[----:B------:R-:W-:Y:S02]  /*d9b0*/  FFMA.FTZ R7, R46, R7, 0.48089820146560668945 ;  /* 0x3ef6384a2e077423 */ /* 0x000fe40000010007 */
[----:B------:R-:W-:Y:S01]  /*d9c0*/  @P1 FFMA.FTZ R245, R3, R16, +INF ;  /* 0x7f80000003f51423 */ /* 0x000fe20000010010 */
[----:B------:R-:W-:Y:S01]  /*d9d0*/  LEA R16, P1, R21, R238, 0x1 ;  /* 0x000000ee15107211 */ /* 0x000fe200078208ff */
[----:B------:R-:W-:Y:S01]  /*d9e0*/  FADD R242, R242, R9 ;  /* 0x00000009f2f27221 */ /* 0x000fe20000000000 */
[----:B------:R-:W-:Y:S01]  /*d9f0*/  @P3 MOV R9, 0x7f800000 ;  /* 0x7f80000000093802 */ /* 0x000fe20000000f00 */
[----:B------:R-:W-:Y:S01]  /*da00*/  IMAD R39, R233, 0x2, R27 ;  /* 0x00000002e9277824 */ /* 0x000fe200078e021b */
[----:B------:R-:W-:Y:S01]  /*da10*/  LEA.HI.X.SX32 R17, R21, R0, 0x1, P1 ;  /* 0x0000000015117211 */ /* 0x000fe200008f0eff */
[----:B------:R-:W-:Y:S01]  /*da20*/  FFMA.FTZ R6, R45, R6, 0.48089820146560668945 ;  /* 0x3ef6384a2d067423 */ /* 0x000fe20000010006 */
[----:B------:R-:W-:Y:S01]  /*da30*/  FSETP.NEU.AND P1, PT, R3, RZ, PT ;  /* 0x000000ff0300720b */ /* 0x000fe20003f2d000 */
[----:B------:R-:W-:Y:S01]  /*da40*/  @P6 FFMA.FTZ R242, R41, R4, +INF ;  /* 0x7f80000029f26423 */ /* 0x000fe20000010004 */
[----:B------:R-:W-:Y:S01]  /*da50*/  ISETP.GE.U32.AND P6, PT, R235, 0x7f800000, PT ;  /* 0x7f800000eb00780c */ /* 0x000fe20003fc6070 */
[C---:B------:R-:W-:Y:S01]  /*da60*/  FFMA.FTZ R7, R46.reuse, R7, -0.72134751081466674805 ;  /* 0xbf38aa3b2e077423 */ /* 0x040fe20000010007 */
[----:B------:R-:W-:Y:S01]  /*da70*/  LEA R3, R233, R39, 0x1 ;  /* 0x00000027e9037211 */ /* 0x000fe200078e08ff */
[----:B------:R-:W-:Y:S01]  /*da80*/  FFMA.FTZ R6, R45, R6, -0.72134751081466674805 ;  /* 0xbf38aa3b2d067423 */ /* 0x000fe20000010006 */
[----:B------:R-:W0:Y:S01]  /*da90*/  LDS.128 R12, [R64] ;  /* 0x00000000400c7984 */ /* 0x000e220000000c00 */
[C---:B------:R-:W-:Y:S01]  /*daa0*/  FMUL R19, R46.reuse, R7 ;  /* 0x000000072e137220 */ /* 0x040fe20000400000 */
[----:B------:R-:W-:Y:S01]  /*dab0*/  FSEL R245, R245, -INF , P1 ;  /* 0xff800000f5f57808 */ /* 0x000fe20000800000 */
[----:B------:R-:W-:Y:S01]  /*dac0*/  FMUL R6, R45, R6 ;  /* 0x000000062d067220 */ /* 0x000fe20000400000 */
[----:B------:R-:W-:Y:S01]  /*dad0*/  LDS.128 R48, [R78] ;  /* 0x000000004e307984 */ /* 0x000fe20000000c00 */
[----:B------:R-:W-:-:S02]  /*dae0*/  FMUL R19, R46, R19 ;  /* 0x000000132e137220 */ /* 0x000fc40000400000 */
[----:B------:R-:W-:Y:S01]  /*daf0*/  IMAD R57, R233, 0x2, R3 ;  /* 0x00000002e9397824 */ /* 0x000fe200078e0203 */
[----:B------:R-:W-:Y:S01]  /*db00*/  LDS.128 R32, [R56+0x800] ;  /* 0x0008000038207984 */ /* 0x000fe20000000c00 */
[----:B------:R-:W-:Y:S02]  /*db10*/  FMUL R6, R45, R6 ;  /* 0x000000062d067220 */ /* 0x000fe40000400000 */
[----:B------:R-:W-:Y:S01]  /*db20*/  FFMA.FTZ R19, R46, 1.4426950216293334961, R19 ;  /* 0x3fb8aa3b2e137823 */ /* 0x000fe20000010013 */
[----:B------:R-:W-:Y:S01]  /*db30*/  LEA R59, R233, R57, 0x1 ;  /* 0x00000039e93b7211 */ /* 0x000fe200078e08ff */
[----:B------:R-:W-:Y:S01]  /*db40*/  FADD R240, R240, R43 ;  /* 0x0000002bf0f07221 */ /* 0x000fe20000000000 */
[----:B------:R-:W-:Y:S01]  /*db50*/  LDS.128 R28, [R78+0x800] ;  /* 0x000800004e1c7984 */ /* 0x000fe20000000c00 */
[----:B------:R-:W-:Y:S02]  /*db60*/  @P6 IMAD.MOV.U32 R18, RZ, RZ, 0x7f800000 ;  /* 0x7f800000ff126424 */ /* 0x000fe400078e00ff */
[----:B------:R-:W-:Y:S01]  /*db70*/  @P3 FFMA.FTZ R240, R38, R9, +INF ;  /* 0x7f80000026f03423 */ /* 0x000fe20000010009 */
[----:B------:R-:W-:Y:S01]  /*db80*/  FSETP.NEU.AND P3, PT, R40, RZ, PT ;  /* 0x000000ff2800720b */ /* 0x000fe20003f6d000 */
[----:B------:R-:W-:-:S02]  /*db90*/  FFMA.FTZ R6, R45, 1.4426950216293334961, R6 ;  /* 0x3fb8aa3b2d067823 */ /* 0x000fc40000010006 */
[----:B------:R-:W-:Y:S01]  /*dba0*/  @P2 IMAD.MOV.U32 R9, RZ, RZ, 0x7f800000 ;  /* 0x7f800000ff092424 */ /* 0x000fe200078e00ff */
[----:B------:R-:W-:Y:S01]  /*dbb0*/  LDS.128 R44, [R64+0x800] ;  /* 0x00080000402c7984 */ /* 0x000fe20000000c00 */
[----:B------:R-:W-:Y:S01]  /*dbc0*/  FADD R246, R246, R19 ;  /* 0x00000013f6f67221 */ /* 0x000fe20000000000 */
[----:B------:R-:W-:Y:S01]  /*dbd0*/  FSEL R240, R240, -INF , P4 ;  /* 0xff800000f0f07808 */ /* 0x000fe20002000000 */
[----:B------:R-:W-:Y:S01]  /*dbe0*/  @P6 FFMA.FTZ R246, R235, R18, +INF ;  /* 0x7f800000ebf66423 */ /* 0x000fe20000010012 */
[----:B------:R-:W-:Y:S01]  /*dbf0*/  LEA R18, P6, R23, R238, 0x1 ;  /* 0x000000ee17127211 */ /* 0x000fe200078c08ff */
[----:B------:R-:W-:Y:S02]  /*dc00*/  IMAD R73, R233, 0x2, R59 ;  /* 0x00000002e9497824 */ /* 0x000fe400078e023b */
[----:B------:R-:W-:Y:S01]  /*dc10*/  FADD R241, R241, R6 ;  /* 0x00000006f1f17221 */ /* 0x000fe20000000000 */
[----:B------:R-:W-:Y:S01]  /*dc20*/  LEA.HI.X.SX32 R19, R23, R0, 0x1, P6 ;  /* 0x0000000017137211 */ /* 0x000fe200030f0eff */
[----:B------:R-:W-:Y:S01]  /*dc30*/  @P2 FFMA.FTZ R241, R40, R9, +INF ;  /* 0x7f80000028f12423 */ /* 0x000fe20000010009 */
[----:B------:R-:W-:Y:S01]  /*dc40*/  LEA R20, P6, R25, R238, 0x1 ;  /* 0x000000ee19147211 */ /* 0x000fe200078c08ff */
[----:B------:R-:W1:Y:S01]  /*dc50*/  LDS.128 R8, [R60] ;  /* 0x000000003c087984 */ /* 0x000e620000000c00 */
[----:B------:R-:W-:-:S02]  /*dc60*/  LEA R75, R233, R73, 0x1 ;  /* 0x00000049e94b7211 */ /* 0x000fc400078e08ff */
[----:B------:R-:W-:Y:S01]  /*dc70*/  LEA.HI.X.SX32 R21, R25, R0, 0x1, P6 ;  /* 0x0000000019157211 */ /* 0x000fe200030f0eff */
[----:B------:R-:W2:Y:S01]  /*dc80*/  LDS.128 R4, [R56] ;  /* 0x0000000038047984 */ /* 0x000ea20000000c00 */
[----:B------:R-:W-:Y:S01]  /*dc90*/  LEA R36, P6, R27, R238, 0x1 ;  /* 0x000000ee1b247211 */ /* 0x000fe200078c08ff */
[----:B------:R-:W-:Y:S01]  /*dca0*/  IMAD R77, R233, 0x2, R75 ;  /* 0x00000002e94d7824 */ /* 0x000fe200078e024b */
[----:B------:R-:W-:Y:S01]  /*dcb0*/  FSETP.NEU.AND P2, PT, R41, RZ, PT ;  /* 0x000000ff2900720b */ /* 0x000fe20003f4d000 */
[----:B0-----:R0:W-:Y:S01]  /*dcc0*/  STG.E.U16 [R16.64], R12 ;  /* 0x0000000c10007986 */ /* 0x0011e2000c101506 */
[----:B------:R-:W-:Y:S02]  /*dcd0*/  LEA.HI.X.SX32 R37, R27, R0, 0x1, P6 ;  /* 0x000000001b257211 */ /* 0x000fe400030f0eff */
[----:B------:R-:W-:Y:S01]  /*dce0*/  LEA R52, P6, R39, R238, 0x1 ;  /* 0x000000ee27347211 */ /* 0x000fe200078c08ff */
[----:B------:R-:W3:Y:S01]  /*dcf0*/  LDS.128 R40, [R60+0x800] ;  /* 0x000800003c287984 */ /* 0x000ee20000000c00 */
[----:B------:R-:W-:-:S02]  /*dd00*/  LEA R79, R233, R77, 0x1 ;  /* 0x0000004de94f7211 */ /* 0x000fc400078e08ff */
[----:B------:R-:W-:Y:S01]  /*dd10*/  LEA.HI.X.SX32 R53, R39, R0, 0x1, P6 ;  /* 0x0000000027357211 */ /* 0x000fe200030f0eff */
[----:B------:R-:W4:Y:S01]  /*dd20*/  LDS.128 R24, [R64+0x1000] ;  /* 0x0010000040187984 */ /* 0x000f220000000c00 */
[----:B------:R-:W-:Y:S01]  /*dd30*/  LEA R54, P6, R3, R238, 0x1 ;  /* 0x000000ee03367211 */ /* 0x000fe200078c08ff */
[----:B------:R-:W-:Y:S01]  /*dd40*/  IMAD R81, R233, 0x2, R79 ;  /* 0x00000002e9517824 */ /* 0x000fe200078e024f */
[----:B------:R-:W-:Y:S01]  /*dd50*/  FSEL R241, R241, -INF , P3 ;  /* 0xff800000f1f17808 */ /* 0x000fe20001800000 */
[----:B------:R-:W-:Y:S01]  /*dd60*/  LDS.128 R64, [R64+0x1800] ;  /* 0x0018000040407984 */ /* 0x000fe20000000c00 */
[----:B------:R-:W-:Y:S02]  /*dd70*/  LEA.HI.X.SX32 R55, R3, R0, 0x1, P6 ;  /* 0x0000000003377211 */ /* 0x000fe400030f0eff */
[----:B------:R-:W-:Y:S01]  /*dd80*/  LEA R3, R233, R81, 0x1 ;  /* 0x00000051e9037211 */ /* 0x000fe200078e08ff */
[----:B------:R-:W-:Y:S01]  /*dd90*/  FFMA R204, R241, 0.69314718246459960938, R204 ;  /* 0x3f317218f1cc7823 */ /* 0x000fe200000000cc */
[----:B------:R-:W-:-:S02]  /*dda0*/  LEA R68, P6, R57, R238, 0x1 ;  /* 0x000000ee39447211 */ /* 0x000fc400078c08ff */
[----:B0-----:R-:W-:Y:S01]  /*ddb0*/  PRMT R12, R12, 0x7632, R12 ;  /* 0x000076320c0c7816 */ /* 0x001fe2000000000c */
[----:B------:R-:W-:Y:S01]  /*ddc0*/  IMAD R83, R233, 0x2, R3 ;  /* 0x00000002e9537824 */ /* 0x000fe200078e0203 */
[----:B------:R-:W-:Y:S02]  /*ddd0*/  LEA.HI.X.SX32 R69, R57, R0, 0x1, P6 ;  /* 0x0000000039457211 */ /* 0x000fe400030f0eff */
[----:B------:R-:W-:Y:S02]  /*dde0*/  LEA R70, P6, R59, R238, 0x1 ;  /* 0x000000ee3b467211 */ /* 0x000fe400078c08ff */
[----:B------:R-:W-:Y:S02]  /*ddf0*/  LEA R85, R233, R83, 0x1 ;  /* 0x00000053e9557211 */ /* 0x000fe400078e08ff */
[----:B------:R-:W-:Y:S02]  /*de00*/  LEA.HI.X.SX32 R71, R59, R0, 0x1, P6 ;  /* 0x000000003b477211 */ /* 0x000fe400030f0eff */
[----:B------:R-:W-:Y:S01]  /*de10*/  LEA R72, P6, R73, R238, 0x1 ;  /* 0x000000ee49487211 */ /* 0x000fe200078c08ff */
[----:B------:R-:W-:Y:S01]  /*de20*/  IMAD R87, R233, 0x2, R85 ;  /* 0x00000002e9577824 */ /* 0x000fe200078e0255 */
[----:B------:R-:W-:Y:S01]  /*de30*/  FSEL R242, R242, -INF , P2 ;  /* 0xff800000f2f27808 */ /* 0x000fe20001000000 */
[----:B-1----:R0:W-:Y:S01]  /*de40*/  STG.E.U16 [R18.64], R8 ;  /* 0x0000000812007986 */ /* 0x0021e2000c101506 */
[----:B------:R-:W-:-:S02]  /*de50*/  LEA.HI.X.SX32 R73, R73, R0, 0x1, P6 ;  /* 0x0000000049497211 */ /* 0x000fc400030f0eff */
[----:B------:R-:W-:Y:S01]  /*de60*/  LEA R89, R233, R87, 0x1 ;  /* 0x00000057e9597211 */ /* 0x000fe200078e08ff */
[----:B------:R-:W1:Y:S01]  /*de70*/  LDS.128 R16, [R60+0x1000] ;  /* 0x001000003c107984 */ /* 0x000e620000000c00 */
[----:B------:R-:W-:-:S03]  /*de80*/  LEA R74, P6, R75, R238, 0x1 ;  /* 0x000000ee4b4a7211 */ /* 0x000fc600078c08ff */
[----:B------:R-:W-:Y:S01]  /*de90*/  IMAD R91, R233, 0x2, R89 ;  /* 0x00000002e95b7824 */ /* 0x000fe200078e0259 */
[----:B--2---:R-:W-:Y:S01]  /*dea0*/  STG.E.U16 [R20.64], R4 ;  /* 0x0000000414007986 */ /* 0x004fe2000c101506 */
[----:B------:R-:W-:Y:S02]  /*deb0*/  LEA.HI.X.SX32 R75, R75, R0, 0x1, P6 ;  /* 0x000000004b4b7211 */ /* 0x000fe400030f0eff */
[----:B0-----:R-:W-:Y:S01]  /*dec0*/  PRMT R8, R8, 0x7632, R8 ;  /* 0x0000763208087816 */ /* 0x001fe20000000008 */
[----:B------:R-:W0:Y:S01]  /*ded0*/  LDS.128 R20, [R56+0x1000] ;  /* 0x0010000038147984 */ /* 0x000e220000000c00 */
[----:B------:R-:W-:-:S03]  /*dee0*/  LEA R93, R233, R91, 0x1 ;  /* 0x0000005be95d7211 */ /* 0x000fc600078e08ff */
[----:B------:R2:W-:Y:S02]  /*def0*/  STG.E.U16 [R36.64], R48 ;  /* 0x0000003024007986 */ /* 0x0005e4000c101506 */
[C---:B------:R-:W-:Y:S02]  /*df00*/  IMAD R95, R233.reuse, 0x2, R93 ;  /* 0x00000002e95f7824 */ /* 0x040fe400078e025d */
[----:B------:R5:W-:Y:S03]  /*df10*/  STG.E.U16 [R52.64], R44 ;  /* 0x0000002c34007986 */ /* 0x000be6000c101506 */
[----:B------:R-:W-:Y:S01]  /*df20*/  LEA R97, R233, R95, 0x1 ;  /* 0x0000005fe9617211 */ /* 0x000fe200078e08ff */
[----:B---3--:R3:W-:Y:S04]  /*df30*/  STG.E.U16 [R54.64], R40 ;  /* 0x0000002836007986 */ /* 0x0087e8000c101506 */
[----:B------:R4:W-:Y:S01]  /*df40*/  STG.E.U16 [R68.64], R32 ;  /* 0x0000002044007986 */ /* 0x0009e2000c101506 */
[----:B--2---:R-:W-:-:S03]  /*df50*/  PRMT R48, R48, 0x7632, R48 ;  /* 0x0000763230307816 */ /* 0x004fc60000000030 */
[----:B------:R-:W2:Y:S01]  /*df60*/  LDS.128 R36, [R78+0x1000] ;  /* 0x001000004e247984 */ /* 0x000ea20000000c00 */
[----:B-----5:R-:W-:-:S03]  /*df70*/  PRMT R44, R44, 0x7632, R44 ;  /* 0x000076322c2c7816 */ /* 0x020fc6000000002c */
[----:B------:R5:W-:Y:S01]  /*df80*/  STG.E.U16 [R70.64], R28 ;  /* 0x0000001c46007986 */ /* 0x000be2000c101506 */
[----:B---3--:R-:W-:Y:S02]  /*df90*/  PRMT R40, R40, 0x7632, R40 ;  /* 0x0000763228287816 */ /* 0x008fe40000000028 */
[C---:B----4-:R-:W-:Y:S01]  /*dfa0*/  LEA R68, P6, R77.reuse, R238, 0x1 ;  /* 0x000000ee4d447211 */ /* 0x050fe200078c08ff */
[----:B------:R-:W3:Y:S03]  /*dfb0*/  LDS.128 R60, [R60+0x1800] ;  /* 0x001800003c3c7984 */ /* 0x000ee60000000c00 */
[----:B------:R-:W-:Y:S01]  /*dfc0*/  LEA.HI.X.SX32 R69, R77, R0, 0x1, P6 ;  /* 0x000000004d457211 */ /* 0x000fe200030f0eff */
[----:B------:R4:W-:Y:S01]  /*dfd0*/  STG.E.U16 [R72.64], R24 ;  /* 0x0000001848007986 */ /* 0x0009e2000c101506 */
[C---:B------:R-:W-:Y:S02]  /*dfe0*/  LEA R76, P6, R79.reuse, R238, 0x1 ;  /* 0x000000ee4f4c7211 */ /* 0x040fe400078c08ff */
[----:B-----5:R-:W-:Y:S01]  /*dff0*/  PRMT R28, R28, 0x7632, R28 ;  /* 0x000076321c1c7816 */ /* 0x020fe2000000001c */
[----:B------:R-:W5:Y:S01]  /*e000*/  LDS.128 R56, [R56+0x1800] ;  /* 0x0018000038387984 */ /* 0x000f620000000c00 */
[----:B------:R-:W-:Y:S01]  /*e010*/  LEA.HI.X.SX32 R77, R79, R0, 0x1, P6 ;  /* 0x000000004f4d7211 */ /* 0x000fe200030f0eff */
[----:B------:R-:W-:Y:S01]  /*e020*/  IMAD R79, R233, 0x2, R97 ;  /* 0x00000002e94f7824 */ /* 0x000fe200078e0261 */
[----:B------:R-:W-:Y:S01]  /*e030*/  LEA R70, P6, R81, R238, 0x1 ;  /* 0x000000ee51467211 */ /* 0x000fe200078c08ff */
[----:B------:R-:W5:Y:S03]  /*e040*/  LDS.128 R52, [R78+0x1800] ;  /* 0x001800004e347984 */ /* 0x000f660000000c00 */
[----:B------:R-:W-:Y:S01]  /*e050*/  LEA R99, R233, R79, 0x1 ;  /* 0x0000004fe9637211 */ /* 0x000fe200078e08ff */
[----:B-1----:R1:W-:Y:S01]  /*e060*/  STG.E.U16 [R74.64], R16 ;  /* 0x000000104a007986 */ /* 0x0023e2000c101506 */
[----:B------:R-:W-:-:S02]  /*e070*/  LEA.HI.X.SX32 R71, R81, R0, 0x1, P6 ;  /* 0x0000000051477211 */ /* 0x000fc400030f0eff */
[----:B----4-:R-:W-:Y:S01]  /*e080*/  LEA R72, P6, R3, R238, 0x1 ;  /* 0x000000ee03487211 */ /* 0x010fe200078c08ff */
[----:B------:R-:W-:Y:S01]  /*e090*/  IMAD R81, R233, 0x2, R99 ;  /* 0x00000002e9517824 */ /* 0x000fe200078e0263 */
[----:B0-----:R0:W-:Y:S01]  /*e0a0*/  STG.E.U16 [R68.64], R20 ;  /* 0x0000001444007986 */ /* 0x0011e2000c101506 */
[----:B------:R-:W-:Y:S02]  /*e0b0*/  PRMT R24, R24, 0x7632, R24 ;  /* 0x0000763218187816 */ /* 0x000fe40000000018 */
[----:B------:R-:W-:Y:S02]  /*e0c0*/  LEA.HI.X.SX32 R73, R3, R0, 0x1, P6 ;  /* 0x0000000003497211 */ /* 0x000fe400030f0eff */
[----:B------:R-:W-:Y:S02]  /*e0d0*/  LEA R3, R233, R81, 0x1 ;  /* 0x00000051e9037211 */ /* 0x000fe400078e08ff */
[C---:B-1----:R-:W-:Y:S02]  /*e0e0*/  LEA R74, P6, R83.reuse, R238, 0x1 ;  /* 0x000000ee534a7211 */ /* 0x042fe400078c08ff */
[----:B------:R-:W-:Y:S01]  /*e0f0*/  PRMT R16, R16, 0x7632, R16 ;  /* 0x0000763210107816 */ /* 0x000fe20000000010 */
[----:B--2---:R1:W-:Y:S01]  /*e100*/  STG.E.U16 [R76.64], R36 ;  /* 0x000000244c007986 */ /* 0x0043e2000c101506 */
[----:B------:R-:W-:Y:S01]  /*e110*/  LEA.HI.X.SX32 R75, R83, R0, 0x1, P6 ;  /* 0x00000000534b7211 */ /* 0x000fe200030f0eff */
[----:B------:R-:W-:Y:S01]  /*e120*/  IMAD R83, R233, 0x2, R3 ;  /* 0x00000002e9537824 */ /* 0x000fe200078e0203 */
[----:B0-----:R-:W-:Y:S01]  /*e130*/  LEA R68, P6, R85, R238, 0x1 ;  /* 0x000000ee55447211 */ /* 0x001fe200078c08ff */
[----:B------:R0:W-:Y:S03]  /*e140*/  STG.E.U16 [R70.64], R64 ;  /* 0x0000004046007986 */ /* 0x0001e6000c101506 */
[----:B------:R-:W-:-:S02]  /*e150*/  LEA R101, R233, R83, 0x1 ;  /* 0x00000053e9657211 */ /* 0x000fc400078e08ff */
[----:B------:R-:W-:Y:S01]  /*e160*/  LEA.HI.X.SX32 R69, R85, R0, 0x1, P6 ;  /* 0x0000000055457211 */ /* 0x000fe200030f0eff */
[----:B---3--:R2:W-:Y:S02]  /*e170*/  STG.E.U16 [R72.64], R60 ;  /* 0x0000003c48007986 */ /* 0x0085e4000c101506 */
[----:B------:R-:W-:Y:S01]  /*e180*/  IMAD R85, R233, 0x2, R101 ;  /* 0x00000002e9557824 */ /* 0x000fe200078e0265 */
[----:B-1----:R-:W-:Y:S02]  /*e190*/  LEA R76, P6, R87, R238, 0x1 ;  /* 0x000000ee574c7211 */ /* 0x002fe400078c08ff */
[----:B------:R-:W-:Y:S02]  /*e1a0*/  PRMT R36, R4, 0x7632, R36 ;  /* 0x0000763204247816 */ /* 0x000fe40000000024 */
[----:B------:R-:W-:Y:S01]  /*e1b0*/  LEA R103, R233, R85, 0x1 ;  /* 0x00000055e9677211 */ /* 0x000fe200078e08ff */
[----:B-----5:R-:W-:Y:S01]  /*e1c0*/  STG.E.U16 [R74.64], R56 ;  /* 0x000000384a007986 */ /* 0x020fe2000c101506 */
[----:B------:R-:W-:-:S02]  /*e1d0*/  LEA.HI.X.SX32 R77, R87, R0, 0x1, P6 ;  /* 0x00000000574d7211 */ /* 0x000fc400030f0eff */
[----:B0-----:R-:W-:Y:S01]  /*e1e0*/  LEA R70, P6, R89, R238, 0x1 ;  /* 0x000000ee59467211 */ /* 0x001fe200078c08ff */
[----:B------:R-:W-:Y:S01]  /*e1f0*/  IMAD R87, R233, 0x2, R103 ;  /* 0x00000002e9577824 */ /* 0x000fe200078e0267 */
[----:B------:R0:W-:Y:S01]  /*e200*/  STG.E.U16 [R68.64], R52 ;  /* 0x0000003444007986 */ /* 0x0001e2000c101506 */
[----:B------:R-:W-:Y:S02]  /*e210*/  PRMT R64, R64, 0x7632, R64 ;  /* 0x0000763240407816 */ /* 0x000fe40000000040 */
[----:B------:R-:W-:Y:S01]  /*e220*/  LEA.HI.X.SX32 R71, R89, R0, 0x1, P6 ;  /* 0x0000000059477211 */ /* 0x000fe200030f0eff */
[----:B------:R-:W-:Y:S01]  /*e230*/  STG.E.U16 [R76.64], R12 ;  /* 0x0000000c4c007986 */ /* 0x000fe2000c101506 */
[----:B------:R-:W-:Y:S02]  /*e240*/  LEA R89, R233, R87, 0x1 ;  /* 0x00000057e9597211 */ /* 0x000fe400078e08ff */
[----:B--2---:R-:W-:Y:S01]  /*e250*/  LEA R72, P6, R91, R238, 0x1 ;  /* 0x000000ee5b487211 */ /* 0x004fe200078c08ff */
[----:B------:R1:W-:Y:S01]  /*e260*/  STG.E.U16 [R70.64], R8 ;  /* 0x0000000846007986 */ /* 0x0003e2000c101506 */
[----:B------:R-:W-:Y:S01]  /*e270*/  PRMT R60, R60, 0x7632, R60 ;  /* 0x000076323c3c7816 */ /* 0x000fe2000000003c */
[----:B------:R-:W-:Y:S01]  /*e280*/  IMAD R105, R233, 0x2, R89 ;  /* 0x00000002e9697824 */ /* 0x000fe200078e0259 */
[----:B------:R-:W-:-:S02]  /*e290*/  LEA.HI.X.SX32 R73, R91, R0, 0x1, P6 ;  /* 0x000000005b497211 */ /* 0x000fc400030f0eff */
[----:B0-----:R-:W-:Y:S02]  /*e2a0*/  LEA R68, P6, R93, R238, 0x1 ;  /* 0x000000ee5d447211 */ /* 0x001fe400078c08ff */
[----:B------:R-:W-:Y:S01]  /*e2b0*/  LEA R91, R233, R105, 0x1 ;  /* 0x00000069e95b7211 */ /* 0x000fe200078e08ff */
[----:B------:R0:W-:Y:S01]  /*e2c0*/  STG.E.U16 [R72.64], R36 ;  /* 0x0000002448007986 */ /* 0x0001e2000c101506 */
[----:B------:R-:W-:Y:S02]  /*e2d0*/  LEA.HI.X.SX32 R69, R93, R0, 0x1, P6 ;  /* 0x000000005d457211 */ /* 0x000fe400030f0eff */
[----:B------:R-:W-:Y:S01]  /*e2e0*/  LEA R74, P6, R95, R238, 0x1 ;  /* 0x000000ee5f4a7211 */ /* 0x000fe200078c08ff */
[----:B------:R-:W-:Y:S01]  /*e2f0*/  IMAD R93, R233, 0x2, R91 ;  /* 0x00000002e95d7824 */ /* 0x000fe200078e025b */
[----:B------:R-:W-:Y:S01]  /*e300*/  PRMT R52, R52, 0x7632, R52 ;  /* 0x0000763234347816 */ /* 0x000fe20000000034 */
[----:B------:R2:W-:Y:S01]  /*e310*/  STG.E.U16 [R68.64], R48 ;  /* 0x0000003044007986 */ /* 0x0005e2000c101506 */
[----:B------:R-:W-:-:S02]  /*e320*/  LEA.HI.X.SX32 R75, R95, R0, 0x1, P6 ;  /* 0x000000005f4b7211 */ /* 0x000fc400030f0eff */
[----:B------:R-:W-:Y:S02]  /*e330*/  LEA R107, R233, R93, 0x1 ;  /* 0x0000005de96b7211 */ /* 0x000fe400078e08ff */
[----:B-1----:R-:W-:Y:S01]  /*e340*/  LEA R70, P6, R97, R238, 0x1 ;  /* 0x000000ee61467211 */ /* 0x002fe200078c08ff */
[----:B------:R1:W-:Y:S01]  /*e350*/  STG.E.U16 [R74.64], R44 ;  /* 0x0000002c4a007986 */ /* 0x0003e2000c101506 */
[----:B0-----:R-:W-:Y:S01]  /*e360*/  PRMT R36, R32, 0x7632, R36 ;  /* 0x0000763220247816 */ /* 0x001fe20000000024 */
[----:B------:R-:W-:Y:S01]  /*e370*/  IMAD R95, R233, 0x2, R107 ;  /* 0x00000002e95f7824 */ /* 0x000fe200078e026b */
[----:B------:R-:W-:Y:S02]  /*e380*/  LEA.HI.X.SX32 R71, R97, R0, 0x1, P6 ;  /* 0x0000000061477211 */ /* 0x000fe400030f0eff */
[----:B------:R-:W-:Y:S02]  /*e390*/  LEA R72, P6, R79, R238, 0x1 ;  /* 0x000000ee4f487211 */ /* 0x000fe400078c08ff */
[----:B------:R-:W-:Y:S01]  /*e3a0*/  LEA R109, R233, R95, 0x1 ;  /* 0x0000005fe96d7211 */ /* 0x000fe200078e08ff */
[----:B------:R0:W-:Y:S01]  /*e3b0*/  STG.E.U16 [R70.64], R40 ;  /* 0x0000002846007986 */ /* 0x0001e2000c101506 */
[----:B------:R-:W-:-:S02]  /*e3c0*/  LEA.HI.X.SX32 R73, R79, R0, 0x1, P6 ;  /* 0x000000004f497211 */ /* 0x000fc400030f0eff */
[----:B--2---:R-:W-:Y:S01]  /*e3d0*/  LEA R68, P6, R99, R238, 0x1 ;  /* 0x000000ee63447211 */ /* 0x004fe200078c08ff */
[----:B------:R-:W-:Y:S01]  /*e3e0*/  IMAD R97, R233, 0x2, R109 ;  /* 0x00000002e9617824 */ /* 0x000fe200078e026d */
[----:B-1----:R-:W-:Y:S01]  /*e3f0*/  PRMT R44, R17, 0x7632, R44 ;  /* 0x00007632112c7816 */ /* 0x002fe2000000002c */
[----:B------:R1:W-:Y:S01]  /*e400*/  STG.E.U16 [R72.64], R36 ;  /* 0x0000002448007986 */ /* 0x0003e2000c101506 */
[----:B------:R-:W-:Y:S02]  /*e410*/  LEA.HI.X.SX32 R69, R99, R0, 0x1, P6 ;  /* 0x0000000063457211 */ /* 0x000fe400030f0eff */
[----:B------:R-:W-:Y:S02]  /*e420*/  LEA R111, R233, R97, 0x1 ;  /* 0x00000061e96f7211 */ /* 0x000fe400078e08ff */
[----:B------:R-:W-:Y:S01]  /*e430*/  LEA R74, P6, R81, R238, 0x1 ;  /* 0x000000ee514a7211 */ /* 0x000fe200078c08ff */
[----:B------:R2:W-:Y:S01]  /*e440*/  STG.E.U16 [R68.64], R28 ;  /* 0x0000001c44007986 */ /* 0x0005e2000c101506 */
[----:B0-----:R-:W-:Y:S01]  /*e450*/  PRMT R40, R41, 0x7632, R40 ;  /* 0x0000763229287816 */ /* 0x001fe20000000028 */
[----:B------:R-:W-:Y:S01]  /*e460*/  IMAD R79, R233, 0x2, R111 ;  /* 0x00000002e94f7824 */ /* 0x000fe200078e026f */
[----:B------:R-:W-:-:S02]  /*e470*/  LEA.HI.X.SX32 R75, R81, R0, 0x1, P6 ;  /* 0x00000000514b7211 */ /* 0x000fc400030f0eff */
[----:B------:R-:W-:Y:S02]  /*e480*/  LEA R70, P6, R3, R238, 0x1 ;  /* 0x000000ee03467211 */ /* 0x000fe400078c08ff */
[----:B------:R-:W-:Y:S01]  /*e490*/  LEA R99, R233, R79, 0x1 ;  /* 0x0000004fe9637211 */ /* 0x000fe200078e08ff */
[----:B------:R0:W-:Y:S01]  /*e4a0*/  STG.E.U16 [R74.64], R24 ;  /* 0x000000184a007986 */ /* 0x0001e2000c101506 */
[----:B------:R-:W-:Y:S02]  /*e4b0*/  LEA.HI.X.SX32 R71, R3, R0, 0x1, P6 ;  /* 0x0000000003477211 */ /* 0x000fe400030f0eff */
[----:B-1----:R-:W-:Y:S01]  /*e4c0*/  LEA R72, P6, R83, R238, 0x1 ;  /* 0x000000ee53487211 */ /* 0x002fe200078c08ff */
[----:B------:R-:W-:Y:S01]  /*e4d0*/  IMAD R113, R233, 0x2, R99 ;  /* 0x00000002e9717824 */ /* 0x000fe200078e0263 */
[----:B------:R-:W-:Y:S01]  /*e4e0*/  PRMT R36, R20, 0x7632, R36 ;  /* 0x0000763214247816 */ /* 0x000fe20000000024 */
[----:B------:R1:W-:Y:S01]  /*e4f0*/  STG.E.U16 [R70.64], R16 ;  /* 0x0000001046007986 */ /* 0x0003e2000c101506 */
[----:B------:R-:W-:-:S02]  /*e500*/  LEA.HI.X.SX32 R73, R83, R0, 0x1, P6 ;  /* 0x0000000053497211 */ /* 0x000fc400030f0eff */
[----:B------:R-:W-:Y:S02]  /*e510*/  LEA R81, R233, R113, 0x1 ;  /* 0x00000071e9517211 */ /* 0x000fe400078e08ff */
[----:B--2---:R-:W-:Y:S01]  /*e520*/  LEA R68, P6, R101, R238, 0x1 ;  /* 0x000000ee65447211 */ /* 0x004fe200078c08ff */
[----:B------:R2:W-:Y:S01]  /*e530*/  STG.E.U16 [R72.64], R36 ;  /* 0x0000002448007986 */ /* 0x0005e2000c101506 */
[----:B------:R-:W-:Y:S01]  /*e540*/  PRMT R4, R36, 0x7632, R4 ;  /* 0x0000763224047816 */ /* 0x000fe20000000004 */
[----:B------:R-:W-:Y:S01]  /*e550*/  IMAD R3, R233, 0x2, R81 ;  /* 0x00000002e9037824 */ /* 0x000fe200078e0251 */
[----:B------:R-:W-:Y:S02]  /*e560*/  LEA.HI.X.SX32 R69, R101, R0, 0x1, P6 ;  /* 0x0000000065457211 */ /* 0x000fe400030f0eff */
[----:B0-----:R-:W-:Y:S02]  /*e570*/  LEA R74, P6, R85, R238, 0x1 ;  /* 0x000000ee554a7211 */ /* 0x001fe400078c08ff */
[----:B------:R-:W-:Y:S01]  /*e580*/  LEA R115, R233, R3, 0x1 ;  /* 0x00000003e9737211 */ /* 0x000fe200078e08ff */
[----:B------:R0:W-:Y:S01]  /*e590*/  STG.E.U16 [R68.64], R4 ;  /* 0x0000000444007986 */ /* 0x0001e2000c101506 */
[----:B------:R-:W-:-:S02]  /*e5a0*/  LEA.HI.X.SX32 R75, R85, R0, 0x1, P6 ;  /* 0x00000000554b7211 */ /* 0x000fc400030f0eff */
[----:B-1----:R-:W-:Y:S01]  /*e5b0*/  LEA R70, P6, R103, R238, 0x1 ;  /* 0x000000ee67467211 */ /* 0x002fe200078c08ff */
[----:B------:R-:W-:Y:S01]  /*e5c0*/  IMAD R83, R233, 0x2, R115 ;  /* 0x00000002e9537824 */ /* 0x000fe200078e0273 */
[----:B--2---:R-:W-:Y:S01]  /*e5d0*/  PRMT R36, R56, 0x7632, R36 ;  /* 0x0000763238247816 */ /* 0x004fe20000000024 */
[----:B------:R-:W-:Y:S01]  /*e5e0*/  STG.E.U16 [R74.64], R64 ;  /* 0x000000404a007986 */ /* 0x000fe2000c101506 */
[----:B------:R-:W-:Y:S02]  /*e5f0*/  LEA.HI.X.SX32 R71, R103, R0, 0x1, P6 ;  /* 0x0000000067477211 */ /* 0x000fe400030f0eff */
[----:B------:R-:W-:Y:S02]  /*e600*/  LEA R117, R233, R83, 0x1 ;  /* 0x00000053e9757211 */ /* 0x000fe400078e08ff */
[-C--:B------:R-:W-:Y:S01]  /*e610*/  LEA R72, P6, R87, R238.reuse, 0x1 ;  /* 0x000000ee57487211 */ /* 0x080fe200078c08ff */
[----:B------:R1:W-:Y:S01]  /*e620*/  STG.E.U16 [R70.64], R60 ;  /* 0x0000003c46007986 */ /* 0x0003e2000c101506 */
[----:B------:R-:W-:Y:S01]  /*e630*/  LEA R2, P5, R83, R238, 0x1 ;  /* 0x000000ee53027211 */ /* 0x000fe200078a08ff */
[----:B------:R-:W-:Y:S01]  /*e640*/  IMAD R101, R233, 0x2, R117 ;  /* 0x00000002e9657824 */ /* 0x000fe200078e0275 */
[----:B------:R-:W-:Y:S01]  /*e650*/  LEA.HI.X.SX32 R73, R87, R0, 0x1, P6 ;  /* 0x0000000057497211 */ /* 0x000fe200030f0eff */
[----:B0-----:R-:W-:Y:S01]  /*e660*/  FFMA R4, R243, 0.69314718246459960938, R208 ;  /* 0x3f317218f3047823 */ /* 0x001fe200000000d0 */
[----:B------:R-:W-:-:S02]  /*e670*/  LEA R68, P6, R89, R238, 0x1 ;  /* 0x000000ee59447211 */ /* 0x000fc400078c08ff */
[----:B------:R-:W-:Y:S01]  /*e680*/  LEA R119, R233, R101, 0x1 ;  /* 0x00000065e9777211 */ /* 0x000fe200078e08ff */
[----:B------:R0:W-:Y:S01]  /*e690*/  STG.E.U16 [R72.64], R36 ;  /* 0x0000002448007986 */ /* 0x0001e2000c101506 */
[----:B------:R-:W-:Y:S02]  /*e6a0*/  LEA.HI.X.SX32 R69, R89, R0, 0x1, P6 ;  /* 0x0000000059457211 */ /* 0x000fe400030f0eff */
[----:B------:R-:W-:Y:S01]  /*e6b0*/  LEA R76, P6, R105, R238, 0x1 ;  /* 0x000000ee694c7211 */ /* 0x000fe200078c08ff */
[----:B------:R-:W-:Y:S01]  /*e6c0*/  IMAD R85, R233, 0x2, R119 ;  /* 0x00000002e9557824 */ /* 0x000fe200078e0277 */
[----:B------:R-:W-:Y:S01]  /*e6d0*/  PRMT R48, R61, 0x7632, R48 ;  /* 0x000076323d307816 */ /* 0x000fe20000000030 */
[----:B------:R-:W-:Y:S01]  /*e6e0*/  STG.E.U16 [R68.64], R52 ;  /* 0x0000003444007986 */ /* 0x000fe2000c101506 */
[----:B------:R-:W-:Y:S02]  /*e6f0*/  LEA.HI.X.SX32 R77, R105, R0, 0x1, P6 ;  /* 0x00000000694d7211 */ /* 0x000fe400030f0eff */
[----:B------:R-:W-:-:S02]  /*e700*/  LEA R103, R233, R85, 0x1 ;  /* 0x00000055e9677211 */ /* 0x000fc400078e08ff */
        /* <DEDUP_REMOVED lines=9> */
[----:B------:R-:W-:Y:S01]  /*e7a0*/  LEA R72, P6, R107, R238, 0x1 ;  /* 0x000000ee6b487211 */ /* 0x000fe200078c08ff */
[----:B------:R-:W-:Y:S01]  /*e7b0*/  IMAD R89, R233, 0x2, R87 ;  /* 0x00000002e9597824 */ /* 0x000fe200078e0257 */
[----:B-1----:R-:W-:Y:S01]  /*e7c0*/  PRMT R13, R13, 0x7632, R13 ;  /* 0x000076320d0d7816 */ /* 0x002fe2000000000d */
[----:B------:R-:W-:Y:S01]  /*e7d0*/  STG.E.U16 [R74.64], R5 ;  /* 0x000000054a007986 */ /* 0x000fe2000c101506 */
[----:B------:R-:W-:Y:S02]  /*e7e0*/  LEA.HI.X.SX32 R73, R107, R0, 0x1, P6 ;  /* 0x000000006b497211 */ /* 0x000fe400030f0eff */
[----:B------:R-:W-:Y:S02]  /*e7f0*/  LEA R123, R233, R89, 0x1 ;  /* 0x00000059e97b7211 */ /* 0x000fe400078e08ff */
[----:B------:R-:W-:Y:S01]  /*e800*/  LEA R68, P6, R95, R238, 0x1 ;  /* 0x000000ee5f447211 */ /* 0x000fe200078c08ff */
[----:B------:R1:W-:Y:S02]  /*e810*/  STG.E.U16 [R72.64], R49 ;  /* 0x0000003148007986 */ /* 0x0003e4000c101506 */
[----:B------:R-:W-:Y:S01]  /*e820*/  IMAD R105, R233, 0x2, R123 ;  /* 0x00000002e9697824 */ /* 0x000fe200078e027b */
[----:B------:R-:W-:-:S02]  /*e830*/  LEA.HI.X.SX32 R69, R95, R0, 0x1, P6 ;  /* 0x000000005f457211 */ /* 0x000fc400030f0eff */
[----:B------:R-:W-:Y:S02]  /*e840*/  LEA R76, P6, R109, R238, 0x1 ;  /* 0x000000ee6d4c7211 */ /* 0x000fe400078c08ff */
[----:B------:R-:W-:Y:S01]  /*e850*/  LEA R91, R233, R105, 0x1 ;  /* 0x00000069e95b7211 */ /* 0x000fe200078e08ff */
[----:B------:R2:W-:Y:S01]  /*e860*/  STG.E.U16 [R68.64], R45 ;  /* 0x0000002d44007986 */ /* 0x0005e2000c101506 */
[----:B------:R-:W-:Y:S02]  /*e870*/  LEA.HI.X.SX32 R77, R109, R0, 0x1, P6 ;  /* 0x000000006d4d7211 */ /* 0x000fe400030f0eff */
[----:B0-----:R-:W-:Y:S01]  /*e880*/  LEA R70, P6, R97, R238, 0x1 ;  /* 0x000000ee61467211 */ /* 0x001fe200078c08ff */
[----:B------:R-:W-:Y:S01]  /*e890*/  IMAD R93, R233, 0x2, R91 ;  /* 0x00000002e95d7824 */ /* 0x000fe200078e025b */
[----:B-1----:R-:W-:Y:S01]  /*e8a0*/  PRMT R49, R49, 0x7632, R49 ;  /* 0x0000763231317816 */ /* 0x002fe20000000031 */
[----:B------:R0:W-:Y:S01]  /*e8b0*/  STG.E.U16 [R76.64], R41 ;  /* 0x000000294c007986 */ /* 0x0001e2000c101506 */
[----:B------:R-:W-:-:S02]  /*e8c0*/  LEA.HI.X.SX32 R71, R97, R0, 0x1, P6 ;  /* 0x0000000061477211 */ /* 0x000fc400030f0eff */
[----:B------:R-:W-:Y:S02]  /*e8d0*/  LEA R125, R233, R93, 0x1 ;  /* 0x0000005de97d7211 */ /* 0x000fe400078e08ff */
[----:B------:R-:W-:Y:S01]  /*e8e0*/  LEA R74, P6, R111, R238, 0x1 ;  /* 0x000000ee6f4a7211 */ /* 0x000fe200078c08ff */
[----:B------:R-:W-:Y:S01]  /*e8f0*/  STG.E.U16 [R70.64], R33 ;  /* 0x0000002146007986 */ /* 0x000fe2000c101506 */
[----:B--2---:R-:W-:Y:S01]  /*e900*/  PRMT R45, R45, 0x7632, R45 ;  /* 0x000076322d2d7816 */ /* 0x004fe2000000002d */
        /* <DEDUP_REMOVED lines=8> */
[----:B0-----:R-:W-:Y:S01]  /*e990*/  PRMT R41, R33, 0x7632, R41 ;  /* 0x0000763221297816 */ /* 0x001fe20000000029 */
[----:B------:R0:W-:Y:S01]  /*e9a0*/  STG.E.U16 [R72.64], R25 ;  /* 0x0000001948007986 */ /* 0x0001e2000c101506 */
[----:B------:R-:W-:Y:S02]  /*e9b0*/  LEA.HI.X.SX32 R69, R99, R0, 0x1, P6 ;  /* 0x0000000063457211 */ /* 0x000fe400030f0eff */
[----:B------:R-:W-:Y:S02]  /*e9c0*/  LEA R129, R233, R109, 0x1 ;  /* 0x0000006de9817211 */ /* 0x000fe400078e08ff */
[----:B------:R-:W-:Y:S01]  /*e9d0*/  LEA R76, P6, R113, R238, 0x1 ;  /* 0x000000ee714c7211 */ /* 0x000fe200078c08ff */
[----:B------:R2:W-:Y:S01]  /*e9e0*/  STG.E.U16 [R68.64], R17 ;  /* 0x0000001144007986 */ /* 0x0005e2000c101506 */
[----:B-1----:R-:W-:Y:S01]  /*e9f0*/  PRMT R29, R29, 0x7632, R29 ;  /* 0x000076321d1d7816 */ /* 0x002fe2000000001d */
[----:B------:R-:W-:Y:S01]  /*ea00*/  IMAD R131, R233, 0x2, R129 ;  /* 0x00000002e9837824 */ /* 0x000fe200078e0281 */
[----:B------:R-:W-:-:S02]  /*ea10*/  LEA.HI.X.SX32 R77, R113, R0, 0x1, P6 ;  /* 0x00000000714d7211 */ /* 0x000fc400030f0eff */
[----:B------:R-:W-:Y:S02]  /*ea20*/  LEA R70, P6, R81, R238, 0x1 ;  /* 0x000000ee51467211 */ /* 0x000fe400078c08ff */
[----:B------:R-:W-:Y:S01]  /*ea30*/  LEA R111, R233, R131, 0x1 ;  /* 0x00000083e96f7211 */ /* 0x000fe200078e08ff */
[----:B------:R-:W-:Y:S01]  /*ea40*/  STG.E.U16 [R76.64], R21 ;  /* 0x000000154c007986 */ /* 0x000fe2000c101506 */
[----:B------:R-:W-:Y:S02]  /*ea50*/  LEA.HI.X.SX32 R71, R81, R0, 0x1, P6 ;  /* 0x0000000051477211 */ /* 0x000fe400030f0eff */
[----:B------:R-:W-:Y:S01]  /*ea60*/  LEA R74, P6, R3, R238, 0x1 ;  /* 0x000000ee034a7211 */ /* 0x000fe200078c08ff */
[----:B------:R-:W-:Y:S01]  /*ea70*/  IMAD R133, R233, 0x2, R111 ;  /* 0x00000002e9857824 */ /* 0x000fe200078e026f */
[----:B0-----:R-:W-:Y:S01]  /*ea80*/  PRMT R25, R25, 0x7632, R25 ;  /* 0x0000763219197816 */ /* 0x001fe20000000019 */
[----:B------:R0:W-:Y:S01]  /*ea90*/  STG.E.U16 [R70.64], R37 ;  /* 0x0000002546007986 */ /* 0x0001e2000c101506 */
[----:B------:R-:W-:-:S02]  /*eaa0*/  LEA.HI.X.SX32 R75, R3, R0, 0x1, P6 ;  /* 0x00000000034b7211 */ /* 0x000fc400030f0eff */
[----:B------:R-:W-:Y:S02]  /*eab0*/  LEA R135, R233, R133, 0x1 ;  /* 0x00000085e9877211 */ /* 0x000fe400078e08ff */
[----:B------:R-:W-:Y:S01]  /*eac0*/  LEA R78, P6, R115, R238, 0x1 ;  /* 0x000000ee734e7211 */ /* 0x000fe200078c08ff */
[----:B------:R1:W-:Y:S01]  /*ead0*/  STG.E.U16 [R74.64], R65 ;  /* 0x000000414a007986 */ /* 0x0003e2000c101506 */
[-C--:B------:R-:W-:Y:S01]  /*eae0*/  LEA.HI.X.SX32 R3, R83, R0.reuse, 0x1, P5 ;  /* 0x0000000053037211 */ /* 0x080fe200028f0eff */
[----:B------:R-:W-:Y:S01]  /*eaf0*/  IMAD R137, R233, 0x2, R135 ;  /* 0x00000002e9897824 */ /* 0x000fe200078e0287 */
[----:B------:R-:W-:Y:S02]  /*eb00*/  LEA.HI.X.SX32 R79, R115, R0, 0x1, P6 ;  /* 0x00000000734f7211 */ /* 0x000fe400030f0eff */
[-C--:B--2---:R-:W-:Y:S02]  /*eb10*/  LEA R68, P6, R117, R238.reuse, 0x1 ;  /* 0x000000ee75447211 */ /* 0x084fe400078c08ff */
[----:B------:R-:W-:Y:S01]  /*eb20*/  LEA R113, R233, R137, 0x1 ;  /* 0x00000089e9717211 */ /* 0x000fe200078e08ff */
[----:B------:R2:W-:Y:S01]  /*eb30*/  STG.E.U16 [R78.64], R61 ;  /* 0x0000003d4e007986 */ /* 0x0005e2000c101506 */
[----:B0-----:R-:W-:-:S02]  /*eb40*/  LEA R70, P5, R101, R238, 0x1 ;  /* 0x000000ee65467211 */ /* 0x001fc400078a08ff */
[----:B------:R-:W-:Y:S01]  /*eb50*/  LEA.HI.X.SX32 R69, R117, R0, 0x1, P6 ;  /* 0x0000000075457211 */ /* 0x000fe200030f0eff */
[----:B------:R-:W-:Y:S01]  /*eb60*/  IMAD R139, R233, 0x2, R113 ;  /* 0x00000002e98b7824 */ /* 0x000fe200078e0271 */
[----:B------:R-:W-:Y:S01]  /*eb70*/  LEA R72, P6, R119, R238, 0x1 ;  /* 0x000000ee77487211 */ /* 0x000fe200078c08ff */
[----:B------:R-:W-:Y:S01]  /*eb80*/  STG.E.U16 [R2.64], R57 ;  /* 0x0000003902007986 */ /* 0x000fe2000c101506 */
[----:B------:R-:W-:Y:S02]  /*eb90*/  LEA.HI.X.SX32 R71, R101, R0, 0x1, P5 ;  /* 0x0000000065477211 */ /* 0x000fe400028f0eff */
[----:B------:R-:W-:Y:S01]  /*eba0*/  LEA R141, R233, R139, 0x1 ;  /* 0x0000008be98d7211 */ /* 0x000fe200078e08ff */
[----:B------:R-:W-:Y:S01]  /*ebb0*/  STG.E.U16 [R68.64], R53 ;  /* 0x0000003544007986 */ /* 0x000fe2000c101506 */
[----:B-1----:R-:W-:Y:S02]  /*ebc0*/  LEA R74, P5, R85, R238, 0x1 ;  /* 0x000000ee554a7211 */ /* 0x002fe400078a08ff */
[----:B------:R-:W-:Y:S01]  /*ebd0*/  LEA.HI.X.SX32 R73, R119, R0, 0x1, P6 ;  /* 0x0000000077497211 */ /* 0x000fe200030f0eff */
[----:B------:R-:W-:Y:S01]  /*ebe0*/  IMAD R143, R233, 0x2, R141 ;  /* 0x00000002e98f7824 */ /* 0x000fe200078e028d */
[----:B------:R-:W-:Y:S01]  /*ebf0*/  LEA R76, P6, R103, R238, 0x1 ;  /* 0x000000ee674c7211 */ /* 0x000fe200078c08ff */
[----:B------:R-:W-:Y:S01]  /*ec00*/  STG.E.U16 [R70.64], R13 ;  /* 0x0000000d46007986 */ /* 0x000fe2000c101506 */
[----:B------:R-:W-:-:S02]  /*ec10*/  LEA.HI.X.SX32 R75, R85, R0, 0x1, P5 ;  /* 0x00000000554b7211 */ /* 0x000fc400028f0eff */
[----:B------:R-:W-:Y:S01]  /*ec20*/  LEA R145, R233, R143, 0x1 ;  /* 0x0000008fe9917211 */ /* 0x000fe200078e08ff */
[----:B------:R-:W-:Y:S01]  /*ec30*/  STG.E.U16 [R72.64], R36 ;  /* 0x0000002448007986 */ /* 0x000fe2000c101506 */
[----:B--2---:R-:W-:Y:S02]  /*ec40*/  LEA R78, P5, R121, R238, 0x1 ;  /* 0x000000ee794e7211 */ /* 0x004fe400078a08ff */
[----:B------:R-:W-:Y:S01]  /*ec50*/  LEA.HI.X.SX32 R77, R103, R0, 0x1, P6 ;  /* 0x00000000674d7211 */ /* 0x000fe200030f0eff */
[----:B------:R-:W-:Y:S01]  /*ec60*/  IMAD R147, R233, 0x2, R145 ;  /* 0x00000002e9937824 */ /* 0x000fe200078e0291 */
[----:B------:R-:W-:Y:S02]  /*ec70*/  LEA R80, P6, R87, R238, 0x1 ;  /* 0x000000ee57507211 */ /* 0x000fe400078c08ff */
[----:B------:R-:W-:Y:S02]  /*ec80*/  LEA.HI.X.SX32 R79, R121, R0, 0x1, P5 ;  /* 0x00000000794f7211 */ /* 0x000fe400028f0eff */
[----:B------:R-:W-:-:S02]  /*ec90*/  LEA R149, R233, R147, 0x1 ;  /* 0x00000093e9957211 */ /* 0x000fc400078e08ff */
[----:B------:R-:W-:Y:S02]  /*eca0*/  LEA R82, P5, R89, R238, 0x1 ;  /* 0x000000ee59527211 */ /* 0x000fe400078a08ff */
[----:B------:R-:W-:Y:S01]  /*ecb0*/  LEA.HI.X.SX32 R81, R87, R0, 0x1, P6 ;  /* 0x0000000057517211 */ /* 0x000fe200030f0eff */
[----:B------:R-:W-:Y:S01]  /*ecc0*/  IMAD R151, R233, 0x2, R149 ;  /* 0x00000002e9977824 */ /* 0x000fe200078e0295 */
[----:B------:R-:W-:Y:S02]  /*ecd0*/  LEA R84, P6, R123, R238, 0x1 ;  /* 0x000000ee7b547211 */ /* 0x000fe400078c08ff */
[----:B------:R-:W-:Y:S02]  /*ece0*/  LEA.HI.X.SX32 R83, R89, R0, 0x1, P5 ;  /* 0x0000000059537211 */ /* 0x000fe400028f0eff */
[----:B------:R-:W-:Y:S02]  /*ecf0*/  LEA R153, R233, R151, 0x1 ;  /* 0x00000097e9997211 */ /* 0x000fe400078e08ff */
[----:B------:R-:W-:-:S02]  /*ed00*/  LEA R86, P5, R105, R238, 0x1 ;  /* 0x000000ee69567211 */ /* 0x000fc400078a08ff */
[----:B------:R-:W-:Y:S01]  /*ed10*/  LEA.HI.X.SX32 R85, R123, R0, 0x1, P6 ;  /* 0x000000007b557211 */ /* 0x000fe200030f0eff */
[----:B------:R-:W-:Y:S01]  /*ed20*/  IMAD R155, R233, 0x2, R153 ;  /* 0x00000002e99b7824 */ /* 0x000fe200078e0299 */
[----:B------:R-:W-:Y:S02]  /*ed30*/  LEA R88, P6, R91, R238, 0x1 ;  /* 0x000000ee5b587211 */ /* 0x000fe400078c08ff */
[----:B------:R-:W-:Y:S02]  /*ed40*/  LEA.HI.X.SX32 R87, R105, R0, 0x1, P5 ;  /* 0x0000000069577211 */ /* 0x000fe400028f0eff */
[----:B------:R-:W-:Y:S02]  /*ed50*/  LEA R157, R233, R155, 0x1 ;  /* 0x0000009be99d7211 */ /* 0x000fe400078e08ff */
[----:B------:R-:W-:Y:S02]  /*ed60*/  LEA R90, P5, R93, R238, 0x1 ;  /* 0x000000ee5d5a7211 */ /* 0x000fe400078a08ff */
[-C--:B------:R-:W-:Y:S01]  /*ed70*/  LEA.HI.X.SX32 R89, R91, R0.reuse, 0x1, P6 ;  /* 0x000000005b597211 */ /* 0x080fe200030f0eff */
[----:B------:R-:W-:Y:S01]  /*ed80*/  IMAD R159, R233, 0x2, R157 ;  /* 0x00000002e99f7824 */ /* 0x000fe200078e029d */
[----:B------:R-:W-:-:S02]  /*ed90*/  LEA.HI.X.SX32 R91, R93, R0, 0x1, P5 ;  /* 0x000000005d5b7211 */ /* 0x000fc400028f0eff */
[-C--:B------:R-:W-:Y:S02]  /*eda0*/  LEA R92, P6, R125, R238.reuse, 0x1 ;  /* 0x000000ee7d5c7211 */ /* 0x080fe400078c08ff */
[----:B------:R-:W-:Y:S02]  /*edb0*/  LEA R161, R233, R159, 0x1 ;  /* 0x0000009fe9a17211 */ /* 0x000fe400078e08ff */
[----:B------:R-:W-:Y:S02]  /*edc0*/  LEA R94, P5, R107, R238, 0x1 ;  /* 0x000000ee6b5e7211 */ /* 0x000fe400078a08ff */
[-C--:B------:R-:W-:Y:S01]  /*edd0*/  LEA.HI.X.SX32 R93, R125, R0.reuse, 0x1, P6 ;  /* 0x000000007d5d7211 */ /* 0x080fe200030f0eff */
[----:B------:R-:W-:Y:S01]  /*ede0*/  IMAD R163, R233, 0x2, R161 ;  /* 0x00000002e9a37824 */ /* 0x000fe200078e02a1 */
[----:B------:R-:W-:Y:S02]  /*edf0*/  LEA.HI.X.SX32 R95, R107, R0, 0x1, P5 ;  /* 0x000000006b5f7211 */ /* 0x000fe400028f0eff */
[----:B------:R-:W-:-:S02]  /*ee00*/  LEA R96, P6, R127, R238, 0x1 ;  /* 0x000000ee7f607211 */ /* 0x000fc400078c08ff */
[----:B------:R-:W-:Y:S02]  /*ee10*/  LEA R165, R233, R163, 0x1 ;  /* 0x000000a3e9a57211 */ /* 0x000fe400078e08ff */
[----:B------:R-:W-:Y:S02]  /*ee20*/  LEA R98, P5, R109, R238, 0x1 ;  /* 0x000000ee6d627211 */ /* 0x000fe400078a08ff */
[-C--:B------:R-:W-:Y:S01]  /*ee30*/  LEA.HI.X.SX32 R97, R127, R0.reuse, 0x1, P6 ;  /* 0x000000007f617211 */ /* 0x080fe200030f0eff */
[----:B------:R-:W-:Y:S01]  /*ee40*/  IMAD R167, R233, 0x2, R165 ;  /* 0x00000002e9a77824 */ /* 0x000fe200078e02a5 */
[----:B------:R-:W-:Y:S02]  /*ee50*/  LEA.HI.X.SX32 R99, R109, R0, 0x1, P5 ;  /* 0x000000006d637211 */ /* 0x000fe400028f0eff */
[----:B------:R-:W-:Y:S02]  /*ee60*/  LEA R100, P6, R129, R238, 0x1 ;  /* 0x000000ee81647211 */ /* 0x000fe400078c08ff */
[----:B------:R-:W-:-:S02]  /*ee70*/  LEA R169, R233, R167, 0x1 ;  /* 0x000000a7e9a97211 */ /* 0x000fc400078e08ff */
[----:B------:R-:W-:Y:S02]  /*ee80*/  LEA R102, P5, R131, R238, 0x1 ;  /* 0x000000ee83667211 */ /* 0x000fe400078a08ff */
[-C--:B------:R-:W-:Y:S01]  /*ee90*/  LEA.HI.X.SX32 R101, R129, R0.reuse, 0x1, P6 ;  /* 0x0000000081657211 */ /* 0x080fe200030f0eff */
[----:B------:R-:W-:Y:S01]  /*eea0*/  IMAD R171, R233, 0x2, R169 ;  /* 0x00000002e9ab7824 */ /* 0x000fe200078e02a9 */
[----:B------:R-:W-:Y:S02]  /*eeb0*/  LEA.HI.X.SX32 R103, R131, R0, 0x1, P5 ;  /* 0x0000000083677211 */ /* 0x000fe400028f0eff */
[-C--:B------:R-:W-:Y:S02]  /*eec0*/  LEA R104, P6, R111, R238.reuse, 0x1 ;  /* 0x000000ee6f687211 */ /* 0x080fe400078c08ff */
[----:B------:R-:W-:Y:S02]  /*eed0*/  LEA R173, R233, R171, 0x1 ;  /* 0x000000abe9ad7211 */ /* 0x000fe400078e08ff */
[----:B------:R-:W-:-:S02]  /*eee0*/  LEA R106, P5, R133, R238, 0x1 ;  /* 0x000000ee856a7211 */ /* 0x000fc400078a08ff */
[-C--:B------:R-:W-:Y:S01]  /*eef0*/  LEA.HI.X.SX32 R105, R111, R0.reuse, 0x1, P6 ;  /* 0x000000006f697211 */ /* 0x080fe200030f0eff */
[----:B------:R-:W-:Y:S01]  /*ef00*/  IMAD R175, R233, 0x2, R173 ;  /* 0x00000002e9af7824 */ /* 0x000fe200078e02ad */
[----:B------:R-:W-:Y:S02]  /*ef10*/  LEA.HI.X.SX32 R107, R133, R0, 0x1, P5 ;  /* 0x00000000856b7211 */ /* 0x000fe400028f0eff */
[-C--:B------:R-:W-:Y:S02]  /*ef20*/  LEA R108, P6, R135, R238.reuse, 0x1 ;  /* 0x000000ee876c7211 */ /* 0x080fe400078c08ff */
        /* <DEDUP_REMOVED lines=30> */
[----:B------:R-:W-:Y:S02]  /*f110*/  LEA R130, P5, R155, R238, 0x1 ;  /* 0x000000ee9b827211 */ /* 0x000fe400078a08ff */
[----:B------:R-:W-:Y:S02]  /*f120*/  LEA R197, R233, R195, 0x1 ;  /* 0x000000c3e9c57211 */ /* 0x000fe400078e08ff */
[----:B------:R-:W-:-:S02]  /*f130*/  LEA.HI.X.SX32 R129, R153, R0, 0x1, P6 ;  /* 0x0000000099817211 */ /* 0x000fc400030f0eff */
[----:B------:R-:W-:Y:S01]  /*f140*/  LEA.HI.X.SX32 R131, R155, R0, 0x1, P5 ;  /* 0x000000009b837211 */ /* 0x000fe200028f0eff */
[----:B------:R-:W-:Y:S01]  /*f150*/  IMAD R199, R233, 0x2, R197 ;  /* 0x00000002e9c77824 */ /* 0x000fe200078e02c5 */
[-C--:B------:R-:W-:Y:S02]  /*f160*/  LEA R132, P6, R157, R238.reuse, 0x1 ;  /* 0x000000ee9d847211 */ /* 0x080fe400078c08ff */
[----:B------:R-:W-:Y:S02]  /*f170*/  LEA R134, P5, R159, R238, 0x1 ;  /* 0x000000ee9f867211 */ /* 0x000fe400078a08ff */
[-C--:B------:R-:W-:Y:S02]  /*f180*/  LEA.HI.X.SX32 R133, R157, R0.reuse, 0x1, P6 ;  /* 0x000000009d857211 */ /* 0x080fe400030f0eff */
[----:B------:R-:W-:Y:S02]  /*f190*/  LEA.HI.X.SX32 R135, R159, R0, 0x1, P5 ;  /* 0x000000009f877211 */ /* 0x000fe400028f0eff */
[----:B------:R-:W-:-:S02]  /*f1a0*/  LEA R136, P6, R161, R238, 0x1 ;  /* 0x000000eea1887211 */ /* 0x000fc400078c08ff */
[----:B------:R-:W-:Y:S02]  /*f1b0*/  LEA R138, P5, R163, R238, 0x1 ;  /* 0x000000eea38a7211 */ /* 0x000fe400078a08ff */
[----:B------:R-:W-:Y:S02]  /*f1c0*/  LEA R211, R233, R199, 0x1 ;  /* 0x000000c7e9d37211 */ /* 0x000fe400078e08ff */
[-C--:B------:R-:W-:Y:S02]  /*f1d0*/  LEA.HI.X.SX32 R137, R161, R0.reuse, 0x1, P6 ;  /* 0x00000000a1897211 */ /* 0x080fe400030f0eff */
[----:B------:R-:W-:Y:S01]  /*f1e0*/  LEA.HI.X.SX32 R139, R163, R0, 0x1, P5 ;  /* 0x00000000a38b7211 */ /* 0x000fe200028f0eff */
[----:B------:R-:W-:Y:S01]  /*f1f0*/  IMAD R213, R233, 0x2, R211 ;  /* 0x00000002e9d57824 */ /* 0x000fe200078e02d3 */
[-C--:B------:R-:W-:Y:S02]  /*f200*/  LEA R140, P6, R165, R238.reuse, 0x1 ;  /* 0x000000eea58c7211 */ /* 0x080fe400078c08ff */
[----:B------:R-:W-:-:S02]  /*f210*/  LEA R142, P5, R167, R238, 0x1 ;  /* 0x000000eea78e7211 */ /* 0x000fc400078a08ff */
[-C--:B------:R-:W-:Y:S02]  /*f220*/  LEA.HI.X.SX32 R141, R165, R0.reuse, 0x1, P6 ;  /* 0x00000000a58d7211 */ /* 0x080fe400030f0eff */
        /* <DEDUP_REMOVED lines=40> */
[----:B------:R-:W-:Y:S02]  /*f4b0*/  LEA R197, R233, R195, 0x1 ;  /* 0x000000c3e9c57211 */ /* 0x000fe400078e08ff */
[----:B------:R-:W-:Y:S02]  /*f4c0*/  LEA.HI.X.SX32 R175, R199, R0, 0x1, P5 ;  /* 0x00000000c7af7211 */ /* 0x000fe400028f0eff */
[-C--:B------:R-:W-:Y:S01]  /*f4d0*/  LEA R176, P6, R211, R238.reuse, 0x1 ;  /* 0x000000eed3b07211 */ /* 0x080fe200078c08ff */
[----:B------:R-:W-:Y:S01]  /*f4e0*/  IMAD R199, R233, 0x2, R197 ;  /* 0x00000002e9c77824 */ /* 0x000fe200078e02c5 */
[----:B------:R-:W-:Y:S02]  /*f4f0*/  LEA R178, P5, R213, R238, 0x1 ;  /* 0x000000eed5b27211 */ /* 0x000fe400078a08ff */
[----:B------:R-:W-:-:S02]  /*f500*/  LEA.HI.X.SX32 R177, R211, R0, 0x1, P6 ;  /* 0x00000000d3b17211 */ /* 0x000fc400030f0eff */
[----:B------:R-:W-:Y:S02]  /*f510*/  LEA R211, R233, R199, 0x1 ;  /* 0x000000c7e9d37211 */ /* 0x000fe400078e08ff */
[----:B------:R-:W-:Y:S02]  /*f520*/  LEA.HI.X.SX32 R179, R213, R0, 0x1, P5 ;  /* 0x00000000d5b37211 */ /* 0x000fe400028f0eff */
[----:B------:R-:W-:Y:S01]  /*f530*/  LEA R180, P6, R215, R238, 0x1 ;  /* 0x000000eed7b47211 */ /* 0x000fe200078c08ff */
[----:B------:R-:W-:Y:S01]  /*f540*/  IMAD R213, R233, 0x2, R211 ;  /* 0x00000002e9d57824 */ /* 0x000fe200078e02d3 */
[----:B------:R-:W-:Y:S01]  /*f550*/  PRMT R37, R5, 0x7632, R37 ;  /* 0x0000763205257816 */ /* 0x000fe20000000025 */
[----:B------:R-:W-:Y:S01]  /*f560*/  FFMA R5, R244, 0.69314718246459960938, R207 ;  /* 0x3f317218f4057823 */ /* 0x000fe200000000cf */
[----:B------:R-:W-:Y:S02]  /*f570*/  LEA.HI.X.SX32 R181, R215, R0, 0x1, P6 ;  /* 0x00000000d7b57211 */ /* 0x000fe400030f0eff */
[----:B------:R-:W-:Y:S01]  /*f580*/  LEA R182, P5, R217, R238, 0x1 ;  /* 0x000000eed9b67211 */ /* 0x000fe200078a08ff */
[----:B------:R0:W-:Y:S01]  /*f590*/  STG.E.U16 [R74.64], R37 ;  /* 0x000000254a007986 */ /* 0x0001e2000c101506 */
[----:B------:R-:W-:-:S02]  /*f5a0*/  LEA R215, R233, R213, 0x1 ;  /* 0x000000d5e9d77211 */ /* 0x000fc400078e08ff */
[----:B------:R-:W-:Y:S01]  /*f5b0*/  LEA.HI.X.SX32 R183, R217, R0, 0x1, P5 ;  /* 0x00000000d9b77211 */ /* 0x000fe200028f0eff */
[----:B------:R1:W-:Y:S01]  /*f5c0*/  STG.E.U16 [R76.64], R49 ;  /* 0x000000314c007986 */ /* 0x0003e2000c101506 */
[----:B------:R-:W-:Y:S01]  /*f5d0*/  LEA R184, P6, R219, R238, 0x1 ;  /* 0x000000eedbb87211 */ /* 0x000fe200078c08ff */
[----:B------:R-:W-:Y:S01]  /*f5e0*/  IMAD R217, R233, 0x2, R215 ;  /* 0x00000002e9d97824 */ /* 0x000fe200078e02d7 */
[----:B------:R-:W-:Y:S01]  /*f5f0*/  PRMT R21, R21, 0x7632, R21 ;  /* 0x0000763215157816 */ /* 0x000fe20000000015 */
[----:B------:R-:W-:Y:S01]  /*f600*/  STG.E.U16 [R78.64], R45 ;  /* 0x0000002d4e007986 */ /* 0x000fe2000c101506 */
[----:B------:R-:W-:Y:S02]  /*f610*/  PRMT R65, R65, 0x7632, R65 ;  /* 0x0000763241417816 */ /* 0x000fe40000000041 */
[----:B------:R-:W-:Y:S01]  /*f620*/  LEA.HI.X.SX32 R185, R219, R0, 0x1, P6 ;  /* 0x00000000dbb97211 */ /* 0x000fe200030f0eff */
[----:B------:R-:W-:Y:S01]  /*f630*/  STG.E.U16 [R80.64], R40 ;  /* 0x0000002850007986 */ /* 0x000fe2000c101506 */
[----:B0-----:R-:W-:-:S02]  /*f640*/  PRMT R37, R37, 0x7632, R37 ;  /* 0x0000763225257816 */ /* 0x001fc40000000025 */
[-C--:B------:R-:W-:Y:S01]  /*f650*/  LEA R186, P5, R221, R238.reuse, 0x1 ;  /* 0x000000eeddba7211 */ /* 0x080fe200078a08ff */
[----:B------:R-:W-:Y:S01]  /*f660*/  STG.E.U16 [R82.64], R41 ;  /* 0x0000002952007986 */ /* 0x000fe2000c101506 */
[----:B-1----:R-:W-:Y:S02]  /*f670*/  PRMT R49, R57, 0x7632, R49 ;  /* 0x0000763239317816 */ /* 0x002fe40000000031 */
[----:B------:R-:W-:Y:S01]  /*f680*/  LEA R219, R233, R217, 0x1 ;  /* 0x000000d9e9db7211 */ /* 0x000fe200078e08ff */
[----:B------:R-:W-:Y:S01]  /*f690*/  STG.E.U16 [R84.64], R29 ;  /* 0x0000001d54007986 */ /* 0x000fe2000c101506 */
[----:B------:R-:W-:Y:S02]  /*f6a0*/  PRMT R53, R53, 0x7632, R53 ;  /* 0x0000763235357816 */ /* 0x000fe40000000035 */
[----:B------:R-:W-:Y:S01]  /*f6b0*/  LEA R188, P6, R223, R238, 0x1 ;  /* 0x000000eedfbc7211 */ /* 0x000fe200078c08ff */
[----:B------:R-:W-:Y:S01]  /*f6c0*/  STG.E.U16 [R86.64], R25 ;  /* 0x0000001956007986 */ /* 0x000fe2000c101506 */
[----:B------:R-:W-:Y:S01]  /*f6d0*/  LEA.HI.X.SX32 R187, R221, R0, 0x1, P5 ;  /* 0x00000000ddbb7211 */ /* 0x000fe200028f0eff */
[----:B------:R-:W-:Y:S01]  /*f6e0*/  IMAD R221, R233, 0x2, R219 ;  /* 0x00000002e9dd7824 */ /* 0x000fe200078e02db */
[----:B------:R-:W-:Y:S01]  /*f6f0*/  LEA R190, P5, R225, R238, 0x1 ;  /* 0x000000eee1be7211 */ /* 0x000fe200078a08ff */
[----:B------:R-:W-:Y:S01]  /*f700*/  STG.E.U16 [R88.64], R44 ;  /* 0x0000002c58007986 */ /* 0x000fe2000c101506 */
[----:B------:R-:W-:-:S02]  /*f710*/  LEA.HI.X.SX32 R189, R223, R0, 0x1, P6 ;  /* 0x00000000dfbd7211 */ /* 0x000fc400030f0eff */
[----:B------:R-:W-:Y:S01]  /*f720*/  LEA R192, P6, R227, R238, 0x1 ;  /* 0x000000eee3c07211 */ /* 0x000fe200078c08ff */
[----:B------:R-:W-:Y:S01]  /*f730*/  STG.E.U16 [R90.64], R21 ;  /* 0x000000155a007986 */ /* 0x000fe2000c101506 */
[----:B------:R-:W-:Y:S02]  /*f740*/  LEA R223, R233, R221, 0x1 ;  /* 0x000000dde9df7211 */ /* 0x000fe400078e08ff */
[----:B------:R-:W-:Y:S01]  /*f750*/  LEA.HI.X.SX32 R191, R225, R0, 0x1, P5 ;  /* 0x00000000e1bf7211 */ /* 0x000fe200028f0eff */
[----:B------:R-:W-:Y:S01]  /*f760*/  STG.E.U16 [R92.64], R37 ;  /* 0x000000255c007986 */ /* 0x000fe2000c101506 */
[----:B------:R-:W-:Y:S01]  /*f770*/  LEA R194, P5, R195, R238, 0x1 ;  /* 0x000000eec3c27211 */ /* 0x000fe200078a08ff */
[----:B------:R-:W-:Y:S01]  /*f780*/  IMAD R225, R233, 0x2, R223 ;  /* 0x00000002e9e17824 */ /* 0x000fe200078e02df */
[----:B------:R-:W-:Y:S01]  /*f790*/  LEA.HI.X.SX32 R193, R227, R0, 0x1, P6 ;  /* 0x00000000e3c17211 */ /* 0x000fe200030f0eff */
[----:B------:R-:W-:Y:S01]  /*f7a0*/  STG.E.U16 [R94.64], R65 ;  /* 0x000000415e007986 */ /* 0x000fe2000c101506 */
[----:B------:R-:W-:-:S02]  /*f7b0*/  LEA R196, P6, R197, R238, 0x1 ;  /* 0x000000eec5c47211 */ /* 0x000fc400078c08ff */
[----:B------:R-:W-:Y:S01]  /*f7c0*/  LEA.HI.X.SX32 R195, R195, R0, 0x1, P5 ;  /* 0x00000000c3c37211 */ /* 0x000fe200028f0eff */
[----:B------:R-:W-:Y:S01]  /*f7d0*/  STG.E.U16 [R96.64], R48 ;  /* 0x0000003060007986 */ /* 0x000fe2000c101506 */
[----:B------:R-:W-:Y:S02]  /*f7e0*/  LEA R198, P5, R199, R238, 0x1 ;  /* 0x000000eec7c67211 */ /* 0x000fe400078a08ff */
[----:B------:R-:W-:Y:S01]  /*f7f0*/  LEA.HI.X.SX32 R197, R197, R0, 0x1, P6 ;  /* 0x00000000c5c57211 */ /* 0x000fe200030f0eff */
[----:B------:R-:W-:Y:S01]  /*f800*/  STG.E.U16 [R98.64], R49 ;  /* 0x0000003162007986 */ /* 0x000fe2000c101506 */
[----:B------:R-:W-:Y:S02]  /*f810*/  PRMT R68, R10, 0x7632, R68 ;  /* 0x000076320a447816 */ /* 0x000fe40000000044 */
[----:B------:R-:W-:Y:S01]  /*f820*/  LEA R210, P6, R211, R238, 0x1 ;  /* 0x000000eed3d27211 */ /* 0x000fe200078c08ff */
[----:B------:R-:W-:Y:S01]  /*f830*/  STG.E.U16 [R100.64], R53 ;  /* 0x0000003564007986 */ /* 0x000fe2000c101506 */
[----:B------:R-:W-:-:S02]  /*f840*/  PRMT R69, R6, 0x7632, R69 ;  /* 0x0000763206457816 */ /* 0x000fc40000000045 */
[----:B------:R-:W-:Y:S01]  /*f850*/  LEA R227, R233, R225, 0x1 ;  /* 0x000000e1e9e37211 */ /* 0x000fe200078e08ff */
[----:B------:R0:W-:Y:S01]  /*f860*/  STG.E.U16 [R102.64], R14 ;  /* 0x0000000e66007986 */ /* 0x0001e2000c101506 */
[----:B------:R-:W-:Y:S02]  /*f870*/  PRMT R70, R50, 0x7632, R70 ;  /* 0x0000763232467816 */ /* 0x000fe40000000046 */
[----:B------:R-:W-:Y:S01]  /*f880*/  LEA.HI.X.SX32 R199, R199, R0, 0x1, P5 ;  /* 0x00000000c7c77211 */ /* 0x000fe200028f0eff */
[----:B------:R-:W-:Y:S01]  /*f890*/  STG.E.U16 [R104.64], R10 ;  /* 0x0000000a68007986 */ /* 0x000fe2000c101506 */
[----:B------:R-:W-:Y:S01]  /*f8a0*/  PRMT R71, R46, 0x7632, R71 ;  /* 0x000076322e477816 */ /* 0x000fe20000000047 */
[----:B------:R-:W-:Y:S01]  /*f8b0*/  IMAD R229, R233, 0x2, R227 ;  /* 0x00000002e9e57824 */ /* 0x000fe200078e02e3 */
[----:B------:R-:W-:Y:S01]  /*f8c0*/  LEA R212, P5, R213, R238, 0x1 ;  /* 0x000000eed5d47211 */ /* 0x000fe200078a08ff */
[----:B------:R1:W-:Y:S01]  /*f8d0*/  STG.E.U16 [R106.64], R6 ;  /* 0x000000066a007986 */ /* 0x0003e2000c101506 */
[----:B------:R-:W-:-:S02]  /*f8e0*/  PRMT R72, R42, 0x7632, R72 ;  /* 0x000076322a487816 */ /* 0x000fc40000000048 */
[----:B------:R-:W-:Y:S01]  /*f8f0*/  LEA.HI.X.SX32 R211, R211, R0, 0x1, P6 ;  /* 0x00000000d3d37211 */ /* 0x000fe200030f0eff */
[----:B------:R2:W-:Y:S01]  /*f900*/  STG.E.U16 [R108.64], R50 ;  /* 0x000000326c007986 */ /* 0x0005e2000c101506 */
[----:B0-----:R-:W-:Y:S02]  /*f910*/  PRMT R14, R14, 0x7632, R14 ;  /* 0x000076320e0e7816 */ /* 0x001fe4000000000e */
[----:B------:R-:W-:Y:S01]  /*f920*/  PRMT R73, R34, 0x7632, R73 ;  /* 0x0000763222497816 */ /* 0x000fe20000000049 */
[----:B------:R0:W-:Y:S01]  /*f930*/  STG.E.U16 [R110.64], R46 ;  /* 0x0000002e6e007986 */ /* 0x0001e2000c101506 */
[----:B------:R-:W-:Y:S02]  /*f940*/  LEA R214, P6, R215, R238, 0x1 ;  /* 0x000000eed7d67211 */ /* 0x000fe400078c08ff */
[----:B------:R-:W-:Y:S01]  /*f950*/  PRMT R74, R30, 0x7632, R74 ;  /* 0x000076321e4a7816 */ /* 0x000fe2000000004a */
[----:B------:R3:W-:Y:S01]  /*f960*/  STG.E.U16 [R112.64], R42 ;  /* 0x0000002a70007986 */ /* 0x0007e2000c101506 */
[----:B------:R-:W-:Y:S01]  /*f970*/  PRMT R75, R26, 0x7632, R75 ;  /* 0x000076321a4b7816 */ /* 0x000fe2000000004b */
[----:B-1----:R-:W-:Y:S01]  /*f980*/  FFMA R6, R247, 0.69314718246459960938, R206 ;  /* 0x3f317218f7067823 */ /* 0x002fe200000000ce */
[----:B------:R-:W-:Y:S01]  /*f990*/  LEA.HI.X.SX32 R213, R213, R0, 0x1, P5 ;  /* 0x00000000d5d57211 */ /* 0x000fe200028f0eff */
[----:B------:R1:W-:Y:S01]  /*f9a0*/  STG.E.U16 [R114.64], R34 ;  /* 0x0000002272007986 */ /* 0x0003e2000c101506 */
[----:B------:R-:W-:Y:S01]  /*f9b0*/  PRMT R76, R18, 0x7632, R76 ;  /* 0x00007632124c7816 */ /* 0x000fe2000000004c */
[----:B------:R-:W-:Y:S01]  /*f9c0*/  FFMA R206, R245, 0.69314718246459960938, R202 ;  /* 0x3f317218f5ce7823 */ /* 0x000fe200000000ca */
[----:B------:R-:W-:Y:S01]  /*f9d0*/  LEA R216, P5, R217, R238, 0x1 ;  /* 0x000000eed9d87211 */ /* 0x000fe200078a08ff */
[----:B------:R4:W-:Y:S01]  /*f9e0*/  STG.E.U16 [R116.64], R30 ;  /* 0x0000001e74007986 */ /* 0x0009e2000c101506 */
[----:B------:R-:W-:-:S02]  /*f9f0*/  PRMT R77, R22, 0x7632, R77 ;  /* 0x00007632164d7816 */ /* 0x000fc4000000004d */
[----:B------:R-:W-:Y:S01]  /*fa00*/  LEA.HI.X.SX32 R215, R215, R0, 0x1, P6 ;  /* 0x00000000d7d77211 */ /* 0x000fe200030f0eff */
[----:B------:R5:W-:Y:S01]  /*fa10*/  STG.E.U16 [R118.64], R26 ;  /* 0x0000001a76007986 */ /* 0x000be2000c101506 */
[----:B------:R-:W-:Y:S02]  /*fa20*/  PRMT R78, R38, 0x7632, R78 ;  /* 0x00007632264e7816 */ /* 0x000fe4000000004e */
[----:B------:R-:W-:Y:S01]  /*fa30*/  LEA R218, P6, R219, R238, 0x1 ;  /* 0x000000eedbda7211 */ /* 0x000fe200078c08ff */
[----:B------:R-:W-:Y:S01]  /*fa40*/  STG.E.U16 [R120.64], R18 ;  /* 0x0000001278007986 */ /* 0x000fe2000c101506 */
[----:B------:R-:W-:Y:S02]  /*fa50*/  PRMT R79, R66, 0x7632, R79 ;  /* 0x00007632424f7816 */ /* 0x000fe4000000004f */
[----:B------:R-:W-:Y:S01]  /*fa60*/  LEA R231, R233, R229, 0x1 ;  /* 0x000000e5e9e77211 */ /* 0x000fe200078e08ff */
[----:B------:R-:W-:Y:S01]  /*fa70*/  STG.E.U16 [R122.64], R22 ;  /* 0x000000167a007986 */ /* 0x000fe2000c101506 */
[----:B------:R-:W-:-:S02]  /*fa80*/  PRMT R80, R62, 0x7632, R80 ;  /* 0x000076323e507816 */ /* 0x000fc40000000050 */
[----:B------:R-:W-:Y:S01]  /*fa90*/  LEA.HI.X.SX32 R217, R217, R0, 0x1, P5 ;  /* 0x00000000d9d97211 */ /* 0x000fe200028f0eff */
[----:B------:R-:W-:Y:S01]  /*faa0*/  STG.E.U16 [R124.64], R38 ;  /* 0x000000267c007986 */ /* 0x000fe2000c101506 */
[----:B------:R-:W-:Y:S01]  /*fab0*/  PRMT R81, R58, 0x7632, R81 ;  /* 0x000076323a517816 */ /* 0x000fe20000000051 */
[----:B------:R-:W-:Y:S01]  /*fac0*/  IMAD R237, R233, 0x2, R231 ;  /* 0x00000002e9ed7824 */ /* 0x000fe200078e02e7 */
[----:B------:R-:W-:Y:S01]  /*fad0*/  LEA R220, P5, R221, R238, 0x1 ;  /* 0x000000eedddc7211 */ /* 0x000fe200078a08ff */
[----:B------:R-:W-:Y:S01]  /*fae0*/  STG.E.U16 [R126.64], R66 ;  /* 0x000000427e007986 */ /* 0x000fe2000c101506 */
[----:B------:R-:W-:Y:S02]  /*faf0*/  PRMT R82, R54, 0x7632, R82 ;  /* 0x0000763236527816 */ /* 0x000fe40000000052 */
        /* <DEDUP_REMOVED lines=8> */
[----:B------:R-:W-:Y:S02]  /*fb80*/  LEA R226, P6, R227, R238, 0x1 ;  /* 0x000000eee3e27211 */ /* 0x000fe400078c08ff */
[----:B------:R-:W-:Y:S01]  /*fb90*/  LEA R239, R233, R237, 0x1 ;  /* 0x000000ede9ef7211 */ /* 0x000fe200078e08ff */
[----:B------:R-:W-:Y:S01]  /*fba0*/  STG.E.U16 [R134.64], R14 ;  /* 0x0000000e86007986 */ /* 0x000fe2000c101506 */
[----:B------:R-:W-:-:S02]  /*fbb0*/  LEA.HI.X.SX32 R225, R225, R0, 0x1, P5 ;  /* 0x00000000e1e17211 */ /* 0x000fc400028f0eff */
[----:B------:R-:W-:Y:S01]  /*fbc0*/  LEA R228, P5, R229, R238, 0x1 ;  /* 0x000000eee5e47211 */ /* 0x000fe200078a08ff */
[----:B------:R-:W-:Y:S01]  /*fbd0*/  STG.E.U16 [R136.64], R68 ;  /* 0x0000004488007986 */ /* 0x000fe2000c101506 */
[----:B------:R-:W-:Y:S01]  /*fbe0*/  LEA.HI.X.SX32 R227, R227, R0, 0x1, P6 ;  /* 0x00000000e3e37211 */ /* 0x000fe200030f0eff */
[----:B------:R-:W-:Y:S01]  /*fbf0*/  IMAD R249, R233, 0x2, R239 ;  /* 0x00000002e9f97824 */ /* 0x000fe200078e02ef */
[----:B------:R-:W-:Y:S01]  /*fc00*/  LEA R230, P6, R231, R238, 0x1 ;  /* 0x000000eee7e67211 */ /* 0x000fe200078c08ff */
[----:B------:R-:W-:Y:S01]  /*fc10*/  STG.E.U16 [R138.64], R69 ;  /* 0x000000458a007986 */ /* 0x000fe2000c101506 */
[----:B------:R-:W-:Y:S02]  /*fc20*/  LEA.HI.X.SX32 R229, R229, R0, 0x1, P5 ;  /* 0x00000000e5e57211 */ /* 0x000fe400028f0eff */
[----:B------:R-:W-:Y:S01]  /*fc30*/  LEA R232, P5, R237, R238, 0x1 ;  /* 0x000000eeede87211 */ /* 0x000fe200078a08ff */
[----:B------:R-:W-:Y:S01]  /*fc40*/  STG.E.U16 [R140.64], R70 ;  /* 0x000000468c007986 */ /* 0x000fe2000c101506 */
[----:B------:R-:W-:-:S02]  /*fc50*/  LEA.HI.X.SX32 R231, R231, R0, 0x1, P6 ;  /* 0x00000000e7e77211 */ /* 0x000fc400030f0eff */
[----:B------:R-:W-:Y:S01]  /*fc60*/  LEA R234, P6, R239, R238, 0x1 ;  /* 0x000000eeefea7211 */ /* 0x000fe200078c08ff */
[----:B------:R-:W-:Y:S01]  /*fc70*/  STG.E.U16 [R142.64], R71 ;  /* 0x000000478e007986 */ /* 0x000fe2000c101506 */
[----:B------:R-:W-:Y:S02]  /*fc80*/  PRMT R99, R15, 0x7632, R99 ;  /* 0x000076320f637816 */ /* 0x000fe40000000063 */
[----:B------:R-:W-:Y:S01]  /*fc90*/  LEA R251, R233, R249, 0x1 ;  /* 0x000000f9e9fb7211 */ /* 0x000fe200078e08ff */
[----:B------:R-:W-:Y:S01]  /*fca0*/  STG.E.U16 [R144.64], R72 ;  /* 0x0000004890007986 */ /* 0x000fe2000c101506 */
[----:B------:R-:W-:Y:S02]  /*fcb0*/  PRMT R105, R11, 0x7632, R105 ;  /* 0x000076320b697816 */ /* 0x000fe40000000069 */
[----:B------:R-:W-:Y:S01]  /*fcc0*/  LEA.HI.X.SX32 R233, R237, R0, 0x1, P5 ;  /* 0x00000000ede97211 */ /* 0x000fe200028f0eff */
[----:B------:R-:W-:Y:S01]  /*fcd0*/  STG.E.U16 [R146.64], R73 ;  /* 0x0000004992007986 */ /* 0x000fe2000c101506 */
[----:B------:R-:W-:-:S02]  /*fce0*/  PRMT R106, R7, 0x7632, R106 ;  /* 0x00007632076a7816 */ /* 0x000fc4000000006a */
[----:B------:R-:W-:Y:S01]  /*fcf0*/  FSETP.NEU.AND P5, PT, R235, RZ, PT ;  /* 0x000000ffeb00720b */ /* 0x000fe20003fad000 */
[----:B------:R-:W-:Y:S01]  /*fd00*/  STG.E.U16 [R148.64], R74 ;  /* 0x0000004a94007986 */ /* 0x000fe2000c101506 */
[----:B------:R-:W-:Y:S02]  /*fd10*/  PRMT R107, R51, 0x7632, R107 ;  /* 0x00007632336b7816 */ /* 0x000fe4000000006b */
[----:B------:R-:W-:Y:S01]  /*fd20*/  LEA.HI.X.SX32 R235, R239, R0, 0x1, P6 ;  /* 0x00000000efeb7211 */ /* 0x000fe200030f0eff */
[----:B------:R-:W-:Y:S01]  /*fd30*/  STG.E.U16 [R150.64], R75 ;  /* 0x0000004b96007986 */ /* 0x000fe2000c101506 */
[----:B--2---:R-:W-:Y:S02]  /*fd40*/  PRMT R108, R47, 0x7632, R108 ;  /* 0x000076322f6c7816 */ /* 0x004fe4000000006c */
[----:B------:R-:W-:Y:S01]  /*fd50*/  LEA R236, P6, R251, R238, 0x1 ;  /* 0x000000eefbec7211 */ /* 0x000fe200078c08ff */
[----:B------:R-:W-:Y:S01]  /*fd60*/  STG.E.U16 [R152.64], R76 ;  /* 0x0000004c98007986 */ /* 0x000fe2000c101506 */
[----:B------:R-:W-:-:S02]  /*fd70*/  PRMT R109, R43, 0x7632, R109 ;  /* 0x000076322b6d7816 */ /* 0x000fc4000000006d */
[----:B0-----:R-:W-:Y:S01]  /*fd80*/  PRMT R110, R35, 0x7632, R110 ;  /* 0x00007632236e7816 */ /* 0x001fe2000000006e */
[----:B------:R-:W-:Y:S01]  /*fd90*/  STG.E.U16 [R154.64], R77 ;  /* 0x0000004d9a007986 */ /* 0x000fe2000c101506 */
[----:B------:R-:W-:Y:S02]  /*fda0*/  PRMT R111, R31, 0x7632, R111 ;  /* 0x000076321f6f7816 */ /* 0x000fe4000000006f */
[----:B---3--:R-:W-:Y:S01]  /*fdb0*/  PRMT R112, R27, 0x7632, R112 ;  /* 0x000076321b707816 */ /* 0x008fe20000000070 */
[----:B------:R-:W-:Y:S01]  /*fdc0*/  STG.E.U16 [R156.64], R78 ;  /* 0x0000004e9c007986 */ /* 0x000fe2000c101506 */
[----:B------:R-:W-:Y:S02]  /*fdd0*/  LEA.HI.X.SX32 R237, R251, R0, 0x1, P6 ;  /* 0x00000000fbed7211 */ /* 0x000fe400030f0eff */
[----:B------:R-:W-:Y:S01]  /*fde0*/  PRMT R113, R19, 0x7632, R113 ;  /* 0x0000763213717816 */ /* 0x000fe20000000071 */
[----:B------:R-:W-:Y:S01]  /*fdf0*/  STG.E.U16 [R158.64], R79 ;  /* 0x0000004f9e007986 */ /* 0x000fe2000c101506 */
[----:B------:R-:W-:-:S02]  /*fe00*/  LEA R238, P6, R249, R238, 0x1 ;  /* 0x000000eef9ee7211 */ /* 0x000fc400078c08ff */
[----:B-1----:R-:W-:Y:S01]  /*fe10*/  PRMT R114, R23, 0x7632, R114 ;  /* 0x0000763217727816 */ /* 0x002fe20000000072 */
[----:B------:R-:W-:Y:S01]  /*fe20*/  STG.E.U16 [R160.64], R80 ;  /* 0x00000050a0007986 */ /* 0x000fe2000c101506 */
[----:B------:R-:W-:Y:S02]  /*fe30*/  PRMT R115, R39, 0x7632, R115 ;  /* 0x0000763227737816 */ /* 0x000fe40000000073 */
[----:B----4-:R-:W-:Y:S01]  /*fe40*/  PRMT R116, R67, 0x7632, R116 ;  /* 0x0000763243747816 */ /* 0x010fe20000000074 */
[----:B------:R-:W-:Y:S01]  /*fe50*/  STG.E.U16 [R162.64], R81 ;  /* 0x00000051a2007986 */ /* 0x000fe2000c101506 */
[----:B------:R-:W-:Y:S02]  /*fe60*/  PRMT R117, R63, 0x7632, R117 ;  /* 0x000076323f757816 */ /* 0x000fe40000000075 */
[----:B------:R-:W-:Y:S01]  /*fe70*/  LEA.HI.X.SX32 R239, R249, R0, 0x1, P6 ;  /* 0x00000000f9ef7211 */ /* 0x000fe200030f0eff */
[----:B------:R-:W-:Y:S01]  /*fe80*/  STG.E.U16 [R164.64], R82 ;  /* 0x00000052a4007986 */ /* 0x000fe2000c101506 */
[----:B-----5:R-:W-:-:S02]  /*fe90*/  PRMT R119, R59, 0x7632, R119 ;  /* 0x000076323b777816 */ /* 0x020fc40000000077 */
[----:B------:R-:W-:Y:S01]  /*fea0*/  PRMT R118, R55, 0x7632, R118 ;  /* 0x0000763237767816 */ /* 0x000fe20000000076 */
[----:B------:R-:W-:Y:S01]  /*feb0*/  STG.E.U16 [R166.64], R15 ;  /* 0x0000000fa6007986 */ /* 0x000fe2000c101506 */
[----:B------:R-:W-:-:S03]  /*fec0*/  FSEL R246, R246, -INF , P5 ;  /* 0xff800000f6f67808 */ /* 0x000fc60002800000 */
[----:B------:R-:W-:Y:S02]  /*fed0*/  STG.E.U16 [R168.64], R11 ;  /* 0x0000000ba8007986 */ /* 0x000fe4000c101506 */
[----:B------:R-:W-:Y:S02]  /*fee0*/  FFMA R207, R246, 0.69314718246459960938, R201 ;  /* 0x3f317218f6cf7823 */ /* 0x000fe400000000c9 */
[----:B------:R0:W-:Y:S04]  /*fef0*/  STG.E.U16 [R170.64], R7 ;  /* 0x00000007aa007986 */ /* 0x0001e8000c101506 */
[----:B------:R1:W-:Y:S04]  /*ff00*/  STG.E.U16 [R172.64], R51 ;  /* 0x00000033ac007986 */ /* 0x0003e8000c101506 */
[----:B------:R1:W-:Y:S04]  /*ff10*/  STG.E.U16 [R174.64], R47 ;  /* 0x0000002fae007986 */ /* 0x0003e8000c101506 */
[----:B------:R1:W-:Y:S01]  /*ff20*/  STG.E.U16 [R176.64], R43 ;  /* 0x0000002bb0007986 */ /* 0x0003e2000c101506 */
[----:B0-----:R-:W-:-:S02]  /*ff30*/  FFMA R7, R240, 0.69314718246459960938, R205 ;  /* 0x3f317218f0077823 */ /* 0x001fc400000000cd */
[----:B------:R-:W-:Y:S01]  /*ff40*/  FFMA R205, R242, 0.69314718246459960938, R203 ;  /* 0x3f317218f2cd7823 */ /* 0x000fe200000000cb */
[----:B------:R1:W-:Y:S04]  /*ff50*/  STG.E.U16 [R178.64], R35 ;  /* 0x00000023b2007986 */ /* 0x0003e8000c101506 */
        /* <DEDUP_REMOVED lines=25> */
[----:B------:R-:W-:Y:S06]  /*100f0*/  BAR.SYNC.DEFER_BLOCKING 0x0 ;  /* 0x0000000000007b1d */ /* 0x000fec0000010000 */
[----:B------:R1:W-:Y:S04]  /*10100*/  STS.128 [R248.X4], R4 ;  /* 0x00000004f8007388 */ /* 0x0003e80000004c00 */
[----:B------:R1:W-:Y:S04]  /*10110*/  STS.128 [R248.X4+0x80], R204 ;  /* 0x000080ccf8007388 */ /* 0x0003e80000004c00 */
[----:B------:R-:W-:Y:S06]  /*10120*/  BAR.SYNC.DEFER_BLOCKING 0x0 ;  /* 0x0000000000007b1d */ /* 0x000fec0000010000 */
[----:B------:R-:W-:Y:S05]  /*10130*/  @P0 EXIT ;  /* 0x000000000000094d */ /* 0x000fea0003800000 */
[----:B-1----:R-:W0:Y:S01]  /*10140*/  S2R R248, SR_CTAID.Y ;  /* 0x0000000000f87919 */ /* 0x002e220000002600 */
[----:B------:R-:W-:-:S02]  /*10150*/  IMAD.SHL.U32 R3, R252, 0x4, RZ ;  /* 0x00000004fc037824 */ /* 0x000fc400078e00ff */
[----:B------:R-:W-:Y:S01]  /*10160*/  IMAD.HI R5, R252, 0x4, RZ ;  /* 0x00000004fc057827 */ /* 0x000fe200078e02ff */
[----:B------:R-:W1:Y:S03]  /*10170*/  LDS R209, [R209] ;  /* 0x00000000d1d17984 */ /* 0x000e660000000800 */
[----:B0-----:R-:W-:-:S05]  /*10180*/  IMAD R0, R248, c[0x0][0x1cc], RZ ;  /* 0x00007300f8007a24 */ /* 0x001fca00078e02ff */
[C---:B------:R-:W-:Y:S01]  /*10190*/  SHF.L.U32 R2, R0.reuse, 0x2, RZ ;  /* 0x0000000200027819 */ /* 0x040fe200000006ff */
[----:B------:R-:W-:-:S03]  /*101a0*/  IMAD.HI R0, R0, 0x4, RZ ;  /* 0x0000000400007827 */ /* 0x000fc600078e02ff */
[----:B------:R-:W-:-:S04]  /*101b0*/  IADD3 R2, P0, P1, R3, c[0x0][0x180], R2 ;  /* 0x0000600003027a10 */ /* 0x000fc8000791e002 */
[----:B------:R-:W-:-:S05]  /*101c0*/  IADD3.X R3, R5, c[0x0][0x184], R0, P0, P1 ;  /* 0x0000610005037a10 */ /* 0x000fca00007e2400 */
[----:B-1----:R-:W-:Y:S01]  /*101d0*/  STG.E [R2.64], R209 ;  /* 0x000000d102007986 */ /* 0x002fe2000c101906 */
[----:B------:R-:W-:Y:S05]  /*101e0*/  EXIT ;  /* 0x000000000000794d */ /* 0x000fea0003800000 */
.L_x_20:
[----:B------:R-:W-:-:S00]  /*101f0*/  BRA `(.L_x_20) ;  /* 0xfffffff000007947 */ /* 0x000fc0000383ffff */
[----:B------:R-:W-:-:S00]  /*10200*/  NOP ;  /* 0x0000000000007918 */ /* 0x000fc00000000000 */
[----:B------:R-:W-:-:S00]  /*10210*/  NOP ;  /* 0x0000000000007918 */ /* 0x000fc00000000000 */
[----:B------:R-:W-:-:S00]  /*10220*/  NOP ;  /* 0x0000000000007918 */ /* 0x000fc00000000000 */
[----:B------:R-:W-:-:S00]  /*10230*/  NOP ;  /* 0x0000000000007918 */ /* 0x000fc00000000000 */
[----:B------:R-:W-:-:S00]  /*10240*/  NOP ;  /* 0x0000000000007918 */ /* 0x000fc00000000000 */
[----:B------:R-:W-:-:S00]  /*10250*/  NOP ;  /* 0x0000000000007918 */ /* 0x000fc00000000000 */
[----:B------:R-:W-:-:S00]  /*10260*/  NOP ;  /* 0x0000000000007918 */ /* 0x000fc00000000000 */
[----:B------:R-:W-:-:S00]  /*10270*/  NOP ;  /* 0x0000000000007918 */ /* 0x000fc00000000000 */
.L_x_21:


//--------------------- .nv.global.init           --------------------------
	.section	.nv.global.init,"aw",@progbits
.nv.global.init:
	.type		_$_str,@object
	.size		_$_str,(.L_0 - _$_str)
_$_str:
        /*0000*/ 	.byte	0x5f, 0x5f, 0x43, 0x55, 0x44, 0x41, 0x5f, 0x46, 0x54, 0x5a, 0x00
.L_0:


//--------------------- .nv.shared.attn_fwd       --------------------------
	.section	.nv.shared.attn_fwd,"aw",@nobits
	.sectionflags	@""
	.align	16
